	.target	sm_100a

	.elftype	@"ET_EXEC"


//--------------------- .note.nv.tkinfo           --------------------------
	.section	.note.nv.tkinfo,"",@"SHT_NOTE"
	.sectionflags	@"SHF_NOTE_NV_TKINFO"
	.tkinfo
        /*0018*/ 	.word	0x00000002
        /*0030*/ 	.string	""
        /*0030*/ 	.string	"ptxas"
        /*0030*/ 	.string	"Cuda compilation tools, release 13.0, V13.0.88"
        /*0030*/ 	.string	"Build cuda_13.0.r13.0/compiler.36424714_0"
        /*0030*/ 	.string	"-arch sm_100a -m 64 "



//--------------------- .note.nv.cuinfo           --------------------------
	.section	.note.nv.cuinfo,"",@"SHT_NOTE"
	.sectionflags	@"SHF_NOTE_NV_CUINFO"
        /*0018*/ 	.short	0x0002
        /*001a*/ 	.short	0x0064
        /*001c*/ 	.short	0x0082
	.zero		2


//--------------------- .nv.info                  --------------------------
	.section	.nv.info,"",@"SHT_CUDA_INFO"
	.align	4


	//----- nvinfo : EIATTR_REGCOUNT
	.align		4
        /*0000*/ 	.byte	0x04, 0x2f
        /*0002*/ 	.short	(.L_19 - .L_18)
	.align		4
.L_18:
        /*0004*/ 	.word	index@(_ZN7cutlass13device_kernelINS_4conv6kernel13ConvUniversalINS1_16ConvProblemShapeILNS1_8OperatorE1ELi2EEENS1_10collective14CollectiveConvINS1_47MainloopSm100TmaUmmaWarpSpecializedImplicitGemmILS5_1ELi8ELi2ELi1ELi2EN4cute5tupleIJNSA_1CILi2EEENSC_ILi1EEESE_EEEEENSB_IJNSC_ILi128EEENSC_ILi64EEENSB_IJSI_EEEEEENS_10tfloat32_tESL_NSA_8TiledMMAINSA_8MMA_AtomIJNSA_23SM100_MMA_TF32_2x1SM_SSISL_SL_fLi128ELi64ELNSA_4UMMA5MajorE0ELSQ_1ELNSP_7ScaleInE0ELSR_0EEEEEENSA_6LayoutINSB_IJSE_SE_SE_EEENSB_IJNSC_ILi0EEESW_SW_EEEEENSB_IJNSA_10UnderscoreESZ_SZ_EEEEENS7_6detail27Sm100ImplicitGemmTileTraitsINSA_25SM100_TMA_2SM_LOAD_IM2COLENSA_14ComposedLayoutINSA_7SwizzleILi3ELi4ELi3EEENSA_18smem_ptr_flag_bitsILi32EEENSU_INSB_IJNSC_ILi8EEENSC_ILi32EEEEEENSB_IJS1B_SE_EEEEEEEvEENS13_INSA_18SM100_TMA_2SM_LOADENS15_INS16_ILi2ELi5ELi2EEES19_NSU_INSB_IJS1B_NSC_ILi4EEEEEENSB_IJSE_S1B_EEEEEEEvEEEENS_8epilogue10collective18CollectiveEpilogueINS1Q_23Sm100TmaWarpSpecializedILi3ELi2ELi16ELb1ELb0EEEJNSB_IJSI_SI_SJ_EEENSB_IJNSU_ISI_SE_EENSU_INSB_IJNSC_ILi16EEESD_EEES1L_EEEEESL_NSB_IJNSB_IJlllEEESE_SW_EEESL_S22_NS1Q_6fusion15FusionCallbacksIS1U_NS23_17LinearCombinationISL_fSL_fLNS_15FloatRoundStyleE2EEES1V_S20_JEEENSA_5SM1004TMEM4LOAD26SM100_TMEM_LOAD_32dp32b16xENSA_20SM90_TMA_LOAD_IM2COLENS15_INS16_ILi2ELi4ELi3EEES19_NSU_INSB_IJS1A_S1X_EEENSB_IJS1X_SE_EEEEEEENSA_39AutoVectorizingCopyWithAssumedAlignmentILi128EEENSA_21SM90_TMA_STORE_IM2COLES2I_S2K_S2K_EEEvvEEEEvNT_6ParamsE)
        /*0008*/ 	.word	0x00000056


	//----- nvinfo : EIATTR_FRAME_SIZE
	.align		4
.L_19:
        /*000c*/ 	.byte	0x04, 0x11
        /*000e*/ 	.short	(.L_21 - .L_20)
	.align		4
.L_20:
        /*0010*/ 	.word	index@($__internal_2_$__cuda_sm10x_tcgen05_guardrail_trap_unallocated_columns_being_dealloced)
        /*0014*/ 	.word	0x00000008


	//----- nvinfo : EIATTR_FRAME_SIZE
	.align		4
.L_21:
        /*0018*/ 	.byte	0x04, 0x11
        /*001a*/ 	.short	(.L_23 - .L_22)
	.align		4
.L_22:
        /*001c*/ 	.word	index@($__internal_1_$__cuda_sm10x_tcgen05_guardrail_trap_phase_invalid_during_alloc)
        /*0020*/ 	.word	0x00000008


	//----- nvinfo : EIATTR_FRAME_SIZE
	.align		4
.L_23:
        /*0024*/ 	.byte	0x04, 0x11
        /*0026*/ 	.short	(.L_25 - .L_24)
	.align		4
.L_24:
        /*0028*/ 	.word	index@($__internal_0_$__cuda_sm10x_tcgen05_guardrail_trap_col_being_dealloced_not_returned_by_alloc)
        /*002c*/ 	.word	0x00000008


	//----- nvinfo : EIATTR_FRAME_SIZE
	.align		4
.L_25:
        /*0030*/ 	.byte	0x04, 0x11
        /*0032*/ 	.short	(.L_27 - .L_26)
	.align		4
.L_26:
        /*0034*/ 	.word	index@(_ZN7cutlass13device_kernelINS_4conv6kernel13ConvUniversalINS1_16ConvProblemShapeILNS1_8OperatorE1ELi2EEENS1_10collective14CollectiveConvINS1_47MainloopSm100TmaUmmaWarpSpecializedImplicitGemmILS5_1ELi8ELi2ELi1ELi2EN4cute5tupleIJNSA_1CILi2EEENSC_ILi1EEESE_EEEEENSB_IJNSC_ILi128EEENSC_ILi64EEENSB_IJSI_EEEEEENS_10tfloat32_tESL_NSA_8TiledMMAINSA_8MMA_AtomIJNSA_23SM100_MMA_TF32_2x1SM_SSISL_SL_fLi128ELi64ELNSA_4UMMA5MajorE0ELSQ_1ELNSP_7ScaleInE0ELSR_0EEEEEENSA_6LayoutINSB_IJSE_SE_SE_EEENSB_IJNSC_ILi0EEESW_SW_EEEEENSB_IJNSA_10UnderscoreESZ_SZ_EEEEENS7_6detail27Sm100ImplicitGemmTileTraitsINSA_25SM100_TMA_2SM_LOAD_IM2COLENSA_14ComposedLayoutINSA_7SwizzleILi3ELi4ELi3EEENSA_18smem_ptr_flag_bitsILi32EEENSU_INSB_IJNSC_ILi8EEENSC_ILi32EEEEEENSB_IJS1B_SE_EEEEEEEvEENS13_INSA_18SM100_TMA_2SM_LOADENS15_INS16_ILi2ELi5ELi2EEES19_NSU_INSB_IJS1B_NSC_ILi4EEEEEENSB_IJSE_S1B_EEEEEEEvEEEENS_8epilogue10collective18CollectiveEpilogueINS1Q_23Sm100TmaWarpSpecializedILi3ELi2ELi16ELb1ELb0EEEJNSB_IJSI_SI_SJ_EEENSB_IJNSU_ISI_SE_EENSU_INSB_IJNSC_ILi16EEESD_EEES1L_EEEEESL_NSB_IJNSB_IJlllEEESE_SW_EEESL_S22_NS1Q_6fusion15FusionCallbacksIS1U_NS23_17LinearCombinationISL_fSL_fLNS_15FloatRoundStyleE2EEES1V_S20_JEEENSA_5SM1004TMEM4LOAD26SM100_TMEM_LOAD_32dp32b16xENSA_20SM90_TMA_LOAD_IM2COLENS15_INS16_ILi2ELi4ELi3EEES19_NSU_INSB_IJS1A_S1X_EEENSB_IJS1X_SE_EEEEEEENSA_39AutoVectorizingCopyWithAssumedAlignmentILi128EEENSA_21SM90_TMA_STORE_IM2COLES2I_S2K_S2K_EEEvvEEEEvNT_6ParamsE)
        /*0038*/ 	.word	0x00000008


	//----- nvinfo : EIATTR_MIN_STACK_SIZE
	.align		4
.L_27:
        /*003c*/ 	.byte	0x04, 0x12
        /*003e*/ 	.short	(.L_29 - .L_28)
	.align		4
.L_28:
        /*0040*/ 	.word	index@(_ZN7cutlass13device_kernelINS_4conv6kernel13ConvUniversalINS1_16ConvProblemShapeILNS1_8OperatorE1ELi2EEENS1_10collective14CollectiveConvINS1_47MainloopSm100TmaUmmaWarpSpecializedImplicitGemmILS5_1ELi8ELi2ELi1ELi2EN4cute5tupleIJNSA_1CILi2EEENSC_ILi1EEESE_EEEEENSB_IJNSC_ILi128EEENSC_ILi64EEENSB_IJSI_EEEEEENS_10tfloat32_tESL_NSA_8TiledMMAINSA_8MMA_AtomIJNSA_23SM100_MMA_TF32_2x1SM_SSISL_SL_fLi128ELi64ELNSA_4UMMA5MajorE0ELSQ_1ELNSP_7ScaleInE0ELSR_0EEEEEENSA_6LayoutINSB_IJSE_SE_SE_EEENSB_IJNSC_ILi0EEESW_SW_EEEEENSB_IJNSA_10UnderscoreESZ_SZ_EEEEENS7_6detail27Sm100ImplicitGemmTileTraitsINSA_25SM100_TMA_2SM_LOAD_IM2COLENSA_14ComposedLayoutINSA_7SwizzleILi3ELi4ELi3EEENSA_18smem_ptr_flag_bitsILi32EEENSU_INSB_IJNSC_ILi8EEENSC_ILi32EEEEEENSB_IJS1B_SE_EEEEEEEvEENS13_INSA_18SM100_TMA_2SM_LOADENS15_INS16_ILi2ELi5ELi2EEES19_NSU_INSB_IJS1B_NSC_ILi4EEEEEENSB_IJSE_S1B_EEEEEEEvEEEENS_8epilogue10collective18CollectiveEpilogueINS1Q_23Sm100TmaWarpSpecializedILi3ELi2ELi16ELb1ELb0EEEJNSB_IJSI_SI_SJ_EEENSB_IJNSU_ISI_SE_EENSU_INSB_IJNSC_ILi16EEESD_EEES1L_EEEEESL_NSB_IJNSB_IJlllEEESE_SW_EEESL_S22_NS1Q_6fusion15FusionCallbacksIS1U_NS23_17LinearCombinationISL_fSL_fLNS_15FloatRoundStyleE2EEES1V_S20_JEEENSA_5SM1004TMEM4LOAD26SM100_TMEM_LOAD_32dp32b16xENSA_20SM90_TMA_LOAD_IM2COLENS15_INS16_ILi2ELi4ELi3EEES19_NSU_INSB_IJS1A_S1X_EEENSB_IJS1X_SE_EEEEEEENSA_39AutoVectorizingCopyWithAssumedAlignmentILi128EEENSA_21SM90_TMA_STORE_IM2COLES2I_S2K_S2K_EEEvvEEEEvNT_6ParamsE)
        /*0044*/ 	.word	0x00000008
.L_29:


//--------------------- .nv.compat                --------------------------
	.section	.nv.compat,"",@"SHT_CUDA_COMPAT_INFO"
	.align	4
        /*0000*/ 	.byte	0x02, 0x09, 0x01, 0x00, 0x02, 0x02, 0x02, 0x00, 0x02, 0x05, 0x05, 0x00, 0x03, 0x07, 0x01, 0x01
        /*0010*/ 	.byte	0x02, 0x03, 0x01, 0x00, 0x02, 0x06, 0x01, 0x00, 0x04, 0x0b, 0x08, 0x00, 0x09, 0x00, 0x00, 0x00
        /*0020*/ 	.byte	0x00, 0x00, 0x00, 0x00


//--------------------- .nv.info._ZN7cutlass13device_kernelINS_4conv6kernel13ConvUniversalINS1_16ConvProblemShapeILNS1_8OperatorE1ELi2EEENS1_10collective14CollectiveConvINS1_47MainloopSm100TmaUmmaWarpSpecializedImplicitGemmILS5_1ELi8ELi2ELi1ELi2EN4cute5tupleIJNSA_1CILi2EEENSC_ILi1EEESE_EEEEENSB_IJNSC_ILi128EEENSC_ILi64EEENSB_IJSI_EEEEEENS_10tfloat32_tESL_NSA_8TiledMMAINSA_8MMA_AtomIJNSA_23SM100_MMA_TF32_2x1SM_SSISL_SL_fLi128ELi64ELNSA_4UMMA5MajorE0ELSQ_1ELNSP_7ScaleInE0ELSR_0EEEEEENSA_6LayoutINSB_IJSE_SE_SE_EEENSB_IJNSC_ILi0EEESW_SW_EEEEENSB_IJNSA_10UnderscoreESZ_SZ_EEEEENS7_6detail27Sm100ImplicitGemmTileTraitsINSA_25SM100_TMA_2SM_LOAD_IM2COLENSA_14ComposedLayoutINSA_7SwizzleILi3ELi4ELi3EEENSA_18smem_ptr_flag_bitsILi32EEENSU_INSB_IJNSC_ILi8EEENSC_ILi32EEEEEENSB_IJS1B_SE_EEEEEEEvEENS13_INSA_18SM100_TMA_2SM_LOADENS15_INS16_ILi2ELi5ELi2EEES19_NSU_INSB_IJS1B_NSC_ILi4EEEEEENSB_IJSE_S1B_EEEEEEEvEEEENS_8epilogue10collective18CollectiveEpilogueINS1Q_23Sm100TmaWarpSpecializedILi3ELi2ELi16ELb1ELb0EEEJNSB_IJSI_SI_SJ_EEENSB_IJNSU_ISI_SE_EENSU_INSB_IJNSC_ILi16EEESD_EEES1L_EEEEESL_NSB_IJNSB_IJlllEEESE_SW_EEESL_S22_NS1Q_6fusion15FusionCallbacksIS1U_NS23_17LinearCombinationISL_fSL_fLNS_15FloatRoundStyleE2EEES1V_S20_JEEENSA_5SM1004TMEM4LOAD26SM100_TMEM_LOAD_32dp32b16xENSA_20SM90_TMA_LOAD_IM2COLENS15_INS16_ILi2ELi4ELi3EEES19_NSU_INSB_IJS1A_S1X_EEENSB_IJS1X_SE_EEEEEEENSA_39AutoVectorizingCopyWithAssumedAlignmentILi128EEENSA_21SM90_TMA_STORE_IM2COLES2I_S2K_S2K_EEEvvEEEEvNT_6ParamsE --------------------------
	.section	.nv.info._ZN7cutlass13device_kernelINS_4conv6kernel13ConvUniversalINS1_16ConvProblemShapeILNS1_8OperatorE1ELi2EEENS1_10collective14CollectiveConvINS1_47MainloopSm100TmaUmmaWarpSpecializedImplicitGemmILS5_1ELi8ELi2ELi1ELi2EN4cute5tupleIJNSA_1CILi2EEENSC_ILi1EEESE_EEEEENSB_IJNSC_ILi128EEENSC_ILi64EEENSB_IJSI_EEEEEENS_10tfloat32_tESL_NSA_8TiledMMAINSA_8MMA_AtomIJNSA_23SM100_MMA_TF32_2x1SM_SSISL_SL_fLi128ELi64ELNSA_4UMMA5MajorE0ELSQ_1ELNSP_7ScaleInE0ELSR_0EEEEEENSA_6LayoutINSB_IJSE_SE_SE_EEENSB_IJNSC_ILi0EEESW_SW_EEEEENSB_IJNSA_10UnderscoreESZ_SZ_EEEEENS7_6detail27Sm100ImplicitGemmTileTraitsINSA_25SM100_TMA_2SM_LOAD_IM2COLENSA_14ComposedLayoutINSA_7SwizzleILi3ELi4ELi3EEENSA_18smem_ptr_flag_bitsILi32EEENSU_INSB_IJNSC_ILi8EEENSC_ILi32EEEEEENSB_IJS1B_SE_EEEEEEEvEENS13_INSA_18SM100_TMA_2SM_LOADENS15_INS16_ILi2ELi5ELi2EEES19_NSU_INSB_IJS1B_NSC_ILi4EEEEEENSB_IJSE_S1B_EEEEEEEvEEEENS_8epilogue10collective18CollectiveEpilogueINS1Q_23Sm100TmaWarpSpecializedILi3ELi2ELi16ELb1ELb0EEEJNSB_IJSI_SI_SJ_EEENSB_IJNSU_ISI_SE_EENSU_INSB_IJNSC_ILi16EEESD_EEES1L_EEEEESL_NSB_IJNSB_IJlllEEESE_SW_EEESL_S22_NS1Q_6fusion15FusionCallbacksIS1U_NS23_17LinearCombinationISL_fSL_fLNS_15FloatRoundStyleE2EEES1V_S20_JEEENSA_5SM1004TMEM4LOAD26SM100_TMEM_LOAD_32dp32b16xENSA_20SM90_TMA_LOAD_IM2COLENS15_INS16_ILi2ELi4ELi3EEES19_NSU_INSB_IJS1A_S1X_EEENSB_IJS1X_SE_EEEEEEENSA_39AutoVectorizingCopyWithAssumedAlignmentILi128EEENSA_21SM90_TMA_STORE_IM2COLES2I_S2K_S2K_EEEvvEEEEvNT_6ParamsE,"",@"SHT_CUDA_INFO"
	.sectionflags	@""
	.align	4


	//----- nvinfo : EIATTR_CUDA_API_VERSION
	.align		4
        /*0000*/ 	.byte	0x04, 0x37
        /*0002*/ 	.short	(.L_31 - .L_30)
.L_30:
        /*0004*/ 	.word	0x00000082


	//----- nvinfo : EIATTR_KPARAM_INFO
	.align		4
.L_31:
        /*0008*/ 	.byte	0x04, 0x17
        /*000a*/ 	.short	(.L_33 - .L_32)
.L_32:
        /*000c*/ 	.word	0x00000000
        /*0010*/ 	.short	0x0000
        /*0012*/ 	.short	0x0000
        /*0014*/ 	.byte	0x00, 0xf0, 0x01, 0x20


	//----- nvinfo : EIATTR_AT_ENTRY_FRAGMENTS
	.align		4
.L_33:
        /*0018*/ 	.byte	0x04, 0x4f
        /*001a*/ 	.short	(.L_35 - .L_34)


	//   ....[0]....
.L_34:
        /*001c*/ 	.word	0x00000007


	//----- nvinfo : EIATTR_RESERVED_SMEM_USED
	.align		4
.L_35:
        /*0020*/ 	.byte	0x01, 0x41
	.zero		2


	//----- nvinfo : EIATTR_SPARSE_MMA_MASK
	.align		4
        /*0024*/ 	.byte	0x03, 0x50
        /*0026*/ 	.short	0x0000


	//----- nvinfo : EIATTR_TCGEN05_2CTA_USED
	.align		4
        /*0028*/ 	.byte	0x01, 0x52
	.zero		2


	//----- nvinfo : EIATTR_MAXREG_COUNT
	.align		4
        /*002c*/ 	.byte	0x03, 0x1b
        /*002e*/ 	.short	0x00ff


	//----- nvinfo : EIATTR_NUM_BARRIERS
	.align		4
        /*0030*/ 	.byte	0x02, 0x4c
        /*0032*/ 	.byte	0x07
	.zero		1


	//----- nvinfo : EIATTR_EXTERNS
	.align		4
        /*0034*/ 	.byte	0x04, 0x0f
        /*0036*/ 	.short	(.L_37 - .L_36)


	//   ....[0]....
	.align		4
.L_36:
        /*0038*/ 	.word	index@(__assertfail)


	//----- nvinfo : EIATTR_MERCURY_ISA_VERSION
	.align		4
.L_37:
        /*003c*/ 	.byte	0x03, 0x5f
        /*003e*/ 	.short	0x0101


	//----- nvinfo : EIATTR_INT_WARP_WIDE_INSTR_OFFSETS
	.align		4
        /*0040*/ 	.byte	0x04, 0x31
        /*0042*/ 	.short	(.L_39 - .L_38)


	//   ....[0]....
.L_38:
        /*0044*/ 	.word	0x00000cb0


	//   ....[1]....
        /*0048*/ 	.word	0x00000d60


	//   ....[2]....
        /*004c*/ 	.word	0x000064a0


	//   ....[3]....
        /*0050*/ 	.word	0x000064c0


	//   ....[4]....
        /*0054*/ 	.word	0x000064f0


	//   ....[5]....
        /*0058*/ 	.word	0x00007150


	//   ....[6]....
        /*005c*/ 	.word	0x000072b0


	//   ....[7]....
        /*0060*/ 	.word	0x00007350


	//   ....[8]....
        /*0064*/ 	.word	0x00007480


	//   ....[9]....
        /*0068*/ 	.word	0x000075c0


	//   ....[10]....
        /*006c*/ 	.word	0x00007640


	//----- nvinfo : EIATTR_COOP_GROUP_MASK_REGIDS
	.align		4
.L_39:
        /*0070*/ 	.byte	0x04, 0x29
        /*0072*/ 	.short	(.L_41 - .L_40)


	//   ....[0]....
.L_40:
        /*0074*/ 	.word	0xffffffff


	//   ....[1]....
        /*0078*/ 	.word	0xffffffff


	//   ....[2]....
        /*007c*/ 	.word	0xffffffff


	//   ....[3]....
        /*0080*/ 	.word	0xffffffff


	//   ....[4]....
        /*0084*/ 	.word	0xffffffff


	//   ....[5]....
        /*0088*/ 	.word	0xffffffff


	//   ....[6]....
        /*008c*/ 	.word	0xffffffff


	//   ....[7]....
        /*0090*/ 	.word	0xffffffff


	//   ....[8]....
        /*0094*/ 	.word	0xffffffff


	//   ....[9]....
        /*0098*/ 	.word	0xffffffff


	//   ....[10]....
        /*009c*/ 	.word	0xffffffff


	//   ....[11]....
        /*00a0*/ 	.word	0xffffffff


	//   ....[12]....
        /*00a4*/ 	.word	0xffffffff


	//----- nvinfo : EIATTR_COOP_GROUP_INSTR_OFFSETS
	.align		4
.L_41:
        /*00a8*/ 	.byte	0x04, 0x28
        /*00aa*/ 	.short	(.L_43 - .L_42)


	//   ....[0]....
.L_42:
        /*00ac*/ 	.word	0x000000d0


	//   ....[1]....
        /*00b0*/ 	.word	0x00000540


	//   ....[2]....
        /*00b4*/ 	.word	0x00000760


	//   ....[3]....
        /*00b8*/ 	.word	0x000008e0


	//   ....[4]....
        /*00bc*/ 	.word	0x000009e0


	//   ....[5]....
        /*00c0*/ 	.word	0x00000b30


	//   ....[6]....
        /*00c4*/ 	.word	0x00000dd0


	//   ....[7]....
        /*00c8*/ 	.word	0x000041c0


	//   ....[8]....
        /*00cc*/ 	.word	0x00005190


	//   ....[9]....
        /*00d0*/ 	.word	0x00005660


	//   ....[10]....
        /*00d4*/ 	.word	0x00005690


	//   ....[11]....
        /*00d8*/ 	.word	0x000063c0


	//   ....[12]....
        /*00dc*/ 	.word	0x000065c0


	//----- nvinfo : EIATTR_VRC_CTA_INIT_COUNT
	.align		4
.L_43:
        /*00e0*/ 	.byte	0x02, 0x4a
        /*00e2*/ 	.byte	0x80
	.zero		1


	//----- nvinfo : EIATTR_SYSCALL_OFFSETS
	.align		4
        /*00e4*/ 	.byte	0x04, 0x46
        /*00e6*/ 	.short	(.L_45 - .L_44)


	//   ....[0]....
.L_44:
        /*00e8*/ 	.word	0x00008320


	//   ....[1]....
        /*00ec*/ 	.word	0x00008410


	//   ....[2]....
        /*00f0*/ 	.word	0x00008de0


	//   ....[3]....
        /*00f4*/ 	.word	0x00009830


	//----- nvinfo : EIATTR_MBARRIER_INSTR_OFFSETS
	.align		4
.L_45:
        /*00f8*/ 	.byte	0x04, 0x39
        /*00fa*/ 	.short	(.L_47 - .L_46)


	//   ....[0]....
.L_46:
        /*00fc*/ 	.word	0x00000650
        /*0100*/ 	.word	0x000000ff
        /*0104*/ 	.word	0x00000000
        /*0108*/ 	.short	0x0100
        /*010a*/ 	.byte	0x04
	.zero		1


	//   ....[1]....
        /*010c*/ 	.word	0x00000660
        /*0110*/ 	.word	0x000000ff
        /*0114*/ 	.word	0x00000040
        /*0118*/ 	.short	0x0100
        /*011a*/ 	.byte	0x04
	.zero		1


	//   ....[2]....
        /*011c*/ 	.word	0x00000670
        /*0120*/ 	.word	0x000000ff
        /*0124*/ 	.word	0x00000008
        /*0128*/ 	.short	0x0100
        /*012a*/ 	.byte	0x04
	.zero		1


	//   ....[3]....
        /*012c*/ 	.word	0x00000680
        /*0130*/ 	.word	0x000000ff
        /*0134*/ 	.word	0x00000048
        /*0138*/ 	.short	0x0100
        /*013a*/ 	.byte	0x04
	.zero		1


	//   ....[4]....
        /*013c*/ 	.word	0x00000690
        /*0140*/ 	.word	0x000000ff
        /*0144*/ 	.word	0x00000010
        /*0148*/ 	.short	0x0100
        /*014a*/ 	.byte	0x04
	.zero		1


	//   ....[5]....
        /*014c*/ 	.word	0x000006a0
        /*0150*/ 	.word	0x000000ff
        /*0154*/ 	.word	0x00000050
        /*0158*/ 	.short	0x0100
        /*015a*/ 	.byte	0x04
	.zero		1


	//   ....[6]....
        /*015c*/ 	.word	0x000006b0
        /*0160*/ 	.word	0x000000ff
        /*0164*/ 	.word	0x00000018
        /*0168*/ 	.short	0x0100
        /*016a*/ 	.byte	0x04
	.zero		1


	//   ....[7]....
        /*016c*/ 	.word	0x000006c0
        /*0170*/ 	.word	0x000000ff
        /*0174*/ 	.word	0x00000058
        /*0178*/ 	.short	0x0100
        /*017a*/ 	.byte	0x04
	.zero		1


	//   ....[8]....
        /*017c*/ 	.word	0x000006d0
        /*0180*/ 	.word	0x000000ff
        /*0184*/ 	.word	0x00000020
        /*0188*/ 	.short	0x0100
        /*018a*/ 	.byte	0x04
	.zero		1


	//   ....[9]....
        /*018c*/ 	.word	0x000006e0
        /*0190*/ 	.word	0x000000ff
        /*0194*/ 	.word	0x00000060
        /*0198*/ 	.short	0x0100
        /*019a*/ 	.byte	0x04
	.zero		1


	//   ....[10]....
        /*019c*/ 	.word	0x000006f0
        /*01a0*/ 	.word	0x000000ff
        /*01a4*/ 	.word	0x00000028
        /*01a8*/ 	.short	0x0100
        /*01aa*/ 	.byte	0x04
	.zero		1


	//   ....[11]....
        /*01ac*/ 	.word	0x00000700
        /*01b0*/ 	.word	0x000000ff
        /*01b4*/ 	.word	0x00000068
        /*01b8*/ 	.short	0x0100
        /*01ba*/ 	.byte	0x04
	.zero		1


	//   ....[12]....
        /*01bc*/ 	.word	0x00000710
        /*01c0*/ 	.word	0x000000ff
        /*01c4*/ 	.word	0x00000030
        /*01c8*/ 	.short	0x0100
        /*01ca*/ 	.byte	0x04
	.zero		1


	//   ....[13]....
        /*01cc*/ 	.word	0x00000720
        /*01d0*/ 	.word	0x000000ff
        /*01d4*/ 	.word	0x00000070
        /*01d8*/ 	.short	0x0100
        /*01da*/ 	.byte	0x04
	.zero		1


	//   ....[14]....
        /*01dc*/ 	.word	0x00000730
        /*01e0*/ 	.word	0x000000ff
        /*01e4*/ 	.word	0x00000038
        /*01e8*/ 	.short	0x0100
        /*01ea*/ 	.byte	0x04
	.zero		1


	//   ....[15]....
        /*01ec*/ 	.word	0x00000740
        /*01f0*/ 	.word	0x000000ff
        /*01f4*/ 	.word	0x00000078
        /*01f8*/ 	.short	0x0100
        /*01fa*/ 	.byte	0x04
	.zero		1


	//   ....[16]....
        /*01fc*/ 	.word	0x00000870
        /*0200*/ 	.word	0x000000ff
        /*0204*/ 	.word	0x00000080
        /*0208*/ 	.short	0x0100
        /*020a*/ 	.byte	0x04
	.zero		1


	//   ....[17]....
        /*020c*/ 	.word	0x00000880
        /*0210*/ 	.word	0x000000ff
        /*0214*/ 	.word	0x00000098
        /*0218*/ 	.short	0x0100
        /*021a*/ 	.byte	0x04
	.zero		1


	//   ....[18]....
        /*021c*/ 	.word	0x00000890
        /*0220*/ 	.word	0x000000ff
        /*0224*/ 	.word	0x00000088
        /*0228*/ 	.short	0x0100
        /*022a*/ 	.byte	0x04
	.zero		1


	//   ....[19]....
        /*022c*/ 	.word	0x000008a0
        /*0230*/ 	.word	0x000000ff
        /*0234*/ 	.word	0x000000a0
        /*0238*/ 	.short	0x0100
        /*023a*/ 	.byte	0x04
	.zero		1


	//   ....[20]....
        /*023c*/ 	.word	0x000008b0
        /*0240*/ 	.word	0x000000ff
        /*0244*/ 	.word	0x00000090
        /*0248*/ 	.short	0x0100
        /*024a*/ 	.byte	0x04
	.zero		1


	//   ....[21]....
        /*024c*/ 	.word	0x000008c0
        /*0250*/ 	.word	0x000000ff
        /*0254*/ 	.word	0x000000a8
        /*0258*/ 	.short	0x0100
        /*025a*/ 	.byte	0x04
	.zero		1


	//   ....[22]....
        /*025c*/ 	.word	0x000009b0
        /*0260*/ 	.word	0x000000ff
        /*0264*/ 	.word	0x000000b0
        /*0268*/ 	.short	0x0100
        /*026a*/ 	.byte	0x04
	.zero		1


	//   ....[23]....
        /*026c*/ 	.word	0x000009c0
        /*0270*/ 	.word	0x000000ff
        /*0274*/ 	.word	0x000000b8
        /*0278*/ 	.short	0x0100
        /*027a*/ 	.byte	0x04
	.zero		1


	//   ....[24]....
        /*027c*/ 	.word	0x00000b00
        /*0280*/ 	.word	0x000000ff
        /*0284*/ 	.word	0x000000c0
        /*0288*/ 	.short	0x0100
        /*028a*/ 	.byte	0x06
	.zero		1


	//   ....[25]....
        /*028c*/ 	.word	0x00000b10
        /*0290*/ 	.word	0x000000ff
        /*0294*/ 	.word	0x000000c8
        /*0298*/ 	.short	0x0100
        /*029a*/ 	.byte	0x06
	.zero		1


	//   ....[26]....
        /*029c*/ 	.word	0x00000c50
        /*02a0*/ 	.word	0x000000ff
        /*02a4*/ 	.word	0x000000d0
        /*02a8*/ 	.short	0x0100
        /*02aa*/ 	.byte	0x04
	.zero		1


	//   ....[27]....
        /*02ac*/ 	.word	0x00000c60
        /*02b0*/ 	.word	0x000000ff
        /*02b4*/ 	.word	0x000000e0
        /*02b8*/ 	.short	0x0100
        /*02ba*/ 	.byte	0x04
	.zero		1


	//   ....[28]....
        /*02bc*/ 	.word	0x00000c70
        /*02c0*/ 	.word	0x000000ff
        /*02c4*/ 	.word	0x000000d8
        /*02c8*/ 	.short	0x0100
        /*02ca*/ 	.byte	0x04
	.zero		1


	//   ....[29]....
        /*02cc*/ 	.word	0x00000c80
        /*02d0*/ 	.word	0x000000ff
        /*02d4*/ 	.word	0x000000e8
        /*02d8*/ 	.short	0x0100
        /*02da*/ 	.byte	0x04
	.zero		1


	//   ....[30]....
        /*02dc*/ 	.word	0x00000d80
        /*02e0*/ 	.word	0x000000ff
        /*02e4*/ 	.word	0x000000f0
        /*02e8*/ 	.short	0x0100
        /*02ea*/ 	.byte	0x06
	.zero		1


	//   ....[31]....
        /*02ec*/ 	.word	0x00001970
        /*02f0*/ 	.word	0x000000ff
        /*02f4*/ 	.word	0x00000040
        /*02f8*/ 	.short	0x010a
        /*02fa*/ 	.byte	0x04
	.zero		1


	//   ....[32]....
        /*02fc*/ 	.word	0x000022f0
        /*0300*/ 	.word	0x000000ff
        /*0304*/ 	.word	0x00000040
        /*0308*/ 	.short	0x010a
        /*030a*/ 	.byte	0x06
	.zero		1


	//   ....[33]....
        /*030c*/ 	.word	0x000025e0
        /*0310*/ 	.word	0x000000ff
        /*0314*/ 	.word	0x00000040
        /*0318*/ 	.short	0x010a
        /*031a*/ 	.byte	0x08
	.zero		1


	//   ....[34]....
        /*031c*/ 	.word	0x00002da0
        /*0320*/ 	.word	0x000000ff
        /*0324*/ 	.word	0x000000b8
        /*0328*/ 	.short	0x0101
        /*032a*/ 	.byte	0x2f
	.zero		1


	//   ....[35]....
        /*032c*/ 	.word	0x00002dd0
        /*0330*/ 	.word	0x000000ff
        /*0334*/ 	.word	0x00000040
        /*0338*/ 	.short	0x010a
        /*033a*/ 	.byte	0x04
	.zero		1


	//   ....[36]....
        /*033c*/ 	.word	0x000036e0
        /*0340*/ 	.word	0x000000ff
        /*0344*/ 	.word	0x00000040
        /*0348*/ 	.short	0x010a
        /*034a*/ 	.byte	0x06
	.zero		1


	//   ....[37]....
        /*034c*/ 	.word	0x00003a20
        /*0350*/ 	.word	0x000000ff
        /*0354*/ 	.word	0x00000040
        /*0358*/ 	.short	0x010a
        /*035a*/ 	.byte	0x08
	.zero		1


	//   ....[38]....
        /*035c*/ 	.word	0x000041d0
        /*0360*/ 	.word	0x000000ff
        /*0364*/ 	.word	0x000000c0
        /*0368*/ 	.short	0x010a
        /*036a*/ 	.byte	0x2f
	.zero		1


	//   ....[39]....
        /*036c*/ 	.word	0x000042b0
        /*0370*/ 	.word	0x000000ff
        /*0374*/ 	.word	0x00000000
        /*0378*/ 	.short	0x0101
        /*037a*/ 	.byte	0x04
	.zero		1


	//   ....[40]....
        /*037c*/ 	.word	0x00004990
        /*0380*/ 	.word	0x000000ff
        /*0384*/ 	.word	0x00000000
        /*0388*/ 	.short	0x010a
        /*038a*/ 	.byte	0x04
	.zero		1


	//   ....[41]....
        /*038c*/ 	.word	0x00004a30
        /*0390*/ 	.word	0x000000ff
        /*0394*/ 	.word	0x00000000
        /*0398*/ 	.short	0x010a
        /*039a*/ 	.byte	0x05
	.zero		1


	//   ....[42]....
        /*039c*/ 	.word	0x00004ad0
        /*03a0*/ 	.word	0x000000ff
        /*03a4*/ 	.word	0x00000000
        /*03a8*/ 	.short	0x010a
        /*03aa*/ 	.byte	0x05
	.zero		1


	//   ....[43]....
        /*03ac*/ 	.word	0x00004b70
        /*03b0*/ 	.word	0x000000ff
        /*03b4*/ 	.word	0x00000000
        /*03b8*/ 	.short	0x010a
        /*03ba*/ 	.byte	0x05
	.zero		1


	//   ....[44]....
        /*03bc*/ 	.word	0x00004c10
        /*03c0*/ 	.word	0x000000ff
        /*03c4*/ 	.word	0x00000000
        /*03c8*/ 	.short	0x010a
        /*03ca*/ 	.byte	0x05
	.zero		1


	//   ....[45]....
        /*03cc*/ 	.word	0x00004cb0
        /*03d0*/ 	.word	0x000000ff
        /*03d4*/ 	.word	0x00000000
        /*03d8*/ 	.short	0x010a
        /*03da*/ 	.byte	0x05
	.zero		1


	//   ....[46]....
        /*03dc*/ 	.word	0x00004d50
        /*03e0*/ 	.word	0x000000ff
        /*03e4*/ 	.word	0x00000000
        /*03e8*/ 	.short	0x010a
        /*03ea*/ 	.byte	0x05
	.zero		1


	//   ....[47]....
        /*03ec*/ 	.word	0x00004e00
        /*03f0*/ 	.word	0x00000000
        /*03f4*/ 	.word	0x00000000
        /*03f8*/ 	.short	0x010a
        /*03fa*/ 	.byte	0xff
	.zero		1


	//   ....[48]....
        /*03fc*/ 	.word	0x00004f50
        /*0400*/ 	.word	0x000000ff
        /*0404*/ 	.word	0x000000c8
        /*0408*/ 	.short	0x010a
        /*040a*/ 	.byte	0x04
	.zero		1


	//   ....[49]....
        /*040c*/ 	.word	0x00004ff0
        /*0410*/ 	.word	0x000000ff
        /*0414*/ 	.word	0x000000c0
        /*0418*/ 	.short	0x010a
        /*041a*/ 	.byte	0x04
	.zero		1


	//   ....[50]....
        /*041c*/ 	.word	0x00005090
        /*0420*/ 	.word	0x000000ff
        /*0424*/ 	.word	0x00000000
        /*0428*/ 	.short	0x0101
        /*042a*/ 	.byte	0x05
	.zero		1


	//   ....[51]....
        /*042c*/ 	.word	0x000050d0
        /*0430*/ 	.word	0x000000ff
        /*0434*/ 	.word	0x000000c8
        /*0438*/ 	.short	0x0106
        /*043a*/ 	.byte	0x04
	.zero		1


	//   ....[52]....
        /*043c*/ 	.word	0x00005110
        /*0440*/ 	.word	0x00000000
        /*0444*/ 	.word	0x000000c8
        /*0448*/ 	.short	0x010a
        /*044a*/ 	.byte	0xff
	.zero		1


	//   ....[53]....
        /*044c*/ 	.word	0x00005360
        /*0450*/ 	.word	0x000000ff
        /*0454*/ 	.word	0x00000008
        /*0458*/ 	.short	0x010a
        /*045a*/ 	.byte	0x05
	.zero		1


	//   ....[54]....
        /*045c*/ 	.word	0x00005380
        /*0460*/ 	.word	0x000000ff
        /*0464*/ 	.word	0x00000008
        /*0468*/ 	.short	0x010a
        /*046a*/ 	.byte	0x05
	.zero		1


	//   ....[55]....
        /*046c*/ 	.word	0x00005510
        /*0470*/ 	.word	0x000000ff
        /*0474*/ 	.word	0x00000008
        /*0478*/ 	.short	0x010a
        /*047a*/ 	.byte	0x05
	.zero		1


	//   ....[56]....
        /*047c*/ 	.word	0x00005530
        /*0480*/ 	.word	0x000000ff
        /*0484*/ 	.word	0x00000008
        /*0488*/ 	.short	0x010a
        /*048a*/ 	.byte	0x05
	.zero		1


	//   ....[57]....
        /*048c*/ 	.word	0x000055f0
        /*0490*/ 	.word	0x000000ff
        /*0494*/ 	.word	0x00000000
        /*0498*/ 	.short	0x0101
        /*049a*/ 	.byte	0x04
	.zero		1


	//   ....[58]....
        /*049c*/ 	.word	0x000059e0
        /*04a0*/ 	.word	0x000000ff
        /*04a4*/ 	.word	0x000000c0
        /*04a8*/ 	.short	0x010a
        /*04aa*/ 	.byte	0x16
	.zero		1


	//   ....[59]....
        /*04ac*/ 	.word	0x00005a80
        /*04b0*/ 	.word	0x000000ff
        /*04b4*/ 	.word	0x00000000
        /*04b8*/ 	.short	0x0101
        /*04ba*/ 	.byte	0x2a
	.zero		1


	//   ....[60]....
        /*04bc*/ 	.word	0x00005ac0
        /*04c0*/ 	.word	0x000000ff
        /*04c4*/ 	.word	0x000000e0
        /*04c8*/ 	.short	0x010a
        /*04ca*/ 	.byte	0x1b
	.zero		1


	//   ....[61]....
        /*04cc*/ 	.word	0x00005b60
        /*04d0*/ 	.word	0x000000ff
        /*04d4*/ 	.word	0x00000000
        /*04d8*/ 	.short	0x010a
        /*04da*/ 	.byte	0x04
	.zero		1


	//   ....[62]....
        /*04dc*/ 	.word	0x00005bb0
        /*04e0*/ 	.word	0x000000ff
        /*04e4*/ 	.word	0x00000000
        /*04e8*/ 	.short	0x010a
        /*04ea*/ 	.byte	0x14
	.zero		1


	//   ....[63]....
        /*04ec*/ 	.word	0x00005d00
        /*04f0*/ 	.word	0x000000ff
        /*04f4*/ 	.word	0x00000000
        /*04f8*/ 	.short	0x010a
        /*04fa*/ 	.byte	0x05
	.zero		1


	//   ....[64]....
        /*04fc*/ 	.word	0x000061b0
        /*0500*/ 	.word	0x000000ff
        /*0504*/ 	.word	0x00000000
        /*0508*/ 	.short	0x010a
        /*050a*/ 	.byte	0x04
	.zero		1


	//   ....[65]....
        /*050c*/ 	.word	0x00006250
        /*0510*/ 	.word	0x00000002
        /*0514*/ 	.word	0x00000000
        /*0518*/ 	.short	0x010a
        /*051a*/ 	.byte	0xff
	.zero		1


	//   ....[66]....
        /*051c*/ 	.word	0x00006290
        /*0520*/ 	.word	0x00000002
        /*0524*/ 	.word	0x00000000
        /*0528*/ 	.short	0x010a
        /*052a*/ 	.byte	0xff
	.zero		1


	//   ....[67]....
        /*052c*/ 	.word	0x00006300
        /*0530*/ 	.word	0x000000ff
        /*0534*/ 	.word	0x00000000
        /*0538*/ 	.short	0x0101
        /*053a*/ 	.byte	0x04
	.zero		1


	//   ....[68]....
        /*053c*/ 	.word	0x00006340
        /*0540*/ 	.word	0x000000ff
        /*0544*/ 	.word	0x000000f0
        /*0548*/ 	.short	0x010a
        /*054a*/ 	.byte	0x16
	.zero		1


	//   ....[69]....
        /*054c*/ 	.word	0x000063b0
        /*0550*/ 	.word	0x000000ff
        /*0554*/ 	.word	0x00000000
        /*0558*/ 	.short	0x0101
        /*055a*/ 	.byte	0x04
	.zero		1


	//   ....[70]....
        /*055c*/ 	.word	0x00006880
        /*0560*/ 	.word	0x000000ff
        /*0564*/ 	.word	0x000000c0
        /*0568*/ 	.short	0x010a
        /*056a*/ 	.byte	0x1f
	.zero		1


	//   ....[71]....
        /*056c*/ 	.word	0x00006920
        /*0570*/ 	.word	0x000000ff
        /*0574*/ 	.word	0x00000000
        /*0578*/ 	.short	0x0101
        /*057a*/ 	.byte	0x2e
	.zero		1


	//   ....[72]....
        /*057c*/ 	.word	0x00006e60
        /*0580*/ 	.word	0x000000ff
        /*0584*/ 	.word	0x000000b8
        /*0588*/ 	.short	0x010a
        /*058a*/ 	.byte	0x1f
	.zero		1


	//   ....[73]....
        /*058c*/ 	.word	0x00007050
        /*0590*/ 	.word	0x000000ff
        /*0594*/ 	.word	0x00000098
        /*0598*/ 	.short	0x010a
        /*059a*/ 	.byte	0x07
	.zero		1


	//   ....[74]....
        /*059c*/ 	.word	0x00007370
        /*05a0*/ 	.word	0x000000ff
        /*05a4*/ 	.word	0x00000080
        /*05a8*/ 	.short	0x010b
        /*05aa*/ 	.byte	0x07
	.zero		1


	//   ....[75]....
        /*05ac*/ 	.word	0x000073a0
        /*05b0*/ 	.word	0x000000ff
        /*05b4*/ 	.word	0x00000000
        /*05b8*/ 	.short	0x0101
        /*05ba*/ 	.byte	0x04
	.zero		1


	//   ....[76]....
        /*05bc*/ 	.word	0x000073b0
        /*05c0*/ 	.word	0x000000ff
        /*05c4*/ 	.word	0x00000098
        /*05c8*/ 	.short	0x010a
        /*05ca*/ 	.byte	0x05
	.zero		1


	//   ....[77]....
        /*05cc*/ 	.word	0x00007660
        /*05d0*/ 	.word	0x000000ff
        /*05d4*/ 	.word	0x00000080
        /*05d8*/ 	.short	0x010b
        /*05da*/ 	.byte	0x05
	.zero		1


	//   ....[78]....
        /*05dc*/ 	.word	0x00007670
        /*05e0*/ 	.word	0x000000ff
        /*05e4*/ 	.word	0x00000000
        /*05e8*/ 	.short	0x0101
        /*05ea*/ 	.byte	0x04
	.zero		1


	//   ....[79]....
        /*05ec*/ 	.word	0x000076d0
        /*05f0*/ 	.word	0x000000ff
        /*05f4*/ 	.word	0x00000000
        /*05f8*/ 	.short	0x010a
        /*05fa*/ 	.byte	0x04
	.zero		1


	//   ....[80]....
        /*05fc*/ 	.word	0x00007760
        /*0600*/ 	.word	0x000000ff
        /*0604*/ 	.word	0x00000000
        /*0608*/ 	.short	0x010a
        /*060a*/ 	.byte	0x05
	.zero		1


	//   ....[81]....
        /*060c*/ 	.word	0x00007800
        /*0610*/ 	.word	0x00000000
        /*0614*/ 	.word	0x00000000
        /*0618*/ 	.short	0x010a
        /*061a*/ 	.byte	0xff
	.zero		1


	//   ....[82]....
        /*061c*/ 	.word	0x00007bc0
        /*0620*/ 	.word	0x000000ff
        /*0624*/ 	.word	0x000000c0
        /*0628*/ 	.short	0x010a
        /*062a*/ 	.byte	0x2e
	.zero		1


	//   ....[83]....
        /*062c*/ 	.word	0x00007c90
        /*0630*/ 	.word	0x000000ff
        /*0634*/ 	.word	0x00000000
        /*0638*/ 	.short	0x0101
        /*063a*/ 	.byte	0x04
	.zero		1


	//   ....[84]....
        /*063c*/ 	.word	0x000088d0
        /*0640*/ 	.word	0x00000000
        /*0644*/ 	.word	0x00000080
        /*0648*/ 	.short	0x010a
        /*064a*/ 	.byte	0xff
	.zero		1


	//   ....[85]....
        /*064c*/ 	.word	0x000089d0
        /*0650*/ 	.word	0x0000004b
        /*0654*/ 	.word	0x000000d0
        /*0658*/ 	.short	0x010a
        /*065a*/ 	.byte	0xff
	.zero		1


	//   ....[86]....
        /*065c*/ 	.word	0x00008b90
        /*0660*/ 	.word	0x00000000
        /*0664*/ 	.word	0x00000080
        /*0668*/ 	.short	0x010a
        /*066a*/ 	.byte	0xff
	.zero		1


	//   ....[87]....
        /*066c*/ 	.word	0x00008cc0
        /*0670*/ 	.word	0x0000004b
        /*0674*/ 	.word	0x000000d0
        /*0678*/ 	.short	0x010a
        /*067a*/ 	.byte	0xff
	.zero		1


	//   ....[88]....
        /*067c*/ 	.word	0x00009570
        /*0680*/ 	.word	0x00000000
        /*0684*/ 	.word	0x00000000
        /*0688*/ 	.short	0x0101
        /*068a*/ 	.byte	0xff
	.zero		1


	//   ....[89]....
        /*068c*/ 	.word	0x00009580
        /*0690*/ 	.word	0x00000003
        /*0694*/ 	.word	0x00000080
        /*0698*/ 	.short	0x010a
        /*069a*/ 	.byte	0xff
	.zero		1


	//   ....[90]....
        /*069c*/ 	.word	0x00009650
        /*06a0*/ 	.word	0x00000003
        /*06a4*/ 	.word	0x00000080
        /*06a8*/ 	.short	0x010a
        /*06aa*/ 	.byte	0xff
	.zero		1


	//   ....[91]....
        /*06ac*/ 	.word	0x000099b0
        /*06b0*/ 	.word	0x0000004d
        /*06b4*/ 	.word	0x00000000
        /*06b8*/ 	.short	0x0101
        /*06ba*/ 	.byte	0xff
	.zero		1


	//   ....[92]....
        /*06bc*/ 	.word	0x0000a060
        /*06c0*/ 	.word	0x00000002
        /*06c4*/ 	.word	0x00000000
        /*06c8*/ 	.short	0x0101
        /*06ca*/ 	.byte	0xff
	.zero		1


	//   ....[93]....
        /*06cc*/ 	.word	0x0000a2e0
        /*06d0*/ 	.word	0x000000ff
        /*06d4*/ 	.word	0x00000000
        /*06d8*/ 	.short	0x0101
        /*06da*/ 	.byte	0x04
	.zero		1


	//   ....[94]....
        /*06dc*/ 	.word	0x0000a310
        /*06e0*/ 	.word	0x00000012
        /*06e4*/ 	.word	0x00000040
        /*06e8*/ 	.short	0x010a
        /*06ea*/ 	.byte	0xff
	.zero		1


	//   ....[95]....
        /*06ec*/ 	.word	0x0000a370
        /*06f0*/ 	.word	0x00000012
        /*06f4*/ 	.word	0x00000040
        /*06f8*/ 	.short	0x010a
        /*06fa*/ 	.byte	0xff
	.zero		1


	//   ....[96]....
        /*06fc*/ 	.word	0x0000a3d0
        /*0700*/ 	.word	0x00000000
        /*0704*/ 	.word	0x000000c0
        /*0708*/ 	.short	0x010a
        /*070a*/ 	.byte	0xff
	.zero		1


	//   ....[97]....
        /*070c*/ 	.word	0x0000a430
        /*0710*/ 	.word	0x00000000
        /*0714*/ 	.word	0x00000000
        /*0718*/ 	.short	0x010a
        /*071a*/ 	.byte	0xff
	.zero		1


	//   ....[98]....
        /*071c*/ 	.word	0x0000a490
        /*0720*/ 	.word	0x00000000
        /*0724*/ 	.word	0x00000000
        /*0728*/ 	.short	0x010a
        /*072a*/ 	.byte	0xff
	.zero		1


	//   ....[99]....
        /*072c*/ 	.word	0x0000a4f0
        /*0730*/ 	.word	0x00000000
        /*0734*/ 	.word	0x00000000
        /*0738*/ 	.short	0x010a
        /*073a*/ 	.byte	0xff
	.zero		1


	//   ....[100]....
        /*073c*/ 	.word	0x0000a550
        /*0740*/ 	.word	0x00000000
        /*0744*/ 	.word	0x00000000
        /*0748*/ 	.short	0x010a
        /*074a*/ 	.byte	0xff
	.zero		1


	//   ....[101]....
        /*074c*/ 	.word	0x0000a5b0
        /*0750*/ 	.word	0x00000000
        /*0754*/ 	.word	0x00000000
        /*0758*/ 	.short	0x010a
        /*075a*/ 	.byte	0xff
	.zero		1


	//   ....[102]....
        /*075c*/ 	.word	0x0000a610
        /*0760*/ 	.word	0x00000000
        /*0764*/ 	.word	0x00000000
        /*0768*/ 	.short	0x010a
        /*076a*/ 	.byte	0xff
	.zero		1


	//   ....[103]....
        /*076c*/ 	.word	0x0000a670
        /*0770*/ 	.word	0x00000000
        /*0774*/ 	.word	0x00000000
        /*0778*/ 	.short	0x010a
        /*077a*/ 	.byte	0xff
	.zero		1


	//   ....[104]....
        /*077c*/ 	.word	0x0000a6d0
        /*0780*/ 	.word	0x00000004
        /*0784*/ 	.word	0x000000c8
        /*0788*/ 	.short	0x010a
        /*078a*/ 	.byte	0xff
	.zero		1


	//   ....[105]....
        /*078c*/ 	.word	0x0000a730
        /*0790*/ 	.word	0x00000004
        /*0794*/ 	.word	0x000000c0
        /*0798*/ 	.short	0x010a
        /*079a*/ 	.byte	0xff
	.zero		1


	//   ....[106]....
        /*079c*/ 	.word	0x0000a790
        /*07a0*/ 	.word	0x00000000
        /*07a4*/ 	.word	0x00000008
        /*07a8*/ 	.short	0x010a
        /*07aa*/ 	.byte	0xff
	.zero		1


	//   ....[107]....
        /*07ac*/ 	.word	0x0000a870
        /*07b0*/ 	.word	0x00000000
        /*07b4*/ 	.word	0x00000008
        /*07b8*/ 	.short	0x010a
        /*07ba*/ 	.byte	0xff
	.zero		1


	//   ....[108]....
        /*07bc*/ 	.word	0x0000a8d0
        /*07c0*/ 	.word	0x00000004
        /*07c4*/ 	.word	0x000000c0
        /*07c8*/ 	.short	0x010a
        /*07ca*/ 	.byte	0xff
	.zero		1


	//   ....[109]....
        /*07cc*/ 	.word	0x0000a930
        /*07d0*/ 	.word	0x00000004
        /*07d4*/ 	.word	0x000000e0
        /*07d8*/ 	.short	0x010a
        /*07da*/ 	.byte	0xff
	.zero		1


	//   ....[110]....
        /*07dc*/ 	.word	0x0000a990
        /*07e0*/ 	.word	0x00000004
        /*07e4*/ 	.word	0x00000000
        /*07e8*/ 	.short	0x010a
        /*07ea*/ 	.byte	0xff
	.zero		1


	//   ....[111]....
        /*07ec*/ 	.word	0x0000a9f0
        /*07f0*/ 	.word	0x00000002
        /*07f4*/ 	.word	0x00000000
        /*07f8*/ 	.short	0x010a
        /*07fa*/ 	.byte	0xff
	.zero		1


	//   ....[112]....
        /*07fc*/ 	.word	0x0000aa50
        /*0800*/ 	.word	0x00000002
        /*0804*/ 	.word	0x000000f0
        /*0808*/ 	.short	0x010a
        /*080a*/ 	.byte	0xff
	.zero		1


	//   ....[113]....
        /*080c*/ 	.word	0x0000aab0
        /*0810*/ 	.word	0x00000000
        /*0814*/ 	.word	0x000000c0
        /*0818*/ 	.short	0x010a
        /*081a*/ 	.byte	0xff
	.zero		1


	//   ....[114]....
        /*081c*/ 	.word	0x0000ab10
        /*0820*/ 	.word	0x00000000
        /*0824*/ 	.word	0x000000b8
        /*0828*/ 	.short	0x010a
        /*082a*/ 	.byte	0xff
	.zero		1


	//   ....[115]....
        /*082c*/ 	.word	0x0000ab70
        /*0830*/ 	.word	0x00000000
        /*0834*/ 	.word	0x00000098
        /*0838*/ 	.short	0x010a
        /*083a*/ 	.byte	0xff
	.zero		1


	//   ....[116]....
        /*083c*/ 	.word	0x0000abd0
        /*0840*/ 	.word	0x00000005
        /*0844*/ 	.word	0x00000098
        /*0848*/ 	.short	0x010a
        /*084a*/ 	.byte	0xff
	.zero		1


	//   ....[117]....
        /*084c*/ 	.word	0x0000ac30
        /*0850*/ 	.word	0x00000000
        /*0854*/ 	.word	0x00000000
        /*0858*/ 	.short	0x010a
        /*085a*/ 	.byte	0xff
	.zero		1


	//   ....[118]....
        /*085c*/ 	.word	0x0000ac90
        /*0860*/ 	.word	0x00000000
        /*0864*/ 	.word	0x00000000
        /*0868*/ 	.short	0x010a
        /*086a*/ 	.byte	0xff
	.zero		1


	//   ....[119]....
        /*086c*/ 	.word	0x0000acf0
        /*0870*/ 	.word	0x00000000
        /*0874*/ 	.word	0x000000c0
        /*0878*/ 	.short	0x010a
        /*087a*/ 	.byte	0xff
	.zero		1


	//   ....[120]....
        /*087c*/ 	.word	0x0000ad40
        /*0880*/ 	.word	0x00000000
        /*0884*/ 	.word	0x00000080
        /*0888*/ 	.short	0x010a
        /*088a*/ 	.byte	0xff
	.zero		1


	//   ....[121]....
        /*088c*/ 	.word	0x0000ad90
        /*0890*/ 	.word	0x0000004b
        /*0894*/ 	.word	0x000000d0
        /*0898*/ 	.short	0x010a
        /*089a*/ 	.byte	0xff
	.zero		1


	//   ....[122]....
        /*089c*/ 	.word	0x0000ade0
        /*08a0*/ 	.word	0x00000003
        /*08a4*/ 	.word	0x00000080
        /*08a8*/ 	.short	0x010a
        /*08aa*/ 	.byte	0xff
	.zero		1


	//----- nvinfo : EIATTR_NUM_MBARRIERS
	.align		4
.L_47:
        /*08ac*/ 	.byte	0x03, 0x38
        /*08ae*/ 	.short	0x001f


	//----- nvinfo : EIATTR_EXIT_INSTR_OFFSETS
	.align		4
        /*08b0*/ 	.byte	0x04, 0x1c
        /*08b2*/ 	.short	(.L_49 - .L_48)


	//   ....[0]....
.L_48:
        /*08b4*/ 	.word	0x00004e30


	//   ....[1]....
        /*08b8*/ 	.word	0x000050e0


	//   ....[2]....
        /*08bc*/ 	.word	0x00005140


	//   ....[3]....
        /*08c0*/ 	.word	0x000065d0


	//   ....[4]....
        /*08c4*/ 	.word	0x00007830


	//   ....[5]....
        /*08c8*/ 	.word	0x00007870


	//   ....[6]....
        /*08cc*/ 	.word	0x0000a1c0


	//   ....[7]....
        /*08d0*/ 	.word	0x0000a240


	//   ....[8]....
        /*08d4*/ 	.word	0x0000a270


	//   ....[9]....
        /*08d8*/ 	.word	0x0000a2f0


	//----- nvinfo : EIATTR_MAX_THREADS
	.align		4
.L_49:
        /*08dc*/ 	.byte	0x04, 0x05
        /*08de*/ 	.short	(.L_51 - .L_50)
.L_50:
        /*08e0*/ 	.word	0x00000100
        /*08e4*/ 	.word	0x00000001
        /*08e8*/ 	.word	0x00000001


	//----- nvinfo : EIATTR_CRS_STACK_SIZE
	.align		4
.L_51:
        /*08ec*/ 	.byte	0x04, 0x1e
        /*08ee*/ 	.short	(.L_53 - .L_52)
.L_52:
        /*08f0*/ 	.word	0x00000000


	//----- nvinfo : EIATTR_CBANK_PARAM_SIZE
	.align		4
.L_53:
        /*08f4*/ 	.byte	0x03, 0x19
        /*08f6*/ 	.short	0x0800


	//----- nvinfo : EIATTR_PARAM_CBANK
	.align		4
        /*08f8*/ 	.byte	0x04, 0x0a
        /*08fa*/ 	.short	(.L_55 - .L_54)
	.align		4
.L_54:
        /*08fc*/ 	.word	index@(.nv.constant0._ZN7cutlass13device_kernelINS_4conv6kernel13ConvUniversalINS1_16ConvProblemShapeILNS1_8OperatorE1ELi2EEENS1_10collective14CollectiveConvINS1_47MainloopSm100TmaUmmaWarpSpecializedImplicitGemmILS5_1ELi8ELi2ELi1ELi2EN4cute5tupleIJNSA_1CILi2EEENSC_ILi1EEESE_EEEEENSB_IJNSC_ILi128EEENSC_ILi64EEENSB_IJSI_EEEEEENS_10tfloat32_tESL_NSA_8TiledMMAINSA_8MMA_AtomIJNSA_23SM100_MMA_TF32_2x1SM_SSISL_SL_fLi128ELi64ELNSA_4UMMA5MajorE0ELSQ_1ELNSP_7ScaleInE0ELSR_0EEEEEENSA_6LayoutINSB_IJSE_SE_SE_EEENSB_IJNSC_ILi0EEESW_SW_EEEEENSB_IJNSA_10UnderscoreESZ_SZ_EEEEENS7_6detail27Sm100ImplicitGemmTileTraitsINSA_25SM100_TMA_2SM_LOAD_IM2COLENSA_14ComposedLayoutINSA_7SwizzleILi3ELi4ELi3EEENSA_18smem_ptr_flag_bitsILi32EEENSU_INSB_IJNSC_ILi8EEENSC_ILi32EEEEEENSB_IJS1B_SE_EEEEEEEvEENS13_INSA_18SM100_TMA_2SM_LOADENS15_INS16_ILi2ELi5ELi2EEES19_NSU_INSB_IJS1B_NSC_ILi4EEEEEENSB_IJSE_S1B_EEEEEEEvEEEENS_8epilogue10collective18CollectiveEpilogueINS1Q_23Sm100TmaWarpSpecializedILi3ELi2ELi16ELb1ELb0EEEJNSB_IJSI_SI_SJ_EEENSB_IJNSU_ISI_SE_EENSU_INSB_IJNSC_ILi16EEESD_EEES1L_EEEEESL_NSB_IJNSB_IJlllEEESE_SW_EEESL_S22_NS1Q_6fusion15FusionCallbacksIS1U_NS23_17LinearCombinationISL_fSL_fLNS_15FloatRoundStyleE2EEES1V_S20_JEEENSA_5SM1004TMEM4LOAD26SM100_TMEM_LOAD_32dp32b16xENSA_20SM90_TMA_LOAD_IM2COLENS15_INS16_ILi2ELi4ELi3EEES19_NSU_INSB_IJS1A_S1X_EEENSB_IJS1X_SE_EEEEEEENSA_39AutoVectorizingCopyWithAssumedAlignmentILi128EEENSA_21SM90_TMA_STORE_IM2COLES2I_S2K_S2K_EEEvvEEEEvNT_6ParamsE)
        /*0900*/ 	.short	0x0380
        /*0902*/ 	.short	0x0800


	//----- nvinfo : EIATTR_SW_WAR
	.align		4
.L_55:
        /*0904*/ 	.byte	0x04, 0x36
        /*0906*/ 	.short	(.L_57 - .L_56)
.L_56:
        /*0908*/ 	.word	0x00000008
.L_57:


//--------------------- .nv.callgraph             --------------------------
	.section	.nv.callgraph,"",@"SHT_CUDA_CALLGRAPH"
	.align	4
	.sectionentsize	8
	.align		4
        /*0000*/ 	.word	0x00000000
	.align		4
        /*0004*/ 	.word	0xffffffff
	.align		4
        /*0008*/ 	.word	index@(_ZN7cutlass13device_kernelINS_4conv6kernel13ConvUniversalINS1_16ConvProblemShapeILNS1_8OperatorE1ELi2EEENS1_10collective14CollectiveConvINS1_47MainloopSm100TmaUmmaWarpSpecializedImplicitGemmILS5_1ELi8ELi2ELi1ELi2EN4cute5tupleIJNSA_1CILi2EEENSC_ILi1EEESE_EEEEENSB_IJNSC_ILi128EEENSC_ILi64EEENSB_IJSI_EEEEEENS_10tfloat32_tESL_NSA_8TiledMMAINSA_8MMA_AtomIJNSA_23SM100_MMA_TF32_2x1SM_SSISL_SL_fLi128ELi64ELNSA_4UMMA5MajorE0ELSQ_1ELNSP_7ScaleInE0ELSR_0EEEEEENSA_6LayoutINSB_IJSE_SE_SE_EEENSB_IJNSC_ILi0EEESW_SW_EEEEENSB_IJNSA_10UnderscoreESZ_SZ_EEEEENS7_6detail27Sm100ImplicitGemmTileTraitsINSA_25SM100_TMA_2SM_LOAD_IM2COLENSA_14ComposedLayoutINSA_7SwizzleILi3ELi4ELi3EEENSA_18smem_ptr_flag_bitsILi32EEENSU_INSB_IJNSC_ILi8EEENSC_ILi32EEEEEENSB_IJS1B_SE_EEEEEEEvEENS13_INSA_18SM100_TMA_2SM_LOADENS15_INS16_ILi2ELi5ELi2EEES19_NSU_INSB_IJS1B_NSC_ILi4EEEEEENSB_IJSE_S1B_EEEEEEEvEEEENS_8epilogue10collective18CollectiveEpilogueINS1Q_23Sm100TmaWarpSpecializedILi3ELi2ELi16ELb1ELb0EEEJNSB_IJSI_SI_SJ_EEENSB_IJNSU_ISI_SE_EENSU_INSB_IJNSC_ILi16EEESD_EEES1L_EEEEESL_NSB_IJNSB_IJlllEEESE_SW_EEESL_S22_NS1Q_6fusion15FusionCallbacksIS1U_NS23_17LinearCombinationISL_fSL_fLNS_15FloatRoundStyleE2EEES1V_S20_JEEENSA_5SM1004TMEM4LOAD26SM100_TMEM_LOAD_32dp32b16xENSA_20SM90_TMA_LOAD_IM2COLENS15_INS16_ILi2ELi4ELi3EEES19_NSU_INSB_IJS1A_S1X_EEENSB_IJS1X_SE_EEEEEEENSA_39AutoVectorizingCopyWithAssumedAlignmentILi128EEENSA_21SM90_TMA_STORE_IM2COLES2I_S2K_S2K_EEEvvEEEEvNT_6ParamsE)
	.align		4
        /*000c*/ 	.word	index@(__assertfail)
	.align		4
        /*0010*/ 	.word	0x00000000
	.align		4
        /*0014*/ 	.word	0xfffffffe
	.align		4
        /*0018*/ 	.word	0x00000000
	.align		4
        /*001c*/ 	.word	0xfffffffd
	.align		4
        /*0020*/ 	.word	0x00000000
	.align		4
        /*0024*/ 	.word	0xfffffffc


//--------------------- .nv.constant4             --------------------------
	.section	.nv.constant4,"a",@progbits
	.align	8
	.align		8
.nv.constant4:
        /*0000*/ 	.dword	__assertfail
	.align		8
        /*0008*/ 	.dword	__unnamed_1
	.align		8
        /*0010*/ 	.dword	__unnamed_2
	.align		8
        /*0018*/ 	.dword	_ZN39_INTERNAL_1b8ccdd6_4_k_cu_18c4ef3b_34594cuda3std3__45__cpo5beginE
	.align		8
        /*0020*/ 	.dword	_ZN39_INTERNAL_1b8ccdd6_4_k_cu_18c4ef3b_34594cuda3std3__45__cpo3endE
	.align		8
        /*0028*/ 	.dword	_ZN39_INTERNAL_1b8ccdd6_4_k_cu_18c4ef3b_34594cuda3std3__45__cpo6cbeginE
	.align		8
        /*0030*/ 	.dword	_ZN39_INTERNAL_1b8ccdd6_4_k_cu_18c4ef3b_34594cuda3std3__45__cpo4cendE
	.align		8
        /*0038*/ 	.dword	_ZN39_INTERNAL_1b8ccdd6_4_k_cu_18c4ef3b_34594cuda3std3__441_GLOBAL__N__1b8ccdd6_4_k_cu_18c4ef3b_34596ignoreE
	.align		8
        /*0040*/ 	.dword	_ZN39_INTERNAL_1b8ccdd6_4_k_cu_18c4ef3b_34594cuda3std3__419piecewise_constructE
	.align		8
        /*0048*/ 	.dword	_ZN39_INTERNAL_1b8ccdd6_4_k_cu_18c4ef3b_34594cuda3std3__48in_placeE
	.align		8
        /*0050*/ 	.dword	_ZN39_INTERNAL_1b8ccdd6_4_k_cu_18c4ef3b_34594cuda3std6ranges3__45__cpo4swapE
	.align		8
        /*0058*/ 	.dword	_ZN39_INTERNAL_1b8ccdd6_4_k_cu_18c4ef3b_34594cuda3std6ranges3__45__cpo9iter_moveE
	.align		8
        /*0060*/ 	.dword	_ZN39_INTERNAL_1b8ccdd6_4_k_cu_18c4ef3b_34594cute7productE
	.align		8
        /*0068*/ 	.dword	_ZN39_INTERNAL_1b8ccdd6_4_k_cu_18c4ef3b_34594cute1_E
	.align		8
        /*0070*/ 	.dword	$str$27
	.align		8
        /*0078*/ 	.dword	$str$28
	.align		8
        /*0080*/ 	.dword	$str$29
	.align		8
        /*0088*/ 	.dword	$str$30


//--------------------- .text._ZN7cutlass13device_kernelINS_4conv6kernel13ConvUniversalINS1_16ConvProblemShapeILNS1_8OperatorE1ELi2EEENS1_10collective14CollectiveConvINS1_47MainloopSm100TmaUmmaWarpSpecializedImplicitGemmILS5_1ELi8ELi2ELi1ELi2EN4cute5tupleIJNSA_1CILi2EEENSC_ILi1EEESE_EEEEENSB_IJNSC_ILi128EEENSC_ILi64EEENSB_IJSI_EEEEEENS_10tfloat32_tESL_NSA_8TiledMMAINSA_8MMA_AtomIJNSA_23SM100_MMA_TF32_2x1SM_SSISL_SL_fLi128ELi64ELNSA_4UMMA5MajorE0ELSQ_1ELNSP_7ScaleInE0ELSR_0EEEEEENSA_6LayoutINSB_IJSE_SE_SE_EEENSB_IJNSC_ILi0EEESW_SW_EEEEENSB_IJNSA_10UnderscoreESZ_SZ_EEEEENS7_6detail27Sm100ImplicitGemmTileTraitsINSA_25SM100_TMA_2SM_LOAD_IM2COLENSA_14ComposedLayoutINSA_7SwizzleILi3ELi4ELi3EEENSA_18smem_ptr_flag_bitsILi32EEENSU_INSB_IJNSC_ILi8EEENSC_ILi32EEEEEENSB_IJS1B_SE_EEEEEEEvEENS13_INSA_18SM100_TMA_2SM_LOADENS15_INS16_ILi2ELi5ELi2EEES19_NSU_INSB_IJS1B_NSC_ILi4EEEEEENSB_IJSE_S1B_EEEEEEEvEEEENS_8epilogue10collective18CollectiveEpilogueINS1Q_23Sm100TmaWarpSpecializedILi3ELi2ELi16ELb1ELb0EEEJNSB_IJSI_SI_SJ_EEENSB_IJNSU_ISI_SE_EENSU_INSB_IJNSC_ILi16EEESD_EEES1L_EEEEESL_NSB_IJNSB_IJlllEEESE_SW_EEESL_S22_NS1Q_6fusion15FusionCallbacksIS1U_NS23_17LinearCombinationISL_fSL_fLNS_15FloatRoundStyleE2EEES1V_S20_JEEENSA_5SM1004TMEM4LOAD26SM100_TMEM_LOAD_32dp32b16xENSA_20SM90_TMA_LOAD_IM2COLENS15_INS16_ILi2ELi4ELi3EEES19_NSU_INSB_IJS1A_S1X_EEENSB_IJS1X_SE_EEEEEEENSA_39AutoVectorizingCopyWithAssumedAlignmentILi128EEENSA_21SM90_TMA_STORE_IM2COLES2I_S2K_S2K_EEEvvEEEEvNT_6ParamsE --------------------------
	.section	.text._ZN7cutlass13device_kernelINS_4conv6kernel13ConvUniversalINS1_16ConvProblemShapeILNS1_8OperatorE1ELi2EEENS1_10collective14CollectiveConvINS1_47MainloopSm100TmaUmmaWarpSpecializedImplicitGemmILS5_1ELi8ELi2ELi1ELi2EN4cute5tupleIJNSA_1CILi2EEENSC_ILi1EEESE_EEEEENSB_IJNSC_ILi128EEENSC_ILi64EEENSB_IJSI_EEEEEENS_10tfloat32_tESL_NSA_8TiledMMAINSA_8MMA_AtomIJNSA_23SM100_MMA_TF32_2x1SM_SSISL_SL_fLi128ELi64ELNSA_4UMMA5MajorE0ELSQ_1ELNSP_7ScaleInE0ELSR_0EEEEEENSA_6LayoutINSB_IJSE_SE_SE_EEENSB_IJNSC_ILi0EEESW_SW_EEEEENSB_IJNSA_10UnderscoreESZ_SZ_EEEEENS7_6detail27Sm100ImplicitGemmTileTraitsINSA_25SM100_TMA_2SM_LOAD_IM2COLENSA_14ComposedLayoutINSA_7SwizzleILi3ELi4ELi3EEENSA_18smem_ptr_flag_bitsILi32EEENSU_INSB_IJNSC_ILi8EEENSC_ILi32EEEEEENSB_IJS1B_SE_EEEEEEEvEENS13_INSA_18SM100_TMA_2SM_LOADENS15_INS16_ILi2ELi5ELi2EEES19_NSU_INSB_IJS1B_NSC_ILi4EEEEEENSB_IJSE_S1B_EEEEEEEvEEEENS_8epilogue10collective18CollectiveEpilogueINS1Q_23Sm100TmaWarpSpecializedILi3ELi2ELi16ELb1ELb0EEEJNSB_IJSI_SI_SJ_EEENSB_IJNSU_ISI_SE_EENSU_INSB_IJNSC_ILi16EEESD_EEES1L_EEEEESL_NSB_IJNSB_IJlllEEESE_SW_EEESL_S22_NS1Q_6fusion15FusionCallbacksIS1U_NS23_17LinearCombinationISL_fSL_fLNS_15FloatRoundStyleE2EEES1V_S20_JEEENSA_5SM1004TMEM4LOAD26SM100_TMEM_LOAD_32dp32b16xENSA_20SM90_TMA_LOAD_IM2COLENS15_INS16_ILi2ELi4ELi3EEES19_NSU_INSB_IJS1A_S1X_EEENSB_IJS1X_SE_EEEEEEENSA_39AutoVectorizingCopyWithAssumedAlignmentILi128EEENSA_21SM90_TMA_STORE_IM2COLES2I_S2K_S2K_EEEvvEEEEvNT_6ParamsE,"ax",@progbits
	.align	128
.text._ZN7cutlass13device_kernelINS_4conv6kernel13ConvUniversalINS1_16ConvProblemShapeILNS1_8OperatorE1ELi2EEENS1_10collective14CollectiveConvINS1_47MainloopSm100TmaUmmaWarpSpecializedImplicitGemmILS5_1ELi8ELi2ELi1ELi2EN4cute5tupleIJNSA_1CILi2EEENSC_ILi1EEESE_EEEEENSB_IJNSC_ILi128EEENSC_ILi64EEENSB_IJSI_EEEEEENS_10tfloat32_tESL_NSA_8TiledMMAINSA_8MMA_AtomIJNSA_23SM100_MMA_TF32_2x1SM_SSISL_SL_fLi128ELi64ELNSA_4UMMA5MajorE0ELSQ_1ELNSP_7ScaleInE0ELSR_0EEEEEENSA_6LayoutINSB_IJSE_SE_SE_EEENSB_IJNSC_ILi0EEESW_SW_EEEEENSB_IJNSA_10UnderscoreESZ_SZ_EEEEENS7_6detail27Sm100ImplicitGemmTileTraitsINSA_25SM100_TMA_2SM_LOAD_IM2COLENSA_14ComposedLayoutINSA_7SwizzleILi3ELi4ELi3EEENSA_18smem_ptr_flag_bitsILi32EEENSU_INSB_IJNSC_ILi8EEENSC_ILi32EEEEEENSB_IJS1B_SE_EEEEEEEvEENS13_INSA_18SM100_TMA_2SM_LOADENS15_INS16_ILi2ELi5ELi2EEES19_NSU_INSB_IJS1B_NSC_ILi4EEEEEENSB_IJSE_S1B_EEEEEEEvEEEENS_8epilogue10collective18CollectiveEpilogueINS1Q_23Sm100TmaWarpSpecializedILi3ELi2ELi16ELb1ELb0EEEJNSB_IJSI_SI_SJ_EEENSB_IJNSU_ISI_SE_EENSU_INSB_IJNSC_ILi16EEESD_EEES1L_EEEEESL_NSB_IJNSB_IJlllEEESE_SW_EEESL_S22_NS1Q_6fusion15FusionCallbacksIS1U_NS23_17LinearCombinationISL_fSL_fLNS_15FloatRoundStyleE2EEES1V_S20_JEEENSA_5SM1004TMEM4LOAD26SM100_TMEM_LOAD_32dp32b16xENSA_20SM90_TMA_LOAD_IM2COLENS15_INS16_ILi2ELi4ELi3EEES19_NSU_INSB_IJS1A_S1X_EEENSB_IJS1X_SE_EEEEEEENSA_39AutoVectorizingCopyWithAssumedAlignmentILi128EEENSA_21SM90_TMA_STORE_IM2COLES2I_S2K_S2K_EEEvvEEEEvNT_6ParamsE:
        .type           _ZN7cutlass13device_kernelINS_4conv6kernel13ConvUniversalINS1_16ConvProblemShapeILNS1_8OperatorE1ELi2EEENS1_10collective14CollectiveConvINS1_47MainloopSm100TmaUmmaWarpSpecializedImplicitGemmILS5_1ELi8ELi2ELi1ELi2EN4cute5tupleIJNSA_1CILi2EEENSC_ILi1EEESE_EEEEENSB_IJNSC_ILi128EEENSC_ILi64EEENSB_IJSI_EEEEEENS_10tfloat32_tESL_NSA_8TiledMMAINSA_8MMA_AtomIJNSA_23SM100_MMA_TF32_2x1SM_SSISL_SL_fLi128ELi64ELNSA_4UMMA5MajorE0ELSQ_1ELNSP_7ScaleInE0ELSR_0EEEEEENSA_6LayoutINSB_IJSE_SE_SE_EEENSB_IJNSC_ILi0EEESW_SW_EEEEENSB_IJNSA_10UnderscoreESZ_SZ_EEEEENS7_6detail27Sm100ImplicitGemmTileTraitsINSA_25SM100_TMA_2SM_LOAD_IM2COLENSA_14ComposedLayoutINSA_7SwizzleILi3ELi4ELi3EEENSA_18smem_ptr_flag_bitsILi32EEENSU_INSB_IJNSC_ILi8EEENSC_ILi32EEEEEENSB_IJS1B_SE_EEEEEEEvEENS13_INSA_18SM100_TMA_2SM_LOADENS15_INS16_ILi2ELi5ELi2EEES19_NSU_INSB_IJS1B_NSC_ILi4EEEEEENSB_IJSE_S1B_EEEEEEEvEEEENS_8epilogue10collective18CollectiveEpilogueINS1Q_23Sm100TmaWarpSpecializedILi3ELi2ELi16ELb1ELb0EEEJNSB_IJSI_SI_SJ_EEENSB_IJNSU_ISI_SE_EENSU_INSB_IJNSC_ILi16EEESD_EEES1L_EEEEESL_NSB_IJNSB_IJlllEEESE_SW_EEESL_S22_NS1Q_6fusion15FusionCallbacksIS1U_NS23_17LinearCombinationISL_fSL_fLNS_15FloatRoundStyleE2EEES1V_S20_JEEENSA_5SM1004TMEM4LOAD26SM100_TMEM_LOAD_32dp32b16xENSA_20SM90_TMA_LOAD_IM2COLENS15_INS16_ILi2ELi4ELi3EEES19_NSU_INSB_IJS1A_S1X_EEENSB_IJS1X_SE_EEEEEEENSA_39AutoVectorizingCopyWithAssumedAlignmentILi128EEENSA_21SM90_TMA_STORE_IM2COLES2I_S2K_S2K_EEEvvEEEEvNT_6ParamsE,@function
        .size           _ZN7cutlass13device_kernelINS_4conv6kernel13ConvUniversalINS1_16ConvProblemShapeILNS1_8OperatorE1ELi2EEENS1_10collective14CollectiveConvINS1_47MainloopSm100TmaUmmaWarpSpecializedImplicitGemmILS5_1ELi8ELi2ELi1ELi2EN4cute5tupleIJNSA_1CILi2EEENSC_ILi1EEESE_EEEEENSB_IJNSC_ILi128EEENSC_ILi64EEENSB_IJSI_EEEEEENS_10tfloat32_tESL_NSA_8TiledMMAINSA_8MMA_AtomIJNSA_23SM100_MMA_TF32_2x1SM_SSISL_SL_fLi128ELi64ELNSA_4UMMA5MajorE0ELSQ_1ELNSP_7ScaleInE0ELSR_0EEEEEENSA_6LayoutINSB_IJSE_SE_SE_EEENSB_IJNSC_ILi0EEESW_SW_EEEEENSB_IJNSA_10UnderscoreESZ_SZ_EEEEENS7_6detail27Sm100ImplicitGemmTileTraitsINSA_25SM100_TMA_2SM_LOAD_IM2COLENSA_14ComposedLayoutINSA_7SwizzleILi3ELi4ELi3EEENSA_18smem_ptr_flag_bitsILi32EEENSU_INSB_IJNSC_ILi8EEENSC_ILi32EEEEEENSB_IJS1B_SE_EEEEEEEvEENS13_INSA_18SM100_TMA_2SM_LOADENS15_INS16_ILi2ELi5ELi2EEES19_NSU_INSB_IJS1B_NSC_ILi4EEEEEENSB_IJSE_S1B_EEEEEEEvEEEENS_8epilogue10collective18CollectiveEpilogueINS1Q_23Sm100TmaWarpSpecializedILi3ELi2ELi16ELb1ELb0EEEJNSB_IJSI_SI_SJ_EEENSB_IJNSU_ISI_SE_EENSU_INSB_IJNSC_ILi16EEESD_EEES1L_EEEEESL_NSB_IJNSB_IJlllEEESE_SW_EEESL_S22_NS1Q_6fusion15FusionCallbacksIS1U_NS23_17LinearCombinationISL_fSL_fLNS_15FloatRoundStyleE2EEES1V_S20_JEEENSA_5SM1004TMEM4LOAD26SM100_TMEM_LOAD_32dp32b16xENSA_20SM90_TMA_LOAD_IM2COLENS15_INS16_ILi2ELi4ELi3EEES19_NSU_INSB_IJS1A_S1X_EEENSB_IJS1X_SE_EEEEEEENSA_39AutoVectorizingCopyWithAssumedAlignmentILi128EEENSA_21SM90_TMA_STORE_IM2COLES2I_S2K_S2K_EEEvvEEEEvNT_6ParamsE,(.L_x_177 - _ZN7cutlass13device_kernelINS_4conv6kernel13ConvUniversalINS1_16ConvProblemShapeILNS1_8OperatorE1ELi2EEENS1_10collective14CollectiveConvINS1_47MainloopSm100TmaUmmaWarpSpecializedImplicitGemmILS5_1ELi8ELi2ELi1ELi2EN4cute5tupleIJNSA_1CILi2EEENSC_ILi1EEESE_EEEEENSB_IJNSC_ILi128EEENSC_ILi64EEENSB_IJSI_EEEEEENS_10tfloat32_tESL_NSA_8TiledMMAINSA_8MMA_AtomIJNSA_23SM100_MMA_TF32_2x1SM_SSISL_SL_fLi128ELi64ELNSA_4UMMA5MajorE0ELSQ_1ELNSP_7ScaleInE0ELSR_0EEEEEENSA_6LayoutINSB_IJSE_SE_SE_EEENSB_IJNSC_ILi0EEESW_SW_EEEEENSB_IJNSA_10UnderscoreESZ_SZ_EEEEENS7_6detail27Sm100ImplicitGemmTileTraitsINSA_25SM100_TMA_2SM_LOAD_IM2COLENSA_14ComposedLayoutINSA_7SwizzleILi3ELi4ELi3EEENSA_18smem_ptr_flag_bitsILi32EEENSU_INSB_IJNSC_ILi8EEENSC_ILi32EEEEEENSB_IJS1B_SE_EEEEEEEvEENS13_INSA_18SM100_TMA_2SM_LOADENS15_INS16_ILi2ELi5ELi2EEES19_NSU_INSB_IJS1B_NSC_ILi4EEEEEENSB_IJSE_S1B_EEEEEEEvEEEENS_8epilogue10collective18CollectiveEpilogueINS1Q_23Sm100TmaWarpSpecializedILi3ELi2ELi16ELb1ELb0EEEJNSB_IJSI_SI_SJ_EEENSB_IJNSU_ISI_SE_EENSU_INSB_IJNSC_ILi16EEESD_EEES1L_EEEEESL_NSB_IJNSB_IJlllEEESE_SW_EEESL_S22_NS1Q_6fusion15FusionCallbacksIS1U_NS23_17LinearCombinationISL_fSL_fLNS_15FloatRoundStyleE2EEES1V_S20_JEEENSA_5SM1004TMEM4LOAD26SM100_TMEM_LOAD_32dp32b16xENSA_20SM90_TMA_LOAD_IM2COLENS15_INS16_ILi2ELi4ELi3EEES19_NSU_INSB_IJS1A_S1X_EEENSB_IJS1X_SE_EEEEEEENSA_39AutoVectorizingCopyWithAssumedAlignmentILi128EEENSA_21SM90_TMA_STORE_IM2COLES2I_S2K_S2K_EEEvvEEEEvNT_6ParamsE)
        .other          _ZN7cutlass13device_kernelINS_4conv6kernel13ConvUniversalINS1_16ConvProblemShapeILNS1_8OperatorE1ELi2EEENS1_10collective14CollectiveConvINS1_47MainloopSm100TmaUmmaWarpSpecializedImplicitGemmILS5_1ELi8ELi2ELi1ELi2EN4cute5tupleIJNSA_1CILi2EEENSC_ILi1EEESE_EEEEENSB_IJNSC_ILi128EEENSC_ILi64EEENSB_IJSI_EEEEEENS_10tfloat32_tESL_NSA_8TiledMMAINSA_8MMA_AtomIJNSA_23SM100_MMA_TF32_2x1SM_SSISL_SL_fLi128ELi64ELNSA_4UMMA5MajorE0ELSQ_1ELNSP_7ScaleInE0ELSR_0EEEEEENSA_6LayoutINSB_IJSE_SE_SE_EEENSB_IJNSC_ILi0EEESW_SW_EEEEENSB_IJNSA_10UnderscoreESZ_SZ_EEEEENS7_6detail27Sm100ImplicitGemmTileTraitsINSA_25SM100_TMA_2SM_LOAD_IM2COLENSA_14ComposedLayoutINSA_7SwizzleILi3ELi4ELi3EEENSA_18smem_ptr_flag_bitsILi32EEENSU_INSB_IJNSC_ILi8EEENSC_ILi32EEEEEENSB_IJS1B_SE_EEEEEEEvEENS13_INSA_18SM100_TMA_2SM_LOADENS15_INS16_ILi2ELi5ELi2EEES19_NSU_INSB_IJS1B_NSC_ILi4EEEEEENSB_IJSE_S1B_EEEEEEEvEEEENS_8epilogue10collective18CollectiveEpilogueINS1Q_23Sm100TmaWarpSpecializedILi3ELi2ELi16ELb1ELb0EEEJNSB_IJSI_SI_SJ_EEENSB_IJNSU_ISI_SE_EENSU_INSB_IJNSC_ILi16EEESD_EEES1L_EEEEESL_NSB_IJNSB_IJlllEEESE_SW_EEESL_S22_NS1Q_6fusion15FusionCallbacksIS1U_NS23_17LinearCombinationISL_fSL_fLNS_15FloatRoundStyleE2EEES1V_S20_JEEENSA_5SM1004TMEM4LOAD26SM100_TMEM_LOAD_32dp32b16xENSA_20SM90_TMA_LOAD_IM2COLENS15_INS16_ILi2ELi4ELi3EEES19_NSU_INSB_IJS1A_S1X_EEENSB_IJS1X_SE_EEEEEEENSA_39AutoVectorizingCopyWithAssumedAlignmentILi128EEENSA_21SM90_TMA_STORE_IM2COLES2I_S2K_S2K_EEEvvEEEEvNT_6ParamsE,@"STO_CUDA_ENTRY STV_DEFAULT"
_ZN7cutlass13device_kernelINS_4conv6kernel13ConvUniversalINS1_16ConvProblemShapeILNS1_8OperatorE1ELi2EEENS1_10collective14CollectiveConvINS1_47MainloopSm100TmaUmmaWarpSpecializedImplicitGemmILS5_1ELi8ELi2ELi1ELi2EN4cute5tupleIJNSA_1CILi2EEENSC_ILi1EEESE_EEEEENSB_IJNSC_ILi128EEENSC_ILi64EEENSB_IJSI_EEEEEENS_10tfloat32_tESL_NSA_8TiledMMAINSA_8MMA_AtomIJNSA_23SM100_MMA_TF32_2x1SM_SSISL_SL_fLi128ELi64ELNSA_4UMMA5MajorE0ELSQ_1ELNSP_7ScaleInE0ELSR_0EEEEEENSA_6LayoutINSB_IJSE_SE_SE_EEENSB_IJNSC_ILi0EEESW_SW_EEEEENSB_IJNSA_10UnderscoreESZ_SZ_EEEEENS7_6detail27Sm100ImplicitGemmTileTraitsINSA_25SM100_TMA_2SM_LOAD_IM2COLENSA_14ComposedLayoutINSA_7SwizzleILi3ELi4ELi3EEENSA_18smem_ptr_flag_bitsILi32EEENSU_INSB_IJNSC_ILi8EEENSC_ILi32EEEEEENSB_IJS1B_SE_EEEEEEEvEENS13_INSA_18SM100_TMA_2SM_LOADENS15_INS16_ILi2ELi5ELi2EEES19_NSU_INSB_IJS1B_NSC_ILi4EEEEEENSB_IJSE_S1B_EEEEEEEvEEEENS_8epilogue10collective18CollectiveEpilogueINS1Q_23Sm100TmaWarpSpecializedILi3ELi2ELi16ELb1ELb0EEEJNSB_IJSI_SI_SJ_EEENSB_IJNSU_ISI_SE_EENSU_INSB_IJNSC_ILi16EEESD_EEES1L_EEEEESL_NSB_IJNSB_IJlllEEESE_SW_EEESL_S22_NS1Q_6fusion15FusionCallbacksIS1U_NS23_17LinearCombinationISL_fSL_fLNS_15FloatRoundStyleE2EEES1V_S20_JEEENSA_5SM1004TMEM4LOAD26SM100_TMEM_LOAD_32dp32b16xENSA_20SM90_TMA_LOAD_IM2COLENS15_INS16_ILi2ELi4ELi3EEES19_NSU_INSB_IJS1A_S1X_EEENSB_IJS1X_SE_EEEEEEENSA_39AutoVectorizingCopyWithAssumedAlignmentILi128EEENSA_21SM90_TMA_STORE_IM2COLES2I_S2K_S2K_EEEvvEEEEvNT_6ParamsE:
[----:B------:R-:W1:Y:S01]  /*0000*/  LDC R1, c[0x0][0x37c] ;  /* 0x0000df00ff017b82 */ /* 0x000e620000000800 */
[----:B------:R-:W2:Y:S01]  /*0010*/  S2R R61, SR_TID.X ;  /* 0x00000000003d7919 */ /* 0x000ea20000002100 */
[----:B------:R-:W3:Y:S06]  /*0020*/  LDCU.64 UR8, c[0x0][0x890] ;  /* 0x00011200ff0877ac */ /* 0x000eec0008000a00 */
[----:B------:R-:W4:Y:S01]  /*0030*/  S2UR UR4, SR_CgaCtaId ;  /* 0x00000000000479c3 */ /* 0x000f220000008800 */
[----:B-1----:R-:W-:Y:S01]  /*0040*/  VIADD R1, R1, 0xfffffff8 ;  /* 0xfffffff801017836 */ /* 0x002fe20000000000 */
[----:B------:R-:W-:-:S02]  /*0050*/  PRMT R58, RZ, 0x7610, R58 ;  /* 0x00007610ff3a7816 */ /* 0x000fc4000000003a */
[----:B------:R-:W-:Y:S02]  /*0060*/  ELECT P1, URZ, PT ;  /* 0x0000000000ff782f */ /* 0x000fe40003820000 */
[----:B------:R-:W-:Y:S01]  /*0070*/  R2UR UR43, R1 ;  /* 0x00000000012b72ca */ /* 0x000fe200000e0000 */
[----:B---3--:R-:W-:-:S04]  /*0080*/  UISETP.NE.U32.AND UP0, UPT, UR8, URZ, UPT ;  /* 0x000000ff0800728c */ /* 0x008fc8000bf05070 */
[----:B------:R-:W-:Y:S02]  /*0090*/  UISETP.NE.AND.EX UP0, UPT, UR9, URZ, UPT, UP0 ;  /* 0x000000ff0900728c */ /* 0x000fe4000bf05300 */
[----:B----4-:R-:W-:Y:S02]  /*00a0*/  ULOP3.LUT UR49, UR4, 0x1, URZ, 0xc0, !UPT ;  /* 0x0000000104317892 */ /* 0x010fe4000f8ec0ff */
[----:B------:R-:W-:Y:S01]  /*00b0*/  ULOP3.LUT UR48, UR4, 0x1, URZ, 0x3c, !UPT ;  /* 0x0000000104307892 */ /* 0x000fe2000f8e3cff */
[----:B--2---:R-:W-:-:S05]  /*00c0*/  SHF.R.U32.HI R59, RZ, 0x5, R61 ;  /* 0x00000005ff3b7819 */ /* 0x004fca000001163d */
[----:B------:R-:W1:Y:S02]  /*00d0*/  SHFL.IDX PT, R0, R59, RZ, 0x1f ;  /* 0x00001fff3b007589 */ /* 0x000e6400000e0000 */
[----:B-1----:R-:W-:Y:S01]  /*00e0*/  R2UR UR18, R0 ;  /* 0x00000000001272ca */ /* 0x002fe200000e0000 */
[----:B------:R-:W-:-:S14]  /*00f0*/  BRA.U UP0, `(.L_x_0) ;  /* 0x0000000100307547 */ /* 0x000fdc000b800000 */
[----:B------:R-:W1:Y:S02]  /*0100*/  LDCU.64 UR4, c[0x0][0x888] ;  /* 0x00011100ff0477ac */ /* 0x000e640008000a00 */
[----:B-1----:R-:W-:-:S04]  /*0110*/  UISETP.NE.U32.AND UP0, UPT, UR4, URZ, UPT ;  /* 0x000000ff0400728c */ /* 0x002fc8000bf05070 */
[----:B------:R-:W-:-:S09]  /*0120*/  UISETP.NE.AND.EX UP0, UPT, UR5, URZ, UPT, UP0 ;  /* 0x000000ff0500728c */ /* 0x000fd2000bf05300 */
[----:B------:R-:W-:Y:S05]  /*0130*/  BRA.U !UP0, `(.L_x_1) ;  /* 0x0000000108147547 */ /* 0x000fea000b800000 */
[----:B------:R-:W1:Y:S01]  /*0140*/  LDC.64 R2, c[0x0][0x888] ;  /* 0x00022200ff027b82 */ /* 0x000e620000000a00 */
[----:B------:R-:W1:Y:S02]  /*0150*/  LDCU.64 UR4, c[0x0][0x358] ;  /* 0x00006b00ff0477ac */ /* 0x000e640008000a00 */
[----:B-1----:R1:W5:Y:S01]  /*0160*/  LDG.E R27, desc[UR4][R2.64] ;  /* 0x00000004021b7981 */ /* 0x002362000c1e1900 */
[----:B------:R-:W-:Y:S01]  /*0170*/  HFMA2 R58, -RZ, RZ, 0, 5.9604644775390625e-08 ;  /* 0x00000001ff3a7431 */ /* 0x000fe200000001ff */
[----:B------:R-:W-:Y:S05]  /*0180*/  BRA `(.L_x_0) ;  /* 0x00000000000c7947 */ /* 0x000fea0003800000 */
.L_x_1:
[----:B------:R-:W1:Y:S01]  /*0190*/  LDCU UR4, c[0x0][0x880] ;  /* 0x00011000ff0477ac */ /* 0x000e620008000800 */
[----:B------:R-:W-:Y:S01]  /*01a0*/  HFMA2 R58, -RZ, RZ, 0, 5.9604644775390625e-08 ;  /* 0x00000001ff3a7431 */ /* 0x000fe200000001ff */
[----:B-1----:R-:W-:-:S07]  /*01b0*/  MOV R27, UR4 ;  /* 0x00000004001b7c02 */ /* 0x002fce0008000f00 */
.L_x_0:
[----:B------:R-:W2:Y:S02]  /*01c0*/  LDCU.64 UR4, c[0x0][0x8b0] ;  /* 0x00011600ff0477ac */ /* 0x000ea40008000a00 */
[----:B--2---:R-:W-:-:S04]  /*01d0*/  UISETP.NE.U32.AND UP0, UPT, UR4, URZ, UPT ;  /* 0x000000ff0400728c */ /* 0x004fc8000bf05070 */
[----:B------:R-:W-:-:S09]  /*01e0*/  UISETP.NE.AND.EX UP0, UPT, UR5, URZ, UPT, UP0 ;  /* 0x000000ff0500728c */ /* 0x000fd2000bf05300 */
[----:B------:R-:W-:Y:S05]  /*01f0*/  BRA.U UP0, `(.L_x_2) ;  /* 0x0000000100287547 */ /* 0x000fea000b800000 */
[----:B------:R-:W2:Y:S02]  /*0200*/  LDCU.64 UR4, c[0x0][0x8a8] ;  /* 0x00011500ff0477ac */ /* 0x000ea40008000a00 */
[----:B--2---:R-:W-:-:S04]  /*0210*/  UISETP.NE.U32.AND UP0, UPT, UR4, URZ, UPT ;  /* 0x000000ff0400728c */ /* 0x004fc8000bf05070 */
[----:B------:R-:W-:-:S09]  /*0220*/  UISETP.NE.AND.EX UP0, UPT, UR5, URZ, UPT, UP0 ;  /* 0x000000ff0500728c */ /* 0x000fd2000bf05300 */
[----:B------:R-:W-:Y:S05]  /*0230*/  BRA.U !UP0, `(.L_x_3) ;  /* 0x0000000108107547 */ /* 0x000fea000b800000 */
[----:B------:R-:W2:Y:S01]  /*0240*/  LDC.64 R24, c[0x0][0x8a8] ;  /* 0x00022a00ff187b82 */ /* 0x000ea20000000a00 */
[----:B------:R-:W2:Y:S02]  /*0250*/  LDCU.64 UR4, c[0x0][0x358] ;  /* 0x00006b00ff0477ac */ /* 0x000ea40008000a00 */
[----:B--2---:R2:W5:Y:S01]  /*0260*/  LDG.E R24, desc[UR4][R24.64] ;  /* 0x0000000418187981 */ /* 0x004562000c1e1900 */
[----:B------:R-:W-:Y:S05]  /*0270*/  BRA `(.L_x_2) ;  /* 0x0000000000087947 */ /* 0x000fea0003800000 */
.L_x_3:
[----:B------:R-:W2:Y:S02]  /*0280*/  LDCU UR4, c[0x0][0x8a0] ;  /* 0x00011400ff0477ac */ /* 0x000ea40008000800 */
[----:B--2---:R-:W-:Y:S02]  /*0290*/  MOV R24, UR4 ;  /* 0x0000000400187c02 */ /* 0x004fe40008000f00 */
.L_x_2:
[----:B------:R-:W-:Y:S01]  /*02a0*/  IMAD.U32 R0, RZ, RZ, UR18 ;  /* 0x00000012ff007e24 */ /* 0x000fe2000f8e00ff */
[----:B------:R-:W-:Y:S04]  /*02b0*/  BSSY.RECONVERGENT B0, `(.L_x_4) ;  /* 0x000000c000007945 */ /* 0x000fe80003800200 */
[C---:B------:R-:W-:Y:S02]  /*02c0*/  ISETP.NE.OR P2, PT, R0.reuse, 0x1, !P1 ;  /* 0x000000010000780c */ /* 0x040fe40004f45670 */
[----:B------:R-:W-:-:S11]  /*02d0*/  ISETP.NE.OR P0, PT, R0, 0x3, !P1 ;  /* 0x000000030000780c */ /* 0x000fd60004f05670 */
[----:B------:R-:W-:Y:S05]  /*02e0*/  @P2 BRA `(.L_x_5) ;  /* 0x0000000000202947 */ /* 0x000fea0003800000 */
[----:B------:R-:W3:Y:S02]  /*02f0*/  LDCU.64 UR4, c[0x0][0x348] ;  /* 0x00006900ff0477ac */ /* 0x000ee40008000a00 */
[----:B---3--:R-:W-:Y:S02]  /*0300*/  UIADD3 UR6, UP1, UPT, UR4, 0x80, URZ ;  /* 0x0000008004067890 */ /* 0x008fe4000ff3e0ff */
[----:B------:R-:W-:Y:S02]  /*0310*/  UIADD3 UR4, UP0, UPT, UR4, 0x180, URZ ;  /* 0x0000018004047890 */ /* 0x000fe4000ff1e0ff */
[----:B------:R-:W-:Y:S02]  /*0320*/  UIADD3.X UR7, UPT, UPT, URZ, UR5, URZ, UP1, !UPT ;  /* 0x00000005ff077290 */ /* 0x000fe40008ffe4ff */
[----:B------:R-:W-:-:S07]  /*0330*/  UIADD3.X UR5, UPT, UPT, URZ, UR5, URZ, UP0, !UPT ;  /* 0x00000005ff057290 */ /* 0x000fce00087fe4ff */
[----:B------:R3:W-:Y:S02]  /*0340*/  UTMACCTL.PF [UR6] ;  /* 0x00000000060079b9 */ /* 0x0007e40008040000 */
[----:B------:R3:W-:Y:S02]  /*0350*/  UTMACCTL.PF [UR4] ;  /* 0x00000000040079b9 */ /* 0x0007e40008040000 */
[----:B---3--:R-:W-:Y:S01]  /*0360*/  NOP ;  /* 0x0000000000007918 */ /* 0x008fe20000000000 */
.L_x_5:
[----:B------:R-:W-:Y:S05]  /*0370*/  BSYNC.RECONVERGENT B0 ;  /* 0x0000000000007941 */ /* 0x000fea0003800200 */
.L_x_4:
[----:B------:R-:W-:Y:S04]  /*0380*/  BSSY.RECONVERGENT B0, `(.L_x_6) ;  /* 0x000000a000007945 */ /* 0x000fe80003800200 */
        /* <DEDUP_REMOVED lines=9> */
.L_x_7:
[----:B------:R-:W-:Y:S05]  /*0420*/  BSYNC.RECONVERGENT B0 ;  /* 0x0000000000007941 */ /* 0x000fea0003800200 */
.L_x_6:
[----:B------:R-:W3:Y:S01]  /*0430*/  LDCU.64 UR4, c[0x0][0x888] ;  /* 0x00011100ff0477ac */ /* 0x000ee20008000a00 */
[----:B------:R-:W-:Y:S02]  /*0440*/  UISETP.EQ.U32.AND UP2, UPT, UR8, URZ, UPT ;  /* 0x000000ff0800728c */ /* 0x000fe4000bf42070 */
[----:B------:R-:W-:Y:S02]  /*0450*/  UPLOP3.LUT UP3, UPT, UPT, UPT, UPT, 0x80, 0x8 ;  /* 0x000000000008789c */ /* 0x000fe40003f6f070 */
[----:B---3--:R-:W-:-:S04]  /*0460*/  UISETP.NE.U32.AND UP0, UPT, UR4, URZ, UPT ;  /* 0x000000ff0400728c */ /* 0x008fc8000bf05070 */
[----:B------:R-:W-:-:S04]  /*0470*/  UISETP.NE.AND.EX UP1, UPT, UR5, URZ, UPT, UP0 ;  /* 0x000000ff0500728c */ /* 0x000fc8000bf25300 */
[----:B------:R-:W-:-:S04]  /*0480*/  UISETP.EQ.OR.EX UP4, UPT, UR9, URZ, !UP1, UP2 ;  /* 0x000000ff0900728c */ /* 0x000fc8000cf82720 */
[----:B------:R-:W-:-:S06]  /*0490*/  UP2UR UR4, UPR, URZ, 0x10 ;  /* 0x00000010ff047883 */ /* 0x000fcc0008000000 */
[----:B------:R-:W-:Y:S01]  /*04a0*/  MOV R60, UR4 ;  /* 0x00000004003c7c02 */ /* 0x000fe20008000f00 */
[----:B------:R-:W-:Y:S06]  /*04b0*/  BRA.U !UP4, `(.L_x_8) ;  /* 0x000000010c207547 */ /* 0x000fec000b800000 */
[----:B------:R-:W-:Y:S01]  /*04c0*/  UISETP.NE.U32.AND UP2, UPT, UR8, URZ, UPT ;  /* 0x000000ff0800728c */ /* 0x000fe2000bf45070 */
[----:B-----5:R-:W-:Y:S01]  /*04d0*/  FSETP.NEU.AND P0, PT, R27, RZ, PT ;  /* 0x000000ff1b00720b */ /* 0x020fe20003f0d000 */
[----:B------:R-:W-:Y:S02]  /*04e0*/  USEL UR4, URZ, 0xffffffff, UP1 ;  /* 0xffffffffff047887 */ /* 0x000fe40008800000 */
[----:B------:R-:W-:-:S10]  /*04f0*/  UISETP.NE.AND.EX UP2, UPT, UR9, URZ, UPT, UP2 ;  /* 0x000000ff0900728c */ /* 0x000fd4000bf45320 */
[----:B------:R-:W-:Y:S01]  /*0500*/  VOTEU.ANY UP0, P0 ;  /* 0x0000000000ff7886 */ /* 0x000fe20000000100 */
[----:B------:R-:W-:-:S04]  /*0510*/  @!UP2 USEL UR4, URZ, 0xffffffff, UP0 ;  /* 0xffffffffff04a887 */ /* 0x000fc80008000000 */
[----:B------:R-:W-:-:S04]  /*0520*/  ULOP3.LUT UR4, UR4, 0x1, URZ, 0xc0, !UPT ;  /* 0x0000000104047892 */ /* 0x000fc8000f8ec0ff */
[----:B------:R-:W-:-:S11]  /*0530*/  UISETP.NE.U32.AND UP3, UPT, UR4, 0x1, UPT ;  /* 0x000000010400788c */ /* 0x000fd6000bf65070 */
.L_x_8:
[----:B------:R-:W3:Y:S01]  /*0540*/  SHFL.IDX PT, R0, R59, RZ, 0x1f ;  /* 0x00001fff3b007589 */ /* 0x000ee200000e0000 */
[----:B------:R-:W-:Y:S02]  /*0550*/  UISETP.NE.AND UP5, UPT, UR18, 0x2, UPT ;  /* 0x000000021200788c */ /* 0x000fe4000bfa5270 */
[----:B------:R-:W-:Y:S02]  /*0560*/  UISETP.NE.AND UP0, UPT, UR18, 0x2, UPT ;  /* 0x000000021200788c */ /* 0x000fe4000bf05270 */
[----:B------:R-:W-:Y:S02]  /*0570*/  UISETP.NE.OR UP2, UPT, UR49, URZ, UP5 ;  /* 0x000000ff3100728c */ /* 0x000fe4000af45670 */
[----:B------:R-:W-:-:S04]  /*0580*/  USEL UR71, URZ, 0x1, UP0 ;  /* 0x00000001ff477887 */ /* 0x000fc80008000000 */
[----:B------:R-:W-:Y:S02]  /*0590*/  PLOP3.LUT P3, PT, P1, PT, UP2, 0xae, 0xea ;  /* 0x0000000000ea781c */ /* 0x000fe40000f6f52e */
[----:B---3--:R-:W-:-:S13]  /*05a0*/  ISETP.NE.AND P0, PT, R0, RZ, PT ;  /* 0x000000ff0000720c */ /* 0x008fda0003f05270 */
[----:B------:R-:W-:Y:S05]  /*05b0*/  @P0 BRA `(.L_x_9) ;  /* 0x0000000000680947 */ /* 0x000fea0003800000 */
[----:B------:R-:W3:Y:S01]  /*05c0*/  S2UR UR5, SR_CgaCtaId ;  /* 0x00000000000579c3 */ /* 0x000ee20000008800 */
[----:B------:R-:W-:Y:S01]  /*05d0*/  UMOV UR4, 0x400 ;  /* 0x0000040000047882 */ /* 0x000fe20000000000 */
[----:B------:R-:W-:Y:S01]  /*05e0*/  UMOV UR6, 0x1 ;  /* 0x0000000100067882 */ /* 0x000fe20000000000 */
[----:B------:R-:W-:Y:S01]  /*05f0*/  ELECT P0, URZ, PT ;  /* 0x0000000000ff782f */ /* 0x000fe20003800000 */
[----:B------:R-:W-:-:S04]  /*0600*/  UIADD3 UR6, UPT, UPT, -UR6, 0x100000, URZ ;  /* 0x0010000006067890 */ /* 0x000fc8000fffe1ff */
[----:B------:R-:W-:Y:S02]  /*0610*/  USHF.L.U32 UR7, UR6, 0xb, URZ ;  /* 0x0000000b06077899 */ /* 0x000fe400080006ff */
[----:B------:R-:W-:Y:S02]  /*0620*/  USHF.L.U32 UR6, UR6, 0x1, URZ ;  /* 0x0000000106067899 */ /* 0x000fe400080006ff */
[----:B---3--:R-:W-:Y:S01]  /*0630*/  ULEA UR4, UR5, UR4, 0x18 ;  /* 0x0000000405047291 */ /* 0x008fe2000f8ec0ff */
[----:B------:R-:W3:Y:S11]  /*0640*/  FENCE.VIEW.ASYNC.S ;  /* 0x00000000000073c6 */ /* 0x000ef60000000000 */
[----:B---3--:R3:W4:Y:S01]  /*0650*/  SYNCS.EXCH.64 URZ, [UR4], UR6 ;  /* 0x0000000604ff75b2 */ /* 0x0087220008000100 */
[----:B------:R3:W1:Y:S01]  /*0660*/  SYNCS.EXCH.64 URZ, [UR4+0x40], UR6 ;  /* 0x0000400604ff75b2 */ /* 0x0006620008000100 */
        /* <DEDUP_REMOVED lines=13> */
[----:B------:R3:W1:Y:S02]  /*0740*/  SYNCS.EXCH.64 URZ, [UR4+0x78], UR6 ;  /* 0x0000780604ff75b2 */ /* 0x0006640008000100 */
[----:B---3--:R-:W-:Y:S01]  /*0750*/  NOP ;  /* 0x0000000000007918 */ /* 0x008fe20000000000 */
.L_x_9:
[----:B------:R-:W3:Y:S01]  /*0760*/  SHFL.IDX PT, R0, R59, RZ, 0x1f ;  /* 0x00001fff3b007589 */ /* 0x000ee200000e0000 */
[----:B------:R-:W-:Y:S01]  /*0770*/  NOP ;  /* 0x0000000000007918 */ /* 0x000fe20000000000 */
[----:B---3--:R-:W-:-:S13]  /*0780*/  ISETP.NE.AND P0, PT, R0, 0x1, PT ;  /* 0x000000010000780c */ /* 0x008fda0003f05270 */
[----:B------:R-:W-:Y:S05]  /*0790*/  @P0 BRA `(.L_x_10) ;  /* 0x0000000000500947 */ /* 0x000fea0003800000 */
[----:B------:R-:W3:Y:S01]  /*07a0*/  S2UR UR5, SR_CgaCtaId ;  /* 0x00000000000579c3 */ /* 0x000ee20000008800 */
[----:B------:R-:W-:Y:S01]  /*07b0*/  UMOV UR4, 0x400 ;  /* 0x0000040000047882 */ /* 0x000fe20000000000 */
[----:B------:R-:W-:Y:S01]  /*07c0*/  UMOV UR8, 0x20 ;  /* 0x0000002000087882 */ /* 0x000fe20000000000 */
[----:B------:R-:W-:Y:S01]  /*07d0*/  UMOV UR6, 0x80 ;  /* 0x0000008000067882 */ /* 0x000fe20000000000 */
[----:B------:R-:W-:-:S04]  /*07e0*/  UIADD3 UR8, UPT, UPT, -UR8, 0x100000, URZ ;  /* 0x0010000008087890 */ /* 0x000fc8000fffe1ff */
[----:B------:R-:W-:Y:S02]  /*07f0*/  USHF.L.U32 UR9, UR8, 0xb, URZ ;  /* 0x0000000b08097899 */ /* 0x000fe400080006ff */
[----:B------:R-:W-:Y:S02]  /*0800*/  USHF.L.U32 UR8, UR8, 0x1, URZ ;  /* 0x0000000108087899 */ /* 0x000fe400080006ff */
[----:B------:R-:W-:-:S04]  /*0810*/  UIADD3 UR6, UPT, UPT, -UR6, 0x100000, URZ ;  /* 0x0010000006067890 */ /* 0x000fc8000fffe1ff */
[----:B------:R-:W-:Y:S02]  /*0820*/  USHF.L.U32 UR7, UR6, 0xb, URZ ;  /* 0x0000000b06077899 */ /* 0x000fe400080006ff */
[----:B------:R-:W-:Y:S01]  /*0830*/  USHF.L.U32 UR6, UR6, 0x1, URZ ;  /* 0x0000000106067899 */ /* 0x000fe200080006ff */
[----:B------:R-:W-:Y:S01]  /*0840*/  ELECT P0, URZ, PT ;  /* 0x0000000000ff782f */ /* 0x000fe20003800000 */
[----:B---3--:R-:W-:Y:S01]  /*0850*/  ULEA UR4, UR5, UR4, 0x18 ;  /* 0x0000000405047291 */ /* 0x008fe2000f8ec0ff */
[----:B------:R-:W3:Y:S11]  /*0860*/  FENCE.VIEW.ASYNC.S ;  /* 0x00000000000073c6 */ /* 0x000ef60000000000 */
[----:B---3--:R3:W1:Y:S01]  /*0870*/  SYNCS.EXCH.64 URZ, [UR4+0x80], UR8 ;  /* 0x0000800804ff75b2 */ /* 0x0086620008000100 */
[----:B------:R3:W1:Y:S01]  /*0880*/  SYNCS.EXCH.64 URZ, [UR4+0x98], UR6 ;  /* 0x0000980604ff75b2 */ /* 0x0006620008000100 */
[----:B------:R3:W1:Y:S01]  /*0890*/  SYNCS.EXCH.64 URZ, [UR4+0x88], UR8 ;  /* 0x0000880804ff75b2 */ /* 0x0006620008000100 */
[----:B------:R3:W1:Y:S01]  /*08a0*/  SYNCS.EXCH.64 URZ, [UR4+0xa0], UR6 ;  /* 0x0000a00604ff75b2 */ /* 0x0006620008000100 */
[----:B------:R3:W1:Y:S01]  /*08b0*/  SYNCS.EXCH.64 URZ, [UR4+0x90], UR8 ;  /* 0x0000900804ff75b2 */ /* 0x0006620008000100 */
[----:B------:R3:W1:Y:S01]  /*08c0*/  SYNCS.EXCH.64 URZ, [UR4+0xa8], UR6 ;  /* 0x0000a80604ff75b2 */ /* 0x0006620008000100 */
[----:B------:R-:W-:Y:S01]  /*08d0*/  NOP ;  /* 0x0000000000007918 */ /* 0x000fe20000000000 */
.L_x_10:
[----:B------:R-:W2:Y:S01]  /*08e0*/  SHFL.IDX PT, R0, R59, RZ, 0x1f ;  /* 0x00001fff3b007589 */ /* 0x000ea200000e0000 */
[----:B------:R-:W-:Y:S01]  /*08f0*/  NOP ;  /* 0x0000000000007918 */ /* 0x000fe20000000000 */
[----:B--2---:R-:W-:-:S13]  /*0900*/  ISETP.NE.AND P0, PT, R0, 0x3, PT ;  /* 0x000000030000780c */ /* 0x004fda0003f05270 */
[----:B------:R-:W-:Y:S05]  /*0910*/  @P0 BRA `(.L_x_11) ;  /* 0x0000000000300947 */ /* 0x000fea0003800000 */
[----:B------:R-:W2:Y:S01]  /*0920*/  S2UR UR5, SR_CgaCtaId ;  /* 0x00000000000579c3 */ /* 0x000ea20000008800 */
[----:B---3--:R-:W-:Y:S01]  /*0930*/  UMOV UR4, 0x400 ;  /* 0x0000040000047882 */ /* 0x008fe20000000000 */
[----:B------:R-:W-:Y:S01]  /*0940*/  UMOV UR6, 0x20 ;  /* 0x0000002000067882 */ /* 0x000fe20000000000 */
[----:B------:R-:W-:Y:S01]  /*0950*/  ELECT P0, URZ, PT ;  /* 0x0000000000ff782f */ /* 0x000fe20003800000 */
[----:B------:R-:W-:-:S04]  /*0960*/  UIADD3 UR6, UPT, UPT, -UR6, 0x100000, URZ ;  /* 0x0010000006067890 */ /* 0x000fc8000fffe1ff */
[----:B------:R-:W-:Y:S02]  /*0970*/  USHF.L.U32 UR7, UR6, 0xb, URZ ;  /* 0x0000000b06077899 */ /* 0x000fe400080006ff */
[----:B------:R-:W-:Y:S02]  /*0980*/  USHF.L.U32 UR6, UR6, 0x1, URZ ;  /* 0x0000000106067899 */ /* 0x000fe400080006ff */
[----:B--2---:R-:W-:Y:S01]  /*0990*/  ULEA UR4, UR5, UR4, 0x18 ;  /* 0x0000000405047291 */ /* 0x004fe2000f8ec0ff */
[----:B------:R-:W2:Y:S11]  /*09a0*/  FENCE.VIEW.ASYNC.S ;  /* 0x00000000000073c6 */ /* 0x000eb60000000000 */
[----:B--2---:R2:W3:Y:S01]  /*09b0*/  SYNCS.EXCH.64 URZ, [UR4+0xb0], UR6 ;  /* 0x0000b00604ff75b2 */ /* 0x0044e20008000100 */
[----:B------:R2:W1:Y:S01]  /*09c0*/  SYNCS.EXCH.64 URZ, [UR4+0xb8], UR6 ;  /* 0x0000b80604ff75b2 */ /* 0x0004620008000100 */
[----:B------:R-:W-:Y:S01]  /*09d0*/  NOP ;  /* 0x0000000000007918 */ /* 0x000fe20000000000 */
.L_x_11:
[----:B------:R-:W4:Y:S01]  /*09e0*/  SHFL.IDX PT, R0, R59, RZ, 0x1f ;  /* 0x00001fff3b007589 */ /* 0x000f2200000e0000 */
[----:B------:R-:W-:Y:S01]  /*09f0*/  NOP ;  /* 0x0000000000007918 */ /* 0x000fe20000000000 */
[----:B----4-:R-:W-:-:S13]  /*0a00*/  ISETP.NE.AND P0, PT, R0, 0x4, PT ;  /* 0x000000040000780c */ /* 0x010fda0003f05270 */
[----:B------:R-:W-:Y:S05]  /*0a10*/  @P0 BRA `(.L_x_12) ;  /* 0x0000000000440947 */ /* 0x000fea0003800000 */
[----:B------:R-:W4:Y:S01]  /*0a20*/  S2UR UR5, SR_CgaCtaId ;  /* 0x00000000000579c3 */ /* 0x000f220000008800 */
[----:B--23--:R-:W-:Y:S01]  /*0a30*/  UMOV UR4, 0x1e0 ;  /* 0x000001e000047882 */ /* 0x00cfe20000000000 */
[----:B------:R-:W-:Y:S01]  /*0a40*/  UMOV UR6, 0x400 ;  /* 0x0000040000067882 */ /* 0x000fe20000000000 */
[----:B------:R-:W-:Y:S01]  /*0a50*/  USEL UR4, UR4, 0x1a0, UP3 ;  /* 0x000001a004047887 */ /* 0x000fe20009800000 */
[----:B------:R-:W-:Y:S01]  /*0a60*/  UMOV UR8, 0x1 ;  /* 0x0000000100087882 */ /* 0x000fe20000000000 */
[----:B------:R-:W-:Y:S01]  /*0a70*/  ELECT P0, URZ, PT ;  /* 0x0000000000ff782f */ /* 0x000fe20003800000 */
[----:B------:R-:W-:-:S04]  /*0a80*/  UIADD3 UR8, UPT, UPT, -UR8, 0x100000, URZ ;  /* 0x0010000008087890 */ /* 0x000fc8000fffe1ff */
[----:B------:R-:W-:Y:S02]  /*0a90*/  USHF.L.U32 UR9, UR8, 0xb, URZ ;  /* 0x0000000b08097899 */ /* 0x000fe400080006ff */
[----:B------:R-:W-:Y:S02]  /*0aa0*/  USHF.L.U32 UR8, UR8, 0x1, URZ ;  /* 0x0000000108087899 */ /* 0x000fe400080006ff */
[----:B----4-:R-:W-:Y:S02]  /*0ab0*/  ULEA UR6, UR5, UR6, 0x18 ;  /* 0x0000000605067291 */ /* 0x010fe4000f8ec0ff */
[----:B------:R-:W-:-:S04]  /*0ac0*/  UIADD3 UR4, UPT, UPT, -UR4, 0x100000, URZ ;  /* 0x0010000004047890 */ /* 0x000fc8000fffe1ff */
[----:B------:R-:W-:Y:S02]  /*0ad0*/  USHF.L.U32 UR5, UR4, 0xb, URZ ;  /* 0x0000000b04057899 */ /* 0x000fe400080006ff */
[----:B------:R-:W-:Y:S01]  /*0ae0*/  USHF.L.U32 UR4, UR4, 0x1, URZ ;  /* 0x0000000104047899 */ /* 0x000fe200080006ff */
[----:B------:R-:W2:Y:S03]  /*0af0*/  FENCE.VIEW.ASYNC.S ;  /* 0x00000000000073c6 */ /* 0x000ea60000000000 */
[----:B--2---:R4:W2:Y:S08]  /*0b00*/  SYNCS.EXCH.64 URZ, [UR6+0xc0], UR8 ;  /* 0x0000c00806ff75b2 */ /* 0x0048b00008000100 */
[----:B------:R4:W3:Y:S02]  /*0b10*/  SYNCS.EXCH.64 URZ, [UR6+0xc8], UR4 ;  /* 0x0000c80406ff75b2 */ /* 0x0008e40008000100 */
[----:B----4-:R-:W-:Y:S01]  /*0b20*/  NOP ;  /* 0x0000000000007918 */ /* 0x010fe20000000000 */
.L_x_12:
[----:B------:R-:W4:Y:S01]  /*0b30*/  SHFL.IDX PT, R0, R59, RZ, 0x1f ;  /* 0x00001fff3b007589 */ /* 0x000f2200000e0000 */
[----:B------:R-:W-:Y:S01]  /*0b40*/  ISETP.NE.OR P1, PT, RZ, UR18, !P1 ;  /* 0x00000012ff007c0c */ /* 0x000fe2000cf25670 */
[----:B------:R-:W-:Y:S01]  /*0b50*/  NOP ;  /* 0x0000000000007918 */ /* 0x000fe20000000000 */
[----:B----4-:R-:W-:-:S13]  /*0b60*/  ISETP.NE.AND P0, PT, R0, 0x5, PT ;  /* 0x000000050000780c */ /* 0x010fda0003f05270 */
[----:B------:R-:W-:Y:S05]  /*0b70*/  @P0 BRA `(.L_x_13) ;  /* 0x0000000000480947 */ /* 0x000fea0003800000 */
[----:B------:R-:W4:Y:S01]  /*0b80*/  S2UR UR5, SR_CgaCtaId ;  /* 0x00000000000579c3 */ /* 0x000f220000008800 */
[----:B--23--:R-:W-:Y:S01]  /*0b90*/  UMOV UR4, 0x400 ;  /* 0x0000040000047882 */ /* 0x00cfe20000000000 */
        /* <DEDUP_REMOVED lines=9> */
[----:B----4-:R-:W-:Y:S01]  /*0c30*/  ULEA UR4, UR5, UR4, 0x18 ;  /* 0x0000000405047291 */ /* 0x010fe2000f8ec0ff */
[----:B------:R-:W2:Y:S11]  /*0c40*/  FENCE.VIEW.ASYNC.S ;  /* 0x00000000000073c6 */ /* 0x000eb60000000000 */
[----:B--2---:R4:W2:Y:S01]  /*0c50*/  SYNCS.EXCH.64 URZ, [UR4+0xd0], UR6 ;  /* 0x0000d00604ff75b2 */ /* 0x0048a20008000100 */
[----:B------:R4:W3:Y:S01]  /*0c60*/  SYNCS.EXCH.64 URZ, [UR4+0xe0], UR8 ;  /* 0x0000e00804ff75b2 */ /* 0x0008e20008000100 */
[----:B------:R4:W1:Y:S01]  /*0c70*/  SYNCS.EXCH.64 URZ, [UR4+0xd8], UR6 ;  /* 0x0000d80604ff75b2 */ /* 0x0008620008000100 */
[----:B------:R4:W1:Y:S02]  /*0c80*/  SYNCS.EXCH.64 URZ, [UR4+0xe8], UR8 ;  /* 0x0000e80804ff75b2 */ /* 0x0008640008000100 */
[----:B----4-:R-:W-:Y:S01]  /*0c90*/  NOP ;  /* 0x0000000000007918 */ /* 0x010fe20000000000 */
.L_x_13:
[----:B--23--:R-:W2:Y:S01]  /*0ca0*/  S2UR UR7, SR_CgaCtaId ;  /* 0x00000000000779c3 */ /* 0x00cea20000008800 */
[----:B------:R-:W-:Y:S01]  /*0cb0*/  VOTEU.ALL UP0, P1 ;  /* 0x0000000000ff7886 */ /* 0x000fe20000800000 */
[----:B------:R-:W-:Y:S01]  /*0cc0*/  UMOV UR4, 0x20 ;  /* 0x0000002000047882 */ /* 0x000fe20000000000 */
[----:B------:R-:W-:Y:S01]  /*0cd0*/  NOP ;  /* 0x0000000000007918 */ /* 0x000fe20000000000 */
[----:B------:R-:W-:Y:S01]  /*0ce0*/  LOP3.LUT R0, R61, 0x1f, RZ, 0xc0, !PT ;  /* 0x0000001f3d007812 */ /* 0x000fe200078ec0ff */
[----:B------:R-:W-:Y:S01]  /*0cf0*/  UISETP.NE.AND UP4, UPT, UR18, URZ, UPT ;  /* 0x000000ff1200728c */ /* 0x000fe2000bf85270 */
[----:B------:R-:W-:Y:S01]  /*0d00*/  @!UP0 UMOV UR6, 0x400 ;  /* 0x0000040000068882 */ /* 0x000fe20000000000 */
[----:B------:R-:W-:-:S04]  /*0d10*/  @!UP0 UIADD3 UR4, UPT, UPT, -UR4, 0x100000, URZ ;  /* 0x0010000004048890 */ /* 0x000fc8000fffe1ff */
[----:B------:R-:W-:Y:S02]  /*0d20*/  @!UP0 USHF.L.U32 UR5, UR4, 0xb, URZ ;  /* 0x0000000b04058899 */ /* 0x000fe400080006ff */
[----:B------:R-:W-:Y:S02]  /*0d30*/  @!UP0 USHF.L.U32 UR4, UR4, 0x1, URZ ;  /* 0x0000000104048899 */ /* 0x000fe400080006ff */
[----:B--2---:R-:W-:Y:S01]  /*0d40*/  @!UP0 ULEA UR6, UR7, UR6, 0x18 ;  /* 0x0000000607068291 */ /* 0x004fe2000f8ec0ff */
[----:B------:R-:W2:Y:S01]  /*0d50*/  LDCU UR7, c[0x0][0x36c] ;  /* 0x00006d80ff0777ac */ /* 0x000ea20008000800 */
[----:B------:R-:W-:Y:S01]  /*0d60*/  VOTEU.ALL UP0, P1 ;  /* 0x0000000000ff7886 */ /* 0x000fe20000800000 */
[----:B------:R-:W3:Y:S09]  /*0d70*/  FENCE.VIEW.ASYNC.S ;  /* 0x00000000000073c6 */ /* 0x000ef20000000000 */
[----:B---3--:R3:W4:Y:S01]  /*0d80*/  @!UP0 SYNCS.EXCH.64 URZ, [UR6+0xf0], UR4 ;  /* 0x0000f00406ff85b2 */ /* 0x0087220008000100 */
[----:B--2---:R-:W-:-:S09]  /*0d90*/  UISETP.EQ.U32.AND UP6, UPT, UR7, 0x1, UPT ;  /* 0x000000010700788c */ /* 0x004fd2000bfc2070 */
[----:B---3--:R-:W-:Y:S05]  /*0da0*/  BRA.U !UP6, `(.L_x_14) ;  /* 0x000000010e087547 */ /* 0x008fea000b800000 */
[----:B-1--4-:R-:W-:Y:S01]  /*0db0*/  UCGABAR_ARV ;  /* 0x00000000000079c7 */ /* 0x012fe20008000000 */
[----:B------:R-:W-:Y:S05]  /*0dc0*/  BRA `(.L_x_15) ;  /* 0x0000000000047947 */ /* 0x000fea0003800000 */
.L_x_14:
[----:B-1--4-:R-:W-:Y:S01]  /*0dd0*/  NOP ;  /* 0x0000000000007918 */ /* 0x012fe20000000000 */
.L_x_15:
[----:B------:R-:W1:Y:S01]  /*0de0*/  S2UR UR21, SR_CTAID.X ;  /* 0x00000000001579c3 */ /* 0x000e620000002500 */
[----:B------:R-:W-:-:S05]  /*0df0*/  CS2R.32 R57, SR_CgaSize ;  /* 0x0000000000397805 */ /* 0x000fca0000008a00 */
[----:B------:R-:W-:-:S05]  /*0e00*/  IMAD R57, R57, -0xa0, RZ ;  /* 0xffffff6039397824 */ /* 0x000fca00078e02ff */
[----:B------:R-:W-:-:S14]  /*0e10*/  R2UR UR5, R57 ;  /* 0x00000000390572ca */ /* 0x000fdc00000e0000 */
[----:B------:R-:W2:Y:S01]  /*0e20*/  LDCU UR5, c[0x0][UR5+0x2b0] ;  /* 0x00005600050577ac */ /* 0x000ea20008000800 */
[----:B------:R-:W-:-:S05]  /*0e30*/  CS2R.32 R57, SR_CgaSize ;  /* 0x0000000000397805 */ /* 0x000fca0000008a00 */
[----:B------:R-:W-:-:S05]  /*0e40*/  IMAD R57, R57, -0xa0, RZ ;  /* 0xffffff6039397824 */ /* 0x000fca00078e02ff */
[----:B------:R-:W-:-:S14]  /*0e50*/  R2UR UR4, R57 ;  /* 0x00000000390472ca */ /* 0x000fdc00000e0000 */
[----:B------:R-:W3:Y:S01]  /*0e60*/  LDCU UR4, c[0x0][UR4+0x2b4] ;  /* 0x00005680040477ac */ /* 0x000ee20008000800 */
[----:B------:R-:W4:Y:S01]  /*0e70*/  S2UR UR20, SR_CTAID.Y ;  /* 0x00000000001479c3 */ /* 0x000f220000002600 */
[----:B------:R-:W-:-:S05]  /*0e80*/  CS2R.32 R57, SR_CgaSize ;  /* 0x0000000000397805 */ /* 0x000fca0000008a00 */
[----:B------:R-:W-:-:S05]  /*0e90*/  IMAD R57, R57, -0xa0, RZ ;  /* 0xffffff6039397824 */ /* 0x000fca00078e02ff */
[----:B------:R-:W-:-:S14]  /*0ea0*/  R2UR UR7, R57 ;  /* 0x00000000390772ca */ /* 0x000fdc00000e0000 */
[----:B------:R-:W3:Y:S01]  /*0eb0*/  LDCU UR7, c[0x0][UR7+0x2a0] ;  /* 0x00005400070777ac */ /* 0x000ee20008000800 */
[----:B------:R-:W-:-:S05]  /*0ec0*/  CS2R.32 R57, SR_CgaSize ;  /* 0x0000000000397805 */ /* 0x000fca0000008a00 */
[----:B------:R-:W-:-:S05]  /*0ed0*/  IMAD R57, R57, -0xa0, RZ ;  /* 0xffffff6039397824 */ /* 0x000fca00078e02ff */
[----:B------:R-:W-:-:S14]  /*0ee0*/  R2UR UR8, R57 ;  /* 0x00000000390872ca */ /* 0x000fdc00000e0000 */
[----:B------:R-:W3:Y:S01]  /*0ef0*/  LDCU UR8, c[0x0][UR8+0x2a4] ;  /* 0x00005480080877ac */ /* 0x000ee20008000800 */
[----:B------:R-:W3:Y:S01]  /*0f00*/  LDCU UR19, c[0x0][0xb24] ;  /* 0x00016480ff1377ac */ /* 0x000ee20008000800 */
[----:B------:R-:W3:Y:S01]  /*0f10*/  LDCU UR39, c[0x0][0xb24] ;  /* 0x00016480ff2777ac */ /* 0x000ee20008000800 */
[----:B-1----:R-:W-:Y:S01]  /*0f20*/  I2FP.F32.U32 R3, UR21 ;  /* 0x0000001500037c45 */ /* 0x002fe20008201000 */
[----:B------:R-:W1:Y:S04]  /*0f30*/  LDCU UR24, c[0x0][0xb30] ;  /* 0x00016600ff1877ac */ /* 0x000e680008000800 */
[----:B--2---:R-:W-:Y:S01]  /*0f40*/  FMUL R3, R3, UR5 ;  /* 0x0000000503037c20 */ /* 0x004fe20008400000 */
[----:B----4-:R-:W-:-:S05]  /*0f50*/  I2FP.F32.U32 R2, UR20 ;  /* 0x0000001400027c45 */ /* 0x010fca0008201000 */
[----:B------:R-:W2:Y:S01]  /*0f60*/  F2I.U32.TRUNC.NTZ R3, R3 ;  /* 0x0000000300037305 */ /* 0x000ea2000020f000 */
[----:B---3--:R-:W-:-:S07]  /*0f70*/  FMUL R2, R2, UR4 ;  /* 0x0000000402027c20 */ /* 0x008fce0008400000 */
[----:B------:R-:W3:Y:S01]  /*0f80*/  F2I.U32.TRUNC.NTZ R2, R2 ;  /* 0x0000000200027305 */ /* 0x000ee2000020f000 */
[----:B--2---:R-:W-:Y:S02]  /*0f90*/  R2UR UR4, R3 ;  /* 0x00000000030472ca */ /* 0x004fe400000e0000 */
[----:B------:R-:W-:Y:S02]  /*0fa0*/  PRMT R3, RZ, 0x7610, R3 ;  /* 0x00007610ff037816 */ /* 0x000fe40000000003 */
[----:B---3--:R-:W-:Y:S02]  /*0fb0*/  R2UR UR6, R2 ;  /* 0x00000000020672ca */ /* 0x008fe400000e0000 */
[----:B------:R-:W-:-:S07]  /*0fc0*/  PRMT R2, RZ, 0x7610, R2 ;  /* 0x00007610ff027816 */ /* 0x000fce0000000002 */
[----:B------:R-:W-:-:S04]  /*0fd0*/  UIADD3 UR5, UPT, UPT, -UR4, URZ, URZ ;  /* 0x000000ff04057290 */ /* 0x000fc8000fffe1ff */
[----:B------:R-:W-:Y:S02]  /*0fe0*/  UIMAD UR5, UR7, UR5, UR21 ;  /* 0x00000005070572a4 */ /* 0x000fe4000f8e0215 */
[----:B------:R-:W-:-:S04]  /*0ff0*/  UIADD3 UR4, UPT, UPT, -UR6, URZ, URZ ;  /* 0x000000ff06047290 */ /* 0x000fc8000fffe1ff */
[----:B------:R-:W-:Y:S01]  /*1000*/  IMAD.U32 R57, RZ, RZ, UR5 ;  /* 0x00000005ff397e24 */ /* 0x000fe2000f8e00ff */
[----:B------:R-:W-:-:S06]  /*1010*/  UIMAD UR4, UR8, UR4, UR20 ;  /* 0x00000004080472a4 */ /* 0x000fcc000f8e0214 */
[----:B------:R-:W-:Y:S01]  /*1020*/  IMAD.U32 R56, RZ, RZ, UR4 ;  /* 0x00000004ff387e24 */ /* 0x000fe2000f8e00ff */
[----:B-1----:R-:W-:Y:S06]  /*1030*/  BRA.U UP4, `(.L_x_16) ;  /* 0x0000000104307547 */ /* 0x002fec000b800000 */
[----:B------:R-:W-:Y:S01]  /*1040*/  R2UR UR5, R56 ;  /* 0x00000000380572ca */ /* 0x000fe200000e0000 */
[----:B------:R-:W-:Y:S01]  /*1050*/  UMOV UR7, 0x3 ;  /* 0x0000000300077882 */ /* 0x000fe20000000000 */
[----:B------:R-:W-:-:S11]  /*1060*/  R2UR UR4, R57 ;  /* 0x00000000390472ca */ /* 0x000fd600000e0000 */
[----:B------:R-:W-:-:S04]  /*1070*/  UISETP.NE.AND UP0, UPT, UR5, URZ, UPT ;  /* 0x000000ff0500728c */ /* 0x000fc8000bf05270 */
[----:B------:R-:W-:Y:S02]  /*1080*/  UISETP.LT.U32.OR UP0, UPT, UR4, 0x2, !UP0 ;  /* 0x000000020400788c */ /* 0x000fe4000c701470 */
[----:B------:R-:W-:Y:S02]  /*1090*/  ULOP3.LUT UR4, UR4, 0xfffffffe, URZ, 0xc0, !UPT ;  /* 0xfffffffe04047892 */ /* 0x000fe4000f8ec0ff */
[----:B------:R-:W-:Y:S02]  /*10a0*/  USEL UR6, URZ, 0x1, !UP0 ;  /* 0x00000001ff067887 */ /* 0x000fe4000c000000 */
[----:B------:R-:W-:Y:S02]  /*10b0*/  USEL UR5, URZ, 0x2, !UP0 ;  /* 0x00000002ff057887 */ /* 0x000fe4000c000000 */
[----:B------:R-:W-:Y:S02]  /*10c0*/  USHF.L.U32 UR4, UR7, UR4, URZ ;  /* 0x0000000407047299 */ /* 0x000fe400080006ff */
[----:B------:R-:W-:-:S04]  /*10d0*/  UIADD3 UR5, UPT, UPT, UR6, UR5, URZ ;  /* 0x0000000506057290 */ /* 0x000fc8000fffe0ff */
[----:B------:R-:W-:Y:S02]  /*10e0*/  IMAD.U32 R2, RZ, RZ, UR4 ;  /* 0x00000004ff027e24 */ /* 0x000fe4000f8e00ff */
[----:B------:R-:W-:-:S07]  /*10f0*/  IMAD.U32 R3, RZ, RZ, UR5 ;  /* 0x00000005ff037e24 */ /* 0x000fce000f8e00ff */
.L_x_16:
[----:B------:R-:W1:Y:S01]  /*1100*/  S2UR UR45, SR_CTAID.Z ;  /* 0x00000000002d79c3 */ /* 0x000e620000002700 */
[----:B------:R-:W-:Y:S01]  /*1110*/  UISETP.GE.AND UP0, UPT, UR19, 0x1, UPT ;  /* 0x000000011300788c */ /* 0x000fe2000bf06270 */
[----:B------:R-:W-:-:S08]  /*1120*/  UMOV UR44, UR21 ;  /* 0x00000015002c7c82 */ /* 0x000fd00008000000 */
[----:B------:R-:W-:Y:S05]  /*1130*/  BRA.U !UP0, `(.L_x_17) ;  /* 0x0000000108d47547 */ /* 0x000fea000b800000 */
[----:B------:R-:W2:Y:S01]  /*1140*/  LDCU.128 UR12, c[0x0][0xb10] ;  /* 0x00016200ff0c77ac */ /* 0x000ea20008000c00 */
[----:B------:R-:W3:Y:S01]  /*1150*/  LDCU UR22, c[0x0][0xb0c] ;  /* 0x00016180ff1677ac */ /* 0x000ee20008000800 */
[----:B------:R-:W4:Y:S01]  /*1160*/  LDCU UR6, c[0x0][0x370] ;  /* 0x00006e00ff0677ac */ /* 0x000f220008000800 */
[----:B------:R-:W1:Y:S01]  /*1170*/  LDCU UR7, c[0x0][0x374] ;  /* 0x00006e80ff0777ac */ /* 0x000e620008000800 */
[----:B------:R-:W1:Y:S01]  /*1180*/  LDCU UR23, c[0x0][0xb20] ;  /* 0x00016400ff1777ac */ /* 0x000e620008000800 */
[----:B--2---:R-:W-:Y:S02]  /*1190*/  UIMAD.WIDE.U32 UR4, UR21, UR12, URZ ;  /* 0x0000000c150472a5 */ /* 0x004fe4000f8e00ff */
[----:B---3--:R-:W-:Y:S01]  /*11a0*/  UISETP.NE.AND UP0, UPT, UR22, 0x1, UPT ;  /* 0x000000011600788c */ /* 0x008fe2000bf05270 */
[----:B------:R-:W2:Y:S01]  /*11b0*/  LDCU.64 UR8, c[0x0][0xb28] ;  /* 0x00016500ff0877ac */ /* 0x000ea20008000a00 */
[----:B----4-:R-:W-:-:S03]  /*11c0*/  UIMAD.WIDE.U32 UR10, UR6, UR12, URZ ;  /* 0x0000000c060a72a5 */ /* 0x010fc6000f8e00ff */
[----:B------:R-:W-:Y:S01]  /*11d0*/  UMOV UR4, UR5 ;  /* 0x0000000500047c82 */ /* 0x000fe20008000000 */
[----:B------:R-:W-:Y:S02]  /*11e0*/  UISETP.NE.AND UP2, UPT, UR19, 0x1, UPT ;  /* 0x000000011300788c */ /* 0x000fe4000bf45270 */
[----:B------:R-:W-:Y:S01]  /*11f0*/  USHF.R.U32.HI UR4, URZ, UR13, UR4 ;  /* 0x0000000dff047299 */ /* 0x000fe20008011604 */
[----:B------:R-:W-:Y:S01]  /*1200*/  UMOV UR10, UR11 ;  /* 0x0000000b000a7c82 */ /* 0x000fe20008000000 */
[----:B------:R-:W-:Y:S02]  /*1210*/  UIMAD.WIDE.U32 UR16, UR20, UR15, URZ ;  /* 0x0000000f141072a5 */ /* 0x000fe4000f8e00ff */
[----:B------:R-:W-:Y:S02]  /*1220*/  USEL UR5, UR21, UR4, !UP0 ;  /* 0x0000000415057287 */ /* 0x000fe4000c000000 */
[----:B------:R-:W-:Y:S02]  /*1230*/  @UP0 USHF.R.U32.HI UR6, URZ, UR13, UR10 ;  /* 0x0000000dff060299 */ /* 0x000fe4000801160a */
[----:B------:R-:W-:-:S02]  /*1240*/  UISETP.NE.AND UP0, UPT, UR14, 0x1, UPT ;  /* 0x000000010e00788c */ /* 0x000fc4000bf05270 */
[----:B-1----:R-:W-:Y:S02]  /*1250*/  UIMAD.WIDE.U32 UR10, UR7, UR15, URZ ;  /* 0x0000000f070a72a5 */ /* 0x002fe4000f8e00ff */
[----:B--2---:R-:W-:Y:S01]  /*1260*/  UIMAD.WIDE.U32 UR12, UR6, UR8, URZ ;  /* 0x00000008060c72a5 */ /* 0x004fe2000f8e00ff */
[----:B------:R-:W-:Y:S01]  /*1270*/  UMOV UR4, UR17 ;  /* 0x0000001100047c82 */ /* 0x000fe20008000000 */
[----:B------:R-:W-:-:S03]  /*1280*/  UIADD3 UR44, UPT, UPT, -UR5, URZ, URZ ;  /* 0x000000ff052c7290 */ /* 0x000fc6000fffe1ff */
[----:B------:R-:W-:Y:S01]  /*1290*/  UMOV UR10, UR11 ;  /* 0x0000000b000a7c82 */ /* 0x000fe20008000000 */
[----:B------:R-:W-:Y:S02]  /*12a0*/  USHF.R.U32.HI UR4, URZ, UR23, UR4 ;  /* 0x00000017ff047299 */ /* 0x000fe40008011604 */
[----:B------:R-:W-:Y:S01]  /*12b0*/  @UP0 USHF.R.U32.HI UR7, URZ, UR23, UR10 ;  /* 0x00000017ff070299 */ /* 0x000fe2000801160a */
[----:B------:R-:W-:Y:S01]  /*12c0*/  UMOV UR12, UR13 ;  /* 0x0000000d000c7c82 */ /* 0x000fe20008000000 */
[----:B------:R-:W-:Y:S02]  /*12d0*/  USEL UR4, UR20, UR4, !UP0 ;  /* 0x0000000414047287 */ /* 0x000fe4000c000000 */
[----:B------:R-:W-:Y:S02]  /*12e0*/  UIMAD.WIDE.U32 UR10, UR7, UR8, URZ ;  /* 0x00000008070a72a5 */ /* 0x000fe4000f8e00ff */
[----:B------:R-:W-:Y:S02]  /*12f0*/  @UP2 USHF.R.U32.HI UR6, URZ, UR9, UR12 ;  /* 0x00000009ff062299 */ /* 0x000fe4000801160c */
[----:B------:R-:W-:-:S02]  /*1300*/  UIMAD.WIDE.U32 UR12, UR4, UR8, URZ ;  /* 0x00000008040c72a5 */ /* 0x000fc4000f8e00ff */
[----:B------:R-:W-:Y:S01]  /*1310*/  UIMAD UR44, UR22, UR44, UR21 ;  /* 0x0000002c162c72a4 */ /* 0x000fe2000f8e0215 */
[----:B------:R-:W-:Y:S02]  /*1320*/  UMOV UR10, UR11 ;  /* 0x0000000b000a7c82 */ /* 0x000fe40008000000 */
[----:B------:R-:W-:Y:S02]  /*1330*/  @UP2 USHF.R.U32.HI UR7, URZ, UR9, UR10 ;  /* 0x00000009ff072299 */ /* 0x000fe4000801160a */
[----:B------:R-:W-:Y:S02]  /*1340*/  UIMAD UR10, UR6, UR19, URZ ;  /* 0x00000013060a72a4 */ /* 0x000fe4000f8e02ff */
[----:B------:R-:W-:-:S04]  /*1350*/  UIMAD UR7, UR7, UR19, URZ ;  /* 0x00000013070772a4 */ /* 0x000fc8000f8e02ff */
[----:B------:R-:W-:-:S03]  /*1360*/  UISETP.GE.AND UP0, UPT, UR4, UR7, UPT ;  /* 0x000000070400728c */ /* 0x000fc6000bf06270 */
[----:B------:R-:W-:Y:S01]  /*1370*/  UMOV UR7, UR13 ;  /* 0x0000000d00077c82 */ /* 0x000fe20008000000 */
[----:B------:R-:W-:Y:S02]  /*1380*/  UISETP.GE.OR UP0, UPT, UR5, UR10, UP0 ;  /* 0x0000000a0500728c */ /* 0x000fe40008706670 */
[----:B------:R-:W-:Y:S02]  /*1390*/  UIMAD.WIDE.U32 UR10, UR5, UR8, URZ ;  /* 0x00000008050a72a5 */ /* 0x000fe4000f8e00ff */
[----:B------:R-:W-:Y:S02]  /*13a0*/  USHF.R.U32.HI UR7, URZ, UR9, UR7 ;  /* 0x00000009ff077299 */ /* 0x000fe40008011607 */
[----:B------:R-:W-:Y:S02]  /*13b0*/  UIADD3 UR10, UPT, UPT, -UR4, URZ, URZ ;  /* 0x000000ff040a7290 */ /* 0x000fe4000fffe1ff */
[----:B------:R-:W-:Y:S02]  /*13c0*/  USEL UR7, UR4, UR7, !UP2 ;  /* 0x0000000704077287 */ /* 0x000fe4000d000000 */
[----:B------:R-:W-:Y:S01]  /*13d0*/  UIMAD UR10, UR14, UR10, UR20 ;  /* 0x0000000a0e0a72a4 */ /* 0x000fe2000f8e0214 */
[----:B------:R-:W-:-:S02]  /*13e0*/  @!UP0 UMOV UR8, UR11 ;  /* 0x0000000b00088c82 */ /* 0x000fc40008000000 */
[----:B------:R-:W-:Y:S02]  /*13f0*/  @!UP0 USHF.R.U32.HI UR8, URZ, UR9, UR8 ;  /* 0x00000009ff088299 */ /* 0x000fe40008011608 */
[----:B------:R-:W-:Y:S02]  /*1400*/  UIADD3 UR9, UPT, UPT, -UR7, URZ, URZ ;  /* 0x000000ff07097290 */ /* 0x000fe4000fffe1ff */
[----:B------:R-:W-:Y:S02]  /*1410*/  @!UP0 USEL UR8, UR5, UR8, !UP2 ;  /* 0x0000000805088287 */ /* 0x000fe4000d000000 */
[----:B------:R-:W-:Y:S02]  /*1420*/  UIMAD UR9, UR19, UR9, UR4 ;  /* 0x00000009130972a4 */ /* 0x000fe4000f8e0204 */
[----:B------:R-:W-:Y:S02]  /*1430*/  @!UP0 UIADD3 UR7, UPT, UPT, UR7, -UR8, URZ ;  /* 0x8000000807078290 */ /* 0x000fe4000fffe0ff */
[----:B------:R-:W-:-:S02]  /*1440*/  @!UP0 UIMAD UR6, UR9, UR6, UR8 ;  /* 0x00000006090682a4 */ /* 0x000fc4000f8e0208 */
[----:B------:R-:W-:-:S04]  /*1450*/  @!UP0 UIMAD UR4, UR7, UR19, UR5 ;  /* 0x00000013070482a4 */ /* 0x000fc8000f8e0205 */
[----:B------:R-:W-:Y:S01]  /*1460*/  UIMAD UR20, UR4, UR14, UR10 ;  /* 0x0000000e041472a4 */ /* 0x000fe2000f8e020a */
[----:B------:R-:W-:Y:S02]  /*1470*/  @!UP0 UMOV UR5, UR6 ;  /* 0x0000000600058c82 */ /* 0x000fe40008000000 */
[----:B------:R-:W-:-:S12]  /*1480*/  UIMAD UR44, UR5, UR22, UR44 ;  /* 0x00000016052c72a4 */ /* 0x000fd8000f8e022c */
.L_x_17:
[----:B------:R-:W-:-:S09]  /*1490*/  UISETP.NE.AND UP0, UPT, UR24, 0x1, UPT ;  /* 0x000000011800788c */ /* 0x000fd2000bf05270 */
[----:B------:R-:W-:Y:S05]  /*14a0*/  BRA.U UP0, `(.L_x_18) ;  /* 0x0000000100407547 */ /* 0x000fea000b800000 */
[----:B------:R-:W2:Y:S01]  /*14b0*/  LDCU.128 UR8, c[0x0][0xb10] ;  /* 0x00016200ff0877ac */ /* 0x000ea20008000c00 */
[----:B------:R-:W3:Y:S01]  /*14c0*/  LDCU UR12, c[0x0][0xb0c] ;  /* 0x00016180ff0c77ac */ /* 0x000ee20008000800 */
[----:B------:R-:W4:Y:S01]  /*14d0*/  LDCU UR13, c[0x0][0xb20] ;  /* 0x00016400ff0d77ac */ /* 0x000f220008000800 */
[----:B--2---:R-:W-:Y:S02]  /*14e0*/  UIMAD.WIDE.U32 UR4, UR44, UR8, URZ ;  /* 0x000000082c0472a5 */ /* 0x004fe4000f8e00ff */
[----:B------:R-:W-:Y:S02]  /*14f0*/  UIMAD.WIDE.U32 UR6, UR20, UR11, URZ ;  /* 0x0000000b140672a5 */ /* 0x000fe4000f8e00ff */
[----:B---3--:R-:W-:Y:S02]  /*1500*/  UISETP.NE.AND UP0, UPT, UR12, 0x1, UPT ;  /* 0x000000010c00788c */ /* 0x008fe4000bf05270 */
[----:B------:R-:W-:-:S03]  /*1510*/  USHF.R.U32.HI UR5, URZ, UR9, UR5 ;  /* 0x00000009ff057299 */ /* 0x000fc60008011605 */
[----:B------:R-:W-:Y:S01]  /*1520*/  UMOV UR4, UR7 ;  /* 0x0000000700047c82 */ /* 0x000fe20008000000 */
[----:B------:R-:W-:Y:S02]  /*1530*/  USEL UR5, UR44, UR5, !UP0 ;  /* 0x000000052c057287 */ /* 0x000fe4000c000000 */
[----:B------:R-:W-:Y:S02]  /*1540*/  UISETP.NE.AND UP0, UPT, UR10, 0x1, UPT ;  /* 0x000000010a00788c */ /* 0x000fe4000bf05270 */
[----:B----4-:R-:W-:-:S04]  /*1550*/  USHF.R.U32.HI UR4, URZ, UR13, UR4 ;  /* 0x0000000dff047299 */ /* 0x010fc80008011604 */
[----:B------:R-:W-:-:S04]  /*1560*/  USEL UR4, UR20, UR4, !UP0 ;  /* 0x0000000414047287 */ /* 0x000fc8000c000000 */
[----:B------:R-:W-:Y:S02]  /*1570*/  UIADD3 UR6, UPT, UPT, -UR4, UR5, URZ ;  /* 0x0000000504067290 */ /* 0x000fe4000fffe1ff */
[----:B------:R-:W-:Y:S02]  /*1580*/  UIADD3 UR4, UPT, UPT, UR4, -UR5, URZ ;  /* 0x8000000504047290 */ /* 0x000fe4000fffe0ff */
[----:B------:R-:W-:Y:S02]  /*1590*/  UIMAD UR20, UR6, UR10, UR20 ;  /* 0x0000000a061472a4 */ /* 0x000fe4000f8e0214 */
[----:B------:R-:W-:-:S12]  /*15a0*/  UIMAD UR44, UR4, UR12, UR44 ;  /* 0x0000000c042c72a4 */ /* 0x000fd8000f8e022c */
.L_x_18:
[----:B------:R-:W-:Y:S05]  /*15b0*/  BRA.U !UP6, `(.L_x_19) ;  /* 0x000000010e0c7547 */ /* 0x000fea000b800000 */
[----:B------:R-:W-:Y:S01]  /*15c0*/  UCGABAR_WAIT ;  /* 0x0000000000007dc7 */ /* 0x000fe20008000000 */
[----:B------:R-:W-:Y:S01]  /*15d0*/  CCTL.IVALL ;  /* 0x00000000ff00798f */ /* 0x000fe20002000000 */
[----:B------:R-:W-:Y:S05]  /*15e0*/  BRA `(.L_x_20) ;  /* 0x0000000000047947 */ /* 0x000fea0003800000 */
.L_x_19:
[----:B------:R-:W-:Y:S06]  /*15f0*/  BAR.SYNC.DEFER_BLOCKING 0x0 ;  /* 0x0000000000007b1d */ /* 0x000fec0000010000 */
.L_x_20:
[----:B------:R-:W-:Y:S05]  /*1600*/  BRA.U UP5, `(.L_x_21) ;  /* 0x0000003905107547 */ /* 0x000fea000b800000 */
[----:B------:R-:W2:Y:S01]  /*1610*/  LDCU UR5, c[0x0][0x388] ;  /* 0x00007100ff0577ac */ /* 0x000ea20008000800 */
[----:B------:R-:W-:Y:S01]  /*1620*/  PLOP3.LUT P1, PT, PT, PT, UP3, 0x80, 0x8 ;  /* 0x000000000008781c */ /* 0x000fe20003f2f038 */
[----:B------:R-:W-:Y:S01]  /*1630*/  IMAD.MOV.U32 R3, RZ, RZ, RZ ;  /* 0x000000ffff037224 */ /* 0x000fe200078e00ff */
[----:B------:R-:W-:Y:S01]  /*1640*/  ISETP.EQ.OR P2, PT, R0, RZ, P3 ;  /* 0x000000ff0000720c */ /* 0x000fe20001f42670 */
[----:B------:R-:W3:Y:S01]  /*1650*/  LDCU UR6, c[0x0][0x38c] ;  /* 0x00007180ff0677ac */ /* 0x000ee20008000800 */
[----:B------:R-:W-:Y:S01]  /*1660*/  PLOP3.LUT P1, PT, P1, PT, PT, 0x8, 0x80 ;  /* 0x000000000080781c */ /* 0x000fe20000f2e170 */
[----:B------:R-:W4:Y:S01]  /*1670*/  LDCU UR7, c[0x0][0x390] ;  /* 0x00007200ff0777ac */ /* 0x000f220008000800 */
[----:B------:R-:W1:Y:S01]  /*1680*/  LDCU UR8, c[0x0][0x370] ;  /* 0x00006e00ff0877ac */ /* 0x000e620008000800 */
[----:B------:R-:W-:Y:S02]  /*1690*/  UISETP.NE.AND UP1, UPT, UR18, URZ, UPT ;  /* 0x000000ff1200728c */ /* 0x000fe4000bf25270 */
[----:B--2---:R-:W-:-:S02]  /*16a0*/  UIADD3 UR5, UPT, UPT, UR5, 0x3f, URZ ;  /* 0x0000003f05057890 */ /* 0x004fc4000fffe0ff */
[----:B------:R-:W-:Y:S02]  /*16b0*/  USEL UR71, UR71, 0x2, UP1 ;  /* 0x0000000247477887 */ /* 0x000fe40008800000 */
[----:B------:R-:W-:Y:S01]  /*16c0*/  USHF.R.S32.HI UR4, URZ, 0x1f, UR5 ;  /* 0x0000001fff047899 */ /* 0x000fe20008011405 */
[----:B------:R-:W-:Y:S01]  /*16d0*/  UMOV UR46, 0x1 ;  /* 0x00000001002e7882 */ /* 0x000fe20000000000 */
[----:B------:R-:W-:Y:S02]  /*16e0*/  UMOV UR55, URZ ;  /* 0x000000ff00377c82 */ /* 0x000fe40008000000 */
[----:B------:R-:W-:Y:S02]  /*16f0*/  ULEA.HI UR4, UR4, UR5, URZ, 0x6 ;  /* 0x0000000504047291 */ /* 0x000fe4000f8f30ff */
[----:B------:R-:W-:Y:S02]  /*1700*/  USHF.L.U32 UR5, UR21, 0x5, URZ ;  /* 0x0000000515057899 */ /* 0x000fe400080006ff */
[----:B------:R-:W-:Y:S01]  /*1710*/  USHF.R.S32.HI UR4, URZ, 0x6, UR4 ;  /* 0x00000006ff047899 */ /* 0x000fe20008011404 */
[----:B-1----:R-:W-:Y:S01]  /*1720*/  IMAD.U32 R10, RZ, RZ, UR8 ;  /* 0x00000008ff0a7e24 */ /* 0x002fe2000f8e00ff */
[----:B------:R-:W1:Y:S02]  /*1730*/  LDCU UR8, c[0x0][0x374] ;  /* 0x00006e80ff0877ac */ /* 0x000e640008000800 */
[----:B---3--:R-:W-:Y:S01]  /*1740*/  UIMAD UR4, UR4, UR6, URZ ;  /* 0x00000006040472a4 */ /* 0x008fe2000f8e02ff */
[----:B------:R-:W-:-:S03]  /*1750*/  UMOV UR54, URZ ;  /* 0x000000ff00367c82 */ /* 0x000fc60008000000 */
[----:B----4-:R-:W-:Y:S02]  /*1760*/  UIMAD UR6, UR4, UR7, URZ ;  /* 0x00000007040672a4 */ /* 0x010fe4000f8e02ff */
[----:B------:R-:W-:Y:S02]  /*1770*/  USHF.L.U32 UR4, UR21, 0x6, URZ ;  /* 0x0000000615047899 */ /* 0x000fe400080006ff */
[----:B------:R-:W-:Y:S02]  /*1780*/  UISETP.NE.AND UP2, UPT, UR6, URZ, UPT ;  /* 0x000000ff0600728c */ /* 0x000fe4000bf45270 */
[----:B------:R-:W-:Y:S01]  /*1790*/  UISETP.LT.U32.AND UP0, UPT, UR6, 0x8, UPT ;  /* 0x000000080600788c */ /* 0x000fe2000bf01070 */
[----:B------:R-:W-:Y:S01]  /*17a0*/  IMAD.U32 R17, RZ, RZ, UR6 ;  /* 0x00000006ff117e24 */ /* 0x000fe2000f8e00ff */
[----:B------:R-:W-:Y:S01]  /*17b0*/  MOV R14, UR4 ;  /* 0x00000004000e7c02 */ /* 0x000fe20008000f00 */
[----:B------:R-:W-:Y:S01]  /*17c0*/  ULOP3.LUT UR7, UR5, 0x20, URZ, 0xc0, !UPT ;  /* 0x0000002005077892 */ /* 0x000fe2000f8ec0ff */
[----:B-1----:R-:W-:Y:S01]  /*17d0*/  IMAD.U32 R9, RZ, RZ, UR8 ;  /* 0x00000008ff097e24 */ /* 0x002fe2000f8e00ff */
[----:B------:R-:W-:-:S04]  /*17e0*/  USEL UR4, UR6, 0x8, UP0 ;  /* 0x0000000806047887 */ /* 0x000fc80008000000 */
[----:B------:R-:W-:Y:S01]  /*17f0*/  UIADD3 UR5, UPT, UPT, UR4, -0x1, URZ ;  /* 0xffffffff04057890 */ /* 0x000fe2000fffe0ff */
[----:B------:R-:W-:Y:S01]  /*1800*/  MOV R15, UR7 ;  /* 0x00000007000f7c02 */ /* 0x000fe20008000f00 */
[----:B------:R-:W-:Y:S02]  /*1810*/  @!UP2 UIADD3 UR5, UPT, UPT, UR4, URZ, URZ ;  /* 0x000000ff0405a290 */ /* 0x000fe4000fffe0ff */
[----:B------:R-:W-:Y:S02]  /*1820*/  UIADD3 UR6, UPT, UPT, UR6, -UR4, URZ ;  /* 0x8000000406067290 */ /* 0x000fe4000fffe0ff */
[----:B------:R-:W-:-:S04]  /*1830*/  UIADD3 UR4, UPT, UPT, UR5, 0x1, URZ ;  /* 0x0000000105047890 */ /* 0x000fc8000fffe0ff */
[----:B------:R-:W-:Y:S02]  /*1840*/  IMAD.U32 R16, RZ, RZ, UR6 ;  /* 0x00000006ff107e24 */ /* 0x000fe4000f8e00ff */
[----:B------:R-:W-:Y:S01]  /*1850*/  MOV R8, UR4 ;  /* 0x0000000400087c02 */ /* 0x000fe20008000f00 */
[----:B------:R-:W-:Y:S02]  /*1860*/  UMOV UR4, URZ ;  /* 0x000000ff00047c82 */ /* 0x000fe40008000000 */
[----:B------:R-:W-:-:S07]  /*1870*/  MOV R13, UR4 ;  /* 0x00000004000d7c02 */ /* 0x000fce0008000f00 */
.L_x_39:
[----:B------:R-:W1:Y:S01]  /*1880*/  S2UR UR47, SR_CgaCtaId ;  /* 0x00000000002f79c3 */ /* 0x000e620000008800 */
[----:B------:R-:W-:Y:S01]  /*1890*/  UMOV UR4, 0x400 ;  /* 0x0000040000047882 */ /* 0x000fe20000000000 */
[----:B------:R-:W-:Y:S01]  /*18a0*/  IMAD.U32 R0, RZ, RZ, UR46 ;  /* 0x0000002eff007e24 */ /* 0x000fe2000f8e00ff */
[----:B------:R-:W-:Y:S01]  /*18b0*/  R2UR UR5, R17 ;  /* 0x00000000110572ca */ /* 0x000fe200000e0000 */
[----:B------:R-:W-:Y:S01]  /*18c0*/  UMOV UR38, URZ ;  /* 0x000000ff00267c82 */ /* 0x000fe20008000000 */
[----:B------:R-:W-:Y:S02]  /*18d0*/  R2UR UR7, R15 ;  /* 0x000000000f0772ca */ /* 0x000fe400000e0000 */
[----:B------:R-:W-:Y:S02]  /*18e0*/  SHF.L.U32 R0, R0, 0x1f, RZ ;  /* 0x0000001f00007819 */ /* 0x000fe400000006ff */
[----:B------:R-:W-:-:S07]  /*18f0*/  R2UR UR6, R14 ;  /* 0x000000000e0672ca */ /* 0x000fce00000e0000 */
[----:B------:R-:W-:Y:S02]  /*1900*/  UISETP.NE.AND UP0, UPT, UR5, URZ, UPT ;  /* 0x000000ff0500728c */ /* 0x000fe4000bf05270 */
[----:B------:R-:W-:Y:S01]  /*1910*/  ULEA UR7, UR20, UR7, 0x6 ;  /* 0x0000000714077291 */ /* 0x000fe2000f8e30ff */
[----:B------:R-:W-:Y:S02]  /*1920*/  UMOV UR5, URZ ;  /* 0x000000ff00057c82 */ /* 0x000fe40008000000 */
[----:B------:R-:W-:Y:S01]  /*1930*/  IMAD.U32 R2, RZ, RZ, UR5 ;  /* 0x00000005ff027e24 */ /* 0x000fe2000f8e00ff */
[----:B-1----:R-:W-:Y:S02]  /*1940*/  ULEA UR47, UR47, UR4, 0x18 ;  /* 0x000000042f2f7291 */ /* 0x002fe4000f8ec0ff */
[----:B------:R-:W-:Y:S02]  /*1950*/  IMAD.U32 R7, RZ, RZ, UR7 ;  /* 0x00000007ff077e24 */ /* 0x000fe4000f8e00ff */
[----:B------:R-:W-:-:S09]  /*1960*/  ULEA UR4, UR55, UR47, 0x3 ;  /* 0x0000002f37047291 */ /* 0x000fd2000f8e18ff */
[----:B------:R1:W2:Y:S01]  /*1970*/  SYNCS.PHASECHK.TRANS64.TRYWAIT P0, [UR4+0x40], R0 ;  /* 0x00004000ff0075a7 */ /* 0x0002a20008001104 */
[----:B------:R-:W-:-:S04]  /*1980*/  ULEA.HI UR4, UR44, UR44, URZ, 0x1 ;  /* 0x0000002c2c047291 */ /* 0x000fc8000f8f08ff */
[----:B------:R-:W-:-:S04]  /*1990*/  USHF.L.U32 UR4, UR4, 0x6, URZ ;  /* 0x0000000604047899 */ /* 0x000fc800080006ff */
[----:B------:R-:W-:-:S04]  /*19a0*/  ULOP3.LUT UR4, UR4, 0xffffff80, URZ, 0xc0, !UPT ;  /* 0xffffff8004047892 */ /* 0x000fc8000f8ec0ff */
[----:B------:R-:W-:-:S03]  /*19b0*/  ULOP3.LUT UR70, UR4, 0x40, UR6, 0xf8, !UPT ;  /* 0x0000004004467892 */ /* 0x000fc6000f8ef806 */
[----:B------:R-:W-:Y:S02]  /*19c0*/  UMOV UR4, URZ ;  /* 0x000000ff00047c82 */ /* 0x000fe40008000000 */
[----:B-1----:R-:W-:Y:S01]  /*19d0*/  IMAD.U32 R0, RZ, RZ, UR4 ;  /* 0x00000004ff007e24 */ /* 0x002fe2000f8e00ff */
[----:B------:R-:W-:Y:S06]  /*19e0*/  BRA.U !UP0, `(.L_x_22) ;  /* 0x0000001108e47547 */ /* 0x000fec000b800000 */
[----:B------:R-:W1:Y:S01]  /*19f0*/  LDCU.128 UR8, c[0x0][0x480] ;  /* 0x00009000ff0877ac */ /* 0x000e620008000c00 */
[----:B------:R-:W-:Y:S01]  /*1a00*/  R2UR UR42, R8 ;  /* 0x00000000082a72ca */ /* 0x000fe200000e0000 */
[----:B------:R-:W-:Y:S02]  /*1a10*/  UIADD3 UR40, UPT, UPT, UR70, 0x8, URZ ;  /* 0x0000000846287890 */ /* 0x000fe4000fffe0ff */
[----:B------:R-:W-:Y:S02]  /*1a20*/  UIADD3 UR38, UPT, UPT, UR70, 0x10, URZ ;  /* 0x0000001046267890 */ /* 0x000fe4000fffe0ff */
[----:B------:R-:W-:Y:S02]  /*1a30*/  UIADD3 UR36, UPT, UPT, UR70, 0x18, URZ ;  /* 0x0000001846247890 */ /* 0x000fe4000fffe0ff */
[----:B------:R-:W-:Y:S02]  /*1a40*/  UIADD3 UR35, UPT, UPT, UR70, 0x20, URZ ;  /* 0x0000002046237890 */ /* 0x000fe4000fffe0ff */
[----:B------:R-:W-:-:S02]  /*1a50*/  UIADD3 UR34, UPT, UPT, UR70, 0x28, URZ ;  /* 0x0000002846227890 */ /* 0x000fc4000fffe0ff */
[----:B------:R-:W-:Y:S02]  /*1a60*/  UIADD3 UR33, UPT, UPT, UR70, 0x30, URZ ;  /* 0x0000003046217890 */ /* 0x000fe4000fffe0ff */
[----:B------:R-:W-:Y:S02]  /*1a70*/  UIADD3 UR41, UPT, UPT, UR70, 0x38, URZ ;  /* 0x0000003846297890 */ /* 0x000fe4000fffe0ff */
[----:B-1----:R-:W-:Y:S02]  /*1a80*/  UIMAD.WIDE.U32 UR6, UR40, UR9, URZ ;  /* 0x00000009280672a5 */ /* 0x002fe4000f8e00ff */
[----:B------:R-:W-:Y:S02]  /*1a90*/  UIMAD.WIDE.U32 UR12, UR38, UR9, URZ ;  /* 0x00000009260c72a5 */ /* 0x000fe4000f8e00ff */
[----:B------:R-:W-:Y:S02]  /*1aa0*/  UIMAD.WIDE.U32 UR14, UR36, UR9, URZ ;  /* 0x00000009240e72a5 */ /* 0x000fe4000f8e00ff */
[----:B------:R-:W-:Y:S01]  /*1ab0*/  UIMAD.WIDE.U32 UR16, UR35, UR9, URZ ;  /* 0x00000009231072a5 */ /* 0x000fe2000f8e00ff */
[----:B------:R-:W-:Y:S01]  /*1ac0*/  UMOV UR6, UR7 ;  /* 0x0000000700067c82 */ /* 0x000fe20008000000 */
[----:B------:R-:W-:-:S02]  /*1ad0*/  UIMAD.WIDE.U32 UR18, UR34, UR9, URZ ;  /* 0x00000009221272a5 */ /* 0x000fc4000f8e00ff */
[----:B------:R-:W-:Y:S02]  /*1ae0*/  USHF.R.U32.HI UR26, URZ, UR10, UR6 ;  /* 0x0000000aff1a7299 */ /* 0x000fe40008011606 */
[----:B------:R-:W-:Y:S01]  /*1af0*/  UIMAD.WIDE.U32 UR22, UR70, UR9, URZ ;  /* 0x00000009461672a5 */ /* 0x000fe2000f8e00ff */
[----:B------:R-:W-:Y:S01]  /*1b00*/  UMOV UR6, UR13 ;  /* 0x0000000d00067c82 */ /* 0x000fe20008000000 */
[----:B------:R-:W-:Y:S02]  /*1b10*/  UIMAD.WIDE.U32 UR20, UR33, UR9, URZ ;  /* 0x00000009211472a5 */ /* 0x000fe4000f8e00ff */
[----:B------:R-:W-:Y:S02]  /*1b20*/  USHF.R.U32.HI UR12, URZ, UR10, UR6 ;  /* 0x0000000aff0c7299 */ /* 0x000fe40008011606 */
[----:B------:R-:W-:Y:S01]  /*1b30*/  UIMAD.WIDE.U32 UR24, UR41, UR9, URZ ;  /* 0x00000009291872a5 */ /* 0x000fe2000f8e00ff */
[----:B------:R-:W-:Y:S01]  /*1b40*/  UMOV UR6, UR15 ;  /* 0x0000000f00067c82 */ /* 0x000fe20008000000 */
[----:B------:R-:W1:Y:S01]  /*1b50*/  LDCU.64 UR4, c[0x0][0x490] ;  /* 0x00009200ff0477ac */ /* 0x000e620008000a00 */
[----:B------:R-:W-:-:S02]  /*1b60*/  USHF.R.U32.HI UR9, URZ, UR10, UR6 ;  /* 0x0000000aff097299 */ /* 0x000fc40008011606 */
[----:B------:R-:W-:Y:S01]  /*1b70*/  UISETP.NE.AND UP0, UPT, UR8, 0x1, UPT ;  /* 0x000000010800788c */ /* 0x000fe2000bf05270 */
[----:B------:R-:W-:Y:S02]  /*1b80*/  UMOV UR6, UR17 ;  /* 0x0000001100067c82 */ /* 0x000fe40008000000 */
[----:B------:R-:W-:Y:S02]  /*1b90*/  USHF.R.U32.HI UR15, URZ, UR10, UR6 ;  /* 0x0000000aff0f7299 */ /* 0x000fe40008011606 */
[----:B------:R-:W-:Y:S01]  /*1ba0*/  USEL UR18, UR40, UR26, !UP0 ;  /* 0x0000001a28127287 */ /* 0x000fe2000c000000 */
[----:B------:R-:W-:Y:S01]  /*1bb0*/  UMOV UR6, UR19 ;  /* 0x0000001300067c82 */ /* 0x000fe20008000000 */
[----:B------:R-:W-:Y:S02]  /*1bc0*/  USEL UR16, UR36, UR9, !UP0 ;  /* 0x0000000924107287 */ /* 0x000fe4000c000000 */
[----:B------:R-:W-:Y:S02]  /*1bd0*/  USHF.R.U32.HI UR14, URZ, UR10, UR6 ;  /* 0x0000000aff0e7299 */ /* 0x000fe40008011606 */
[----:B------:R-:W-:Y:S01]  /*1be0*/  USEL UR17, UR38, UR12, !UP0 ;  /* 0x0000000c26117287 */ /* 0x000fe2000c000000 */
[----:B------:R-:W-:Y:S01]  /*1bf0*/  UMOV UR6, UR21 ;  /* 0x0000001500067c82 */ /* 0x000fe20008000000 */
[----:B------:R-:W-:-:S02]  /*1c00*/  USEL UR15, UR35, UR15, !UP0 ;  /* 0x0000000f230f7287 */ /* 0x000fc4000c000000 */
[----:B------:R-:W-:Y:S02]  /*1c10*/  USHF.R.U32.HI UR7, URZ, UR10, UR6 ;  /* 0x0000000aff077299 */ /* 0x000fe40008011606 */
[----:B------:R-:W-:Y:S01]  /*1c20*/  USEL UR14, UR34, UR14, !UP0 ;  /* 0x0000000e220e7287 */ /* 0x000fe2000c000000 */
[----:B------:R-:W-:Y:S01]  /*1c30*/  UMOV UR6, UR23 ;  /* 0x0000001700067c82 */ /* 0x000fe20008000000 */
[----:B-1----:R-:W-:Y:S02]  /*1c40*/  UIMAD.WIDE.U32 UR20, UR17, UR4, URZ ;  /* 0x00000004111472a5 */ /* 0x002fe4000f8e00ff */
[----:B------:R-:W-:Y:S02]  /*1c50*/  USHF.R.U32.HI UR19, URZ, UR10, UR6 ;  /* 0x0000000aff137299 */ /* 0x000fe40008011606 */
[----:B------:R-:W-:Y:S01]  /*1c60*/  UIMAD.WIDE.U32 UR22, UR16, UR4, URZ ;  /* 0x00000004101672a5 */ /* 0x000fe2000f8e00ff */
[----:B------:R-:W-:Y:S01]  /*1c70*/  UMOV UR6, UR25 ;  /* 0x0000001900067c82 */ /* 0x000fe20008000000 */
[----:B------:R-:W-:-:S02]  /*1c80*/  USEL UR19, UR70, UR19, !UP0 ;  /* 0x0000001346137287 */ /* 0x000fc4000c000000 */
[----:B------:R-:W-:Y:S02]  /*1c90*/  USHF.R.U32.HI UR6, URZ, UR10, UR6 ;  /* 0x0000000aff067299 */ /* 0x000fe40008011606 */
[----:B------:R-:W-:Y:S02]  /*1ca0*/  USEL UR10, UR33, UR7, !UP0 ;  /* 0x00000007210a7287 */ /* 0x000fe4000c000000 */
[----:B------:R-:W-:Y:S02]  /*1cb0*/  USEL UR9, UR41, UR6, !UP0 ;  /* 0x0000000629097287 */ /* 0x000fe4000c000000 */
[----:B------:R-:W-:Y:S02]  /*1cc0*/  UIMAD.WIDE.U32 UR6, UR18, UR4, URZ ;  /* 0x00000004120672a5 */ /* 0x000fe4000f8e00ff */
[----:B------:R-:W-:Y:S02]  /*1cd0*/  UIMAD.WIDE.U32 UR12, UR19, UR4, URZ ;  /* 0x00000004130c72a5 */ /* 0x000fe4000f8e00ff */
[----:B------:R-:W-:-:S02]  /*1ce0*/  UIMAD.WIDE.U32 UR24, UR15, UR4, URZ ;  /* 0x000000040f1872a5 */ /* 0x000fc4000f8e00ff */
[----:B------:R-:W-:Y:S02]  /*1cf0*/  UIMAD.WIDE.U32 UR26, UR14, UR4, URZ ;  /* 0x000000040e1a72a5 */ /* 0x000fe4000f8e00ff */
[----:B------:R-:W-:Y:S02]  /*1d00*/  UIMAD.WIDE.U32 UR30, UR10, UR4, URZ ;  /* 0x000000040a1e72a5 */ /* 0x000fe4000f8e00ff */
[----:B------:R-:W-:Y:S01]  /*1d10*/  UIMAD.WIDE.U32 UR28, UR9, UR4, URZ ;  /* 0x00000004091c72a5 */ /* 0x000fe2000f8e00ff */
[----:B------:R-:W-:Y:S02]  /*1d20*/  UMOV UR12, UR13 ;  /* 0x0000000d000c7c82 */ /* 0x000fe40008000000 */
[----:B------:R-:W-:Y:S01]  /*1d30*/  UMOV UR4, UR7 ;  /* 0x0000000700047c82 */ /* 0x000fe20008000000 */
[----:B------:R-:W-:Y:S02]  /*1d40*/  UISETP.NE.AND UP0, UPT, UR11, 0x1, UPT ;  /* 0x000000010b00788c */ /* 0x000fe4000bf05270 */
[----:B------:R-:W-:-:S02]  /*1d50*/  USHF.R.U32.HI UR77, URZ, UR5, UR4 ;  /* 0x00000005ff4d7299 */ /* 0x000fc40008011604 */
[----:B------:R-:W-:Y:S01]  /*1d60*/  USHF.R.U32.HI UR32, URZ, UR5, UR12 ;  /* 0x00000005ff207299 */ /* 0x000fe2000801160c */
[----:B------:R-:W-:Y:S01]  /*1d70*/  UMOV UR4, UR21 ;  /* 0x0000001500047c82 */ /* 0x000fe20008000000 */
[----:B------:R-:W-:Y:S02]  /*1d80*/  UIADD3 UR21, UPT, UPT, -UR15, URZ, URZ ;  /* 0x000000ff0f157290 */ /* 0x000fe4000fffe1ff */
[----:B------:R-:W-:Y:S01]  /*1d90*/  USHF.R.U32.HI UR69, URZ, UR5, UR4 ;  /* 0x00000005ff457299 */ /* 0x000fe20008011604 */
[----:B------:R-:W1:Y:S02]  /*1da0*/  LDCU.64 UR12, c[0x0][0x4b0] ;  /* 0x00009600ff0c77ac */ /* 0x000e640008000a00 */
[----:B------:R-:W-:Y:S01]  /*1db0*/  UMOV UR4, UR23 ;  /* 0x0000001700047c82 */ /* 0x000fe20008000000 */
[----:B------:R-:W1:Y:S01]  /*1dc0*/  LDCU.64 UR6, c[0x0][0x4d0] ;  /* 0x00009a00ff0677ac */ /* 0x000e620008000a00 */
[----:B------:R-:W-:Y:S02]  /*1dd0*/  USHF.R.U32.HI UR61, URZ, UR5, UR4 ;  /* 0x00000005ff3d7299 */ /* 0x000fe40008011604 */
[----:B------:R-:W-:Y:S01]  /*1de0*/  UIADD3 UR20, UPT, UPT, -UR14, URZ, URZ ;  /* 0x000000ff0e147290 */ /* 0x000fe2000fffe1ff */
[----:B------:R-:W-:Y:S01]  /*1df0*/  UMOV UR4, UR25 ;  /* 0x0000001900047c82 */ /* 0x000fe20008000000 */
[----:B------:R-:W-:-:S02]  /*1e00*/  UIMAD UR51, UR8, UR21, UR35 ;  /* 0x00000015083372a4 */ /* 0x000fc4000f8e0223 */
[----:B------:R-:W-:Y:S02]  /*1e10*/  USHF.R.U32.HI UR53, URZ, UR5, UR4 ;  /* 0x00000005ff357299 */ /* 0x000fe40008011604 */
[----:B------:R-:W-:Y:S01]  /*1e20*/  UIMAD UR43, UR8, UR20, UR34 ;  /* 0x00000014082b72a4 */ /* 0x000fe2000f8e0222 */
[----:B------:R-:W-:Y:S01]  /*1e30*/  UMOV UR4, UR27 ;  /* 0x0000001b00047c82 */ /* 0x000fe20008000000 */
[----:B------:R-:W-:Y:S02]  /*1e40*/  USEL UR53, UR15, UR53, !UP0 ;  /* 0x000000350f357287 */ /* 0x000fe4000c000000 */
[----:B------:R-:W-:Y:S02]  /*1e50*/  USHF.R.U32.HI UR45, URZ, UR5, UR4 ;  /* 0x00000005ff2d7299 */ /* 0x000fe40008011604 */
[----:B------:R-:W-:Y:S01]  /*1e60*/  UIADD3 UR20, UPT, UPT, -UR53, URZ, URZ ;  /* 0x000000ff35147290 */ /* 0x000fe2000fffe1ff */
[----:B------:R-:W-:Y:S01]  /*1e70*/  UMOV UR4, UR31 ;  /* 0x0000001f00047c82 */ /* 0x000fe20008000000 */
[----:B------:R-:W-:-:S02]  /*1e80*/  UIADD3 UR25, UPT, UPT, -UR19, URZ, URZ ;  /* 0x000000ff13197290 */ /* 0x000fc4000fffe1ff */
[----:B------:R-:W-:Y:S02]  /*1e90*/  USHF.R.U32.HI UR37, URZ, UR5, UR4 ;  /* 0x00000005ff257299 */ /* 0x000fe40008011604 */
[----:B------:R-:W-:Y:S01]  /*1ea0*/  USEL UR44, UR19, UR32, !UP0 ;  /* 0x00000020132c7287 */ /* 0x000fe2000c000000 */
[----:B------:R-:W-:Y:S01]  /*1eb0*/  UMOV UR4, UR29 ;  /* 0x0000001d00047c82 */ /* 0x000fe20008000000 */
[----:B------:R-:W-:Y:S02]  /*1ec0*/  UIMAD UR52, UR11, UR20, UR15 ;  /* 0x000000140b3472a4 */ /* 0x000fe4000f8e020f */
[----:B------:R-:W-:Y:S02]  /*1ed0*/  USHF.R.U32.HI UR26, URZ, UR5, UR4 ;  /* 0x00000005ff1a7299 */ /* 0x000fe40008011604 */
[----:B------:R-:W-:Y:S01]  /*1ee0*/  IMAD.U32 R6, RZ, RZ, UR44 ;  /* 0x0000002cff067e24 */ /* 0x000fe2000f8e00ff */
[----:B------:R-:W-:Y:S02]  /*1ef0*/  UIADD3 UR4, UPT, UPT, -UR9, URZ, URZ ;  /* 0x000000ff09047290 */ /* 0x000fe4000fffe1ff */
[----:B------:R-:W-:-:S02]  /*1f00*/  USEL UR21, UR9, UR26, !UP0 ;  /* 0x0000001a09157287 */ /* 0x000fc4000c000000 */
[----:B------:R-:W-:Y:S02]  /*1f10*/  UIMAD UR28, UR8, UR4, UR41 ;  /* 0x00000004081c72a4 */ /* 0x000fe4000f8e0229 */
[----:B------:R-:W-:Y:S02]  /*1f20*/  UIADD3 UR4, UPT, UPT, -UR21, URZ, URZ ;  /* 0x000000ff15047290 */ /* 0x000fe4000fffe1ff */
[----:B------:R-:W-:Y:S02]  /*1f30*/  UIADD3 UR24, UPT, UPT, -UR18, URZ, URZ ;  /* 0x000000ff12187290 */ /* 0x000fe4000fffe1ff */
[----:B------:R-:W-:Y:S02]  /*1f40*/  UIADD3 UR23, UPT, UPT, -UR17, URZ, URZ ;  /* 0x000000ff11177290 */ /* 0x000fe4000fffe1ff */
[----:B------:R-:W-:Y:S02]  /*1f50*/  UIADD3 UR22, UPT, UPT, -UR16, URZ, URZ ;  /* 0x000000ff10167290 */ /* 0x000fe4000fffe1ff */
[----:B------:R-:W-:-:S02]  /*1f60*/  UIADD3 UR5, UPT, UPT, -UR10, URZ, URZ ;  /* 0x000000ff0a057290 */ /* 0x000fc4000fffe1ff */
[----:B------:R-:W-:Y:S02]  /*1f70*/  UIMAD UR27, UR8, UR25, UR70 ;  /* 0x00000019081b72a4 */ /* 0x000fe4000f8e0246 */
[----:B------:R-:W-:Y:S02]  /*1f80*/  UIMAD UR20, UR11, UR4, UR9 ;  /* 0x000000040b1472a4 */ /* 0x000fe4000f8e0209 */
[----:B------:R-:W-:Y:S02]  /*1f90*/  UIADD3 UR25, UPT, UPT, -UR44, URZ, URZ ;  /* 0x000000ff2c197290 */ /* 0x000fe4000fffe1ff */
[----:B------:R-:W-:Y:S02]  /*1fa0*/  UIADD3 UR9, UPT, UPT, UR42, UR54, URZ ;  /* 0x000000362a097290 */ /* 0x000fe4000fffe0ff */
[----:B------:R-:W-:Y:S02]  /*1fb0*/  USEL UR77, UR18, UR77, !UP0 ;  /* 0x0000004d124d7287 */ /* 0x000fe4000c000000 */
[----:B------:R-:W-:-:S02]  /*1fc0*/  USEL UR69, UR17, UR69, !UP0 ;  /* 0x0000004511457287 */ /* 0x000fc4000c000000 */
[----:B------:R-:W-:Y:S01]  /*1fd0*/  USEL UR61, UR16, UR61, !UP0 ;  /* 0x0000003d103d7287 */ /* 0x000fe2000c000000 */
[----:B------:R-:W-:Y:S01]  /*1fe0*/  IMAD.U32 R13, RZ, RZ, UR9 ;  /* 0x00000009ff0d7e24 */ /* 0x000fe2000f8e00ff */
[----:B------:R-:W-:Y:S02]  /*1ff0*/  USEL UR45, UR14, UR45, !UP0 ;  /* 0x0000002d0e2d7287 */ /* 0x000fe4000c000000 */
[----:B------:R-:W-:Y:S02]  /*2000*/  USEL UR37, UR10, UR37, !UP0 ;  /* 0x000000250a257287 */ /* 0x000fe4000c000000 */
[----:B------:R-:W-:Y:S02]  /*2010*/  UIMAD UR75, UR8, UR24, UR40 ;  /* 0x00000018084b72a4 */ /* 0x000fe4000f8e0228 */
[----:B------:R-:W-:Y:S02]  /*2020*/  UIMAD UR67, UR8, UR23, UR38 ;  /* 0x00000017084372a4 */ /* 0x000fe4000f8e0226 */
[----:B------:R-:W-:-:S02]  /*2030*/  UIMAD UR59, UR8, UR22, UR36 ;  /* 0x00000016083b72a4 */ /* 0x000fc4000f8e0224 */
[----:B------:R-:W-:Y:S02]  /*2040*/  UIMAD UR35, UR8, UR5, UR33 ;  /* 0x00000005082372a4 */ /* 0x000fe4000f8e0221 */
[----:B------:R-:W-:Y:S02]  /*2050*/  UIMAD UR25, UR11, UR25, UR19 ;  /* 0x000000190b1972a4 */ /* 0x000fe4000f8e0213 */
[----:B------:R-:W-:Y:S02]  /*2060*/  UIADD3 UR24, UPT, UPT, -UR77, URZ, URZ ;  /* 0x000000ff4d187290 */ /* 0x000fe4000fffe1ff */
[----:B------:R-:W-:Y:S02]  /*2070*/  UIADD3 UR23, UPT, UPT, -UR69, URZ, URZ ;  /* 0x000000ff45177290 */ /* 0x000fe4000fffe1ff */
[----:B------:R-:W-:Y:S02]  /*2080*/  UIADD3 UR22, UPT, UPT, -UR61, URZ, URZ ;  /* 0x000000ff3d167290 */ /* 0x000fe4000fffe1ff */
[----:B------:R-:W-:-:S02]  /*2090*/  UIADD3 UR8, UPT, UPT, -UR45, URZ, URZ ;  /* 0x000000ff2d087290 */ /* 0x000fc4000fffe1ff */
[----:B------:R-:W-:Y:S02]  /*20a0*/  UIADD3 UR5, UPT, UPT, -UR37, URZ, URZ ;  /* 0x000000ff25057290 */ /* 0x000fe4000fffe1ff */
[----:B-1----:R-:W-:Y:S02]  /*20b0*/  UIMAD UR9, UR27, UR12, UR6 ;  /* 0x0000000c1b0972a4 */ /* 0x002fe4000f8e0206 */
[----:B------:R-:W-:Y:S02]  /*20c0*/  UIMAD UR75, UR75, UR12, UR6 ;  /* 0x0000000c4b4b72a4 */ /* 0x000fe4000f8e0206 */
[----:B------:R-:W-:Y:S02]  /*20d0*/  UIMAD UR67, UR67, UR12, UR6 ;  /* 0x0000000c434372a4 */ /* 0x000fe4000f8e0206 */
[----:B------:R-:W-:Y:S01]  /*20e0*/  UIMAD UR59, UR59, UR12, UR6 ;  /* 0x0000000c3b3b72a4 */ /* 0x000fe2000f8e0206 */
[----:B------:R-:W-:Y:S01]  /*20f0*/  MOV R5, UR9 ;  /* 0x0000000900057c02 */ /* 0x000fe20008000f00 */
[----:B------:R-:W-:-:S02]  /*2100*/  UIMAD UR51, UR51, UR12, UR6 ;  /* 0x0000000c333372a4 */ /* 0x000fc4000f8e0206 */
[----:B------:R-:W-:Y:S02]  /*2110*/  UIMAD UR43, UR43, UR12, UR6 ;  /* 0x0000000c2b2b72a4 */ /* 0x000fe4000f8e0206 */
[----:B------:R-:W-:Y:S02]  /*2120*/  UIMAD UR35, UR35, UR12, UR6 ;  /* 0x0000000c232372a4 */ /* 0x000fe4000f8e0206 */
[----:B------:R-:W-:Y:S02]  /*2130*/  UIMAD UR19, UR28, UR12, UR6 ;  /* 0x0000000c1c1372a4 */ /* 0x000fe4000f8e0206 */
[----:B------:R-:W-:Y:S02]  /*2140*/  UIMAD UR6, UR25, UR13, UR7 ;  /* 0x0000000d190672a4 */ /* 0x000fe4000f8e0207 */
[----:B------:R-:W-:Y:S02]  /*2150*/  UIMAD UR24, UR11, UR24, UR18 ;  /* 0x000000180b1872a4 */ /* 0x000fe4000f8e0212 */
[----:B------:R-:W-:-:S02]  /*2160*/  UIMAD UR23, UR11, UR23, UR17 ;  /* 0x000000170b1772a4 */ /* 0x000fc4000f8e0211 */
[----:B------:R-:W-:Y:S01]  /*2170*/  UIMAD UR22, UR11, UR22, UR16 ;  /* 0x000000160b1672a4 */ /* 0x000fe2000f8e0210 */
[----:B------:R-:W-:Y:S01]  /*2180*/  IMAD.U32 R4, RZ, RZ, UR6 ;  /* 0x00000006ff047e24 */ /* 0x000fe2000f8e00ff */
[----:B------:R-:W-:Y:S02]  /*2190*/  UIMAD UR8, UR11, UR8, UR14 ;  /* 0x000000080b0872a4 */ /* 0x000fe4000f8e020e */
[----:B------:R-:W-:Y:S02]  /*21a0*/  UIMAD UR36, UR11, UR5, UR10 ;  /* 0x000000050b2472a4 */ /* 0x000fe4000f8e020a */
[----:B------:R-:W-:Y:S02]  /*21b0*/  UIMAD UR76, UR24, UR13, UR7 ;  /* 0x0000000d184c72a4 */ /* 0x000fe4000f8e0207 */
[----:B------:R-:W-:Y:S02]  /*21c0*/  UIMAD UR68, UR23, UR13, UR7 ;  /* 0x0000000d174472a4 */ /* 0x000fe4000f8e0207 */
[----:B------:R-:W-:-:S02]  /*21d0*/  UIMAD UR60, UR22, UR13, UR7 ;  /* 0x0000000d163c72a4 */ /* 0x000fc4000f8e0207 */
[----:B------:R-:W-:Y:S02]  /*21e0*/  UIMAD UR52, UR52, UR13, UR7 ;  /* 0x0000000d343472a4 */ /* 0x000fe4000f8e0207 */
[----:B------:R-:W-:Y:S02]  /*21f0*/  UIMAD UR44, UR8, UR13, UR7 ;  /* 0x0000000d082c72a4 */ /* 0x000fe4000f8e0207 */
[----:B------:R-:W-:Y:S02]  /*2200*/  UIMAD UR36, UR36, UR13, UR7 ;  /* 0x0000000d242472a4 */ /* 0x000fe4000f8e0207 */
[----:B------:R-:W-:Y:S01]  /*2210*/  UIMAD UR20, UR20, UR13, UR7 ;  /* 0x0000000d141472a4 */ /* 0x000fe2000f8e0207 */
[----:B------:R-:W-:Y:S02]  /*2220*/  UMOV UR6, URZ ;  /* 0x000000ff00067c82 */ /* 0x000fe40008000000 */
[----:B------:R-:W-:Y:S01]  /*2230*/  UMOV UR7, URZ ;  /* 0x000000ff00077c82 */ /* 0x000fe20008000000 */
[----:B------:R-:W-:Y:S01]  /*2240*/  MOV R2, UR6 ;  /* 0x0000000600027c02 */ /* 0x000fe20008000f00 */
[----:B------:R-:W1:Y:S01]  /*2250*/  LDCU.64 UR14, c[0x0][0x4b8] ;  /* 0x00009700ff0e77ac */ /* 0x000e620008000a00 */
[----:B------:R-:W-:Y:S01]  /*2260*/  MOV R0, UR7 ;  /* 0x0000000700007c02 */ /* 0x000fe20008000f00 */
[----:B------:R-:W3:Y:S01]  /*2270*/  LDCU.64 UR4, c[0x0][0x4d8] ;  /* 0x00009b00ff0477ac */ /* 0x000ee20008000a00 */
[----:B------:R-:W-:Y:S01]  /*2280*/  UMOV UR16, UR55 ;  /* 0x0000003700107c82 */ /* 0x000fe20008000000 */
[----:B------:R-:W-:-:S05]  /*2290*/  UMOV UR38, URZ ;  /* 0x000000ff00267c82 */ /* 0x000fca0008000000 */
.L_x_28:
[----:B------:R-:W-:Y:S01]  /*22a0*/  @!P3 MOV R19, 0xc000 ;  /* 0x0000c0000013b802 */ /* 0x000fe20000000f00 */
[----:B------:R-:W-:Y:S01]  /*22b0*/  ULEA UR6, UR16, UR47, 0x3 ;  /* 0x0000002f10067291 */ /* 0x000fe2000f8e18ff */
[----:B--2---:R-:W-:Y:S11]  /*22c0*/  @P0 BRA `(.L_x_23) ;  /* 0x0000000000100947 */ /* 0x004ff60003800000 */
[----:B------:R-:W-:Y:S04]  /*22d0*/  MOV R18, UR46 ;  /* 0x0000002e00127c02 */ /* 0x000fe80008000f00 */
[----:B------:R-:W-:Y:S04]  /*22e0*/  SHF.L.U32 R21, R18, 0x1f, RZ ;  /* 0x0000001f12157819 */ /* 0x000fe800000006ff */
[----:B------:R-:W2:Y:S02]  /*22f0*/  SYNCS.PHASECHK.TRANS64.TRYWAIT P0, [UR6+0x40], R21 ;  /* 0x00004015ff0075a7 */ /* 0x000ea40008001106 */
[----:B--2---:R-:W-:Y:S05]  /*2300*/  @!P0 BRA `(.L_x_24) ;  /* 0x0000007c00fc8947 */ /* 0x004fea0003800000 */
.L_x_23:
[----:B------:R4:W-:Y:S01]  /*2310*/  @!P3 SYNCS.ARRIVE.TRANS64 RZ, [UR6], R19 ;  /* 0x00000013ffffb9a7 */ /* 0x0009e20008000006 */
[----:B------:R-:W-:Y:S04]  /*2320*/  ULOP3.LUT UR7, UR71, 0x2, URZ, 0xfc, !UPT ;  /* 0x0000000247077892 */ /* 0x000fe8000f8efcff */
[----:B------:R-:W-:Y:S09]  /*2330*/  UISETP.NE.AND UP0, UPT, UR7, 0x2, UPT ;  /* 0x000000020700788c */ /* 0x000ff2000bf05270 */
[----:B------:R-:W-:Y:S05]  /*2340*/  BRA.U UP0, `(.L_x_25) ;  /* 0x0000000100047547 */ /* 0x000fea000b800000 */
[----:B-1-3--:R-:W-:Y:S05]  /*2350*/  BPT.TRAP 0x1 ;  /* 0x000000040000795c */ /* 0x00afea0000300000 */
.L_x_25:
[----:B------:R-:W-:Y:S04]  /*2360*/  BSSY.RECONVERGENT B0, `(.L_x_26) ;  /* 0x0000003000007945 */ /* 0x000fe80003800200 */
[----:B------:R-:W-:Y:S05]  /*2370*/  @P2 BRA `(.L_x_27) ;  /* 0x0000000000042947 */ /* 0x000fea0003800000 */
[----:B-1-3--:R-:W-:Y:S05]  /*2380*/  BPT.TRAP 0x1 ;  /* 0x000000040000795c */ /* 0x00afea0000300000 */
.L_x_27:
[----:B-1-3--:R-:W-:Y:S05]  /*2390*/  BSYNC.RECONVERGENT B0 ;  /* 0x0000000000007941 */ /* 0x00afea0003800200 */
.L_x_26:
[----:B------:R-:W-:Y:S01]  /*23a0*/  UIADD3 UR8, UPT, UPT, UR16, 0x1, URZ ;  /* 0x0000000110087890 */ /* 0x000fe2000fffe0ff */
[----:B------:R-:W-:Y:S01]  /*23b0*/  R2UR UR18, R0 ;  /* 0x00000000001272ca */ /* 0x000fe200000e0000 */
[----:B------:R-:W-:Y:S01]  /*23c0*/  ULOP3.LUT UR65, UR6, 0xfefffff8, URZ, 0xc0, !UPT ;  /* 0xfefffff806417892 */ /* 0x000fe2000f8ec0ff */
[----:B------:R-:W-:Y:S01]  /*23d0*/  R2UR UR17, R2 ;  /* 0x00000000021172ca */ /* 0x000fe200000e0000 */
[----:B------:R-:W-:Y:S01]  /*23e0*/  UISETP.NE.AND UP0, UPT, UR8, 0x8, UPT ;  /* 0x000000080800788c */ /* 0x000fe2000bf05270 */
[----:B--2---:R-:W-:Y:S01]  /*23f0*/  MOV.SPILL R21, UR70 ;  /* 0x0000004600157c02 */ /* 0x004fe20009000f00 */
[----:B------:R-:W-:Y:S01]  /*2400*/  ULEA UR30, UR16, UR47, 0xe ;  /* 0x0000002f101e7291 */ /* 0x000fe2000f8e70ff */
[----:B------:R-:W-:Y:S01]  /*2410*/  MOV.SPILL R20, UR69 ;  /* 0x0000004500147c02 */ /* 0x000fe20009000f00 */
[----:B------:R-:W-:Y:S01]  /*2420*/  USEL UR9, URZ, 0x1, UP0 ;  /* 0x00000001ff097887 */ /* 0x000fe20008000000 */
[----:B------:R-:W-:Y:S01]  /*2430*/  R2UR.FILL UR70, R21 ;  /* 0x00000000154672ca */ /* 0x000fe200004e0000 */
[----:B------:R-:W-:Y:S01]  /*2440*/  USHF.L.U32 UR66, UR38, 0x6, URZ ;  /* 0x0000000626427899 */ /* 0x000fe200080006ff */
[----:B------:R-:W-:Y:S01]  /*2450*/  R2UR UR69, R6 ;  /* 0x00000000064572ca */ /* 0x000fe200000e0000 */
[----:B------:R-:W-:Y:S01]  /*2460*/  ULOP3.LUT UR46, UR46, UR9, URZ, 0x3c, !UPT ;  /* 0x000000092e2e7292 */ /* 0x000fe2000f8e3cff */
[----:B----4-:R-:W-:Y:S01]  /*2470*/  MOV.SPILL R19, UR68 ;  /* 0x0000004400137c02 */ /* 0x010fe20009000f00 */
[----:B------:R-:W-:Y:S01]  /*2480*/  UIMAD UR7, UR18, UR14, UR4 ;  /* 0x0000000e120772a4 */ /* 0x000fe2000f8e0204 */
[----:B------:R-:W-:Y:S01]  /*2490*/  R2UR UR68, R4 ;  /* 0x00000000044472ca */ /* 0x000fe200000e0000 */
[----:B------:R-:W-:Y:S01]  /*24a0*/  UIMAD UR6, UR17, UR15, UR5 ;  /* 0x0000000f110672a4 */ /* 0x000fe2000f8e0205 */
[----:B------:R-:W-:Y:S01]  /*24b0*/  MOV.SPILL R18, UR67 ;  /* 0x0000004300127c02 */ /* 0x000fe20009000f00 */
[----:B------:R-:W-:Y:S01]  /*24c0*/  UIADD3 UR72, UPT, UPT, UR30, 0x6c00, URZ ;  /* 0x00006c001e487890 */ /* 0x000fe2000fffe0ff */
[----:B------:R-:W-:Y:S01]  /*24d0*/  R2UR UR67, R5 ;  /* 0x00000000054372ca */ /* 0x000fe200000e0000 */
[----:B------:R-:W-:Y:S01]  /*24e0*/  UPRMT UR6, UR7, 0x40, UR6 ;  /* 0x0000004007067896 */ /* 0x000fe20008000006 */
[----:B------:R-:W-:Y:S01]  /*24f0*/  IMAD.U32 R23, RZ, RZ, UR46 ;  /* 0x0000002eff177e24 */ /* 0x000fe2000f8e00ff */
[----:B------:R-:W1:Y:S01]  /*2500*/  LDCU.64 UR12, c[0x0][0x348] ;  /* 0x00006900ff0c77ac */ /* 0x000e620008000a00 */
[----:B------:R-:W-:Y:S02]  /*2510*/  MOV.SPILL R21, UR70 ;  /* 0x0000004600157c02 */ /* 0x000fe40009000f00 */
[----:B------:R-:W-:Y:S01]  /*2520*/  MOV.SPILL R22, UR71 ;  /* 0x0000004700167c02 */ /* 0x000fe20009000f00 */
[----:B------:R-:W2:Y:S01]  /*2530*/  LDCU UR70, c[0x0][0x390] ;  /* 0x00007200ff4677ac */ /* 0x000ea20008000800 */
[----:B-----5:R-:W-:Y:S02]  /*2540*/  SHF.L.U32 R24, R23, 0x1f, RZ ;  /* 0x0000001f17187819 */ /* 0x020fe400000006ff */
[----:B------:R-:W-:Y:S01]  /*2550*/  R2UR.FILL UR71, R22 ;  /* 0x00000000164772ca */ /* 0x000fe200004e0000 */
[----:B------:R-:W-:Y:S02]  /*2560*/  USEL UR55, UR8, URZ, UP0 ;  /* 0x000000ff08377287 */ /* 0x000fe40008000000 */
[----:B------:R-:W-:Y:S02]  /*2570*/  UIADD3 UR64, UPT, UPT, UR30, 0x6400, URZ ;  /* 0x000064001e407890 */ /* 0x000fe4000fffe0ff */
[----:B------:R-:W-:Y:S02]  /*2580*/  ULEA UR8, UR55, UR47, 0x3 ;  /* 0x0000002f37087291 */ /* 0x000fe4000f8e18ff */
[----:B------:R-:W-:Y:S01]  /*2590*/  UPRMT UR6, UR6, 0x5410, URZ ;  /* 0x0000541006067896 */ /* 0x000fe200080000ff */
[----:B------:R-:W-:Y:S01]  /*25a0*/  UMOV UR62, 0x0 ;  /* 0x00000000003e7882 */ /* 0x000fe20000000000 */
[----:B------:R-:W-:Y:S01]  /*25b0*/  UMOV UR63, 0x10000000 ;  /* 0x10000000003f7882 */ /* 0x000fe20000000000 */
[----:B------:R-:W-:Y:S02]  /*25c0*/  UIADD3 UR26, UPT, UPT, UR66, 0x20, URZ ;  /* 0x00000020421a7890 */ /* 0x000fe4000fffe0ff */
[----:B------:R-:W-:Y:S02]  /*25d0*/  UIADD3 UR24, UPT, UPT, UR30, 0x6800, URZ ;  /* 0x000068001e187890 */ /* 0x000fe4000fffe0ff */
[----:B------:R4:W3:Y:S01]  /*25e0*/  SYNCS.PHASECHK.TRANS64.TRYWAIT P0, [UR8+0x40], R24 ;  /* 0x00004018ff0075a7 */ /* 0x0008e20008001108 */
[----:B-1----:R-:W-:Y:S01]  /*25f0*/  UIADD3 UR22, UP1, UPT, UR12, 0x80, URZ ;  /* 0x000000800c167890 */ /* 0x002fe2000ff3e0ff */
[----:B------:R-:W-:Y:S01]  /*2600*/  MOV.SPILL R22, UR71 ;  /* 0x0000004700167c02 */ /* 0x000fe20009000f00 */
[----:B------:R-:W-:Y:S01]  /*2610*/  UMOV UR27, UR67 ;  /* 0x00000043001b7c82 */ /* 0x000fe20008000000 */
[----:B------:R-:W-:Y:S01]  /*2620*/  UMOV UR28, UR68 ;  /* 0x00000044001c7c82 */ /* 0x000fe20008000000 */
[----:B------:R-:W-:Y:S01]  /*2630*/  UIADD3.X UR23, UPT, UPT, URZ, UR13, URZ, UP1, !UPT ;  /* 0x0000000dff177290 */ /* 0x000fe20008ffe4ff */
[----:B------:R-:W-:Y:S01]  /*2640*/  R2UR.FILL UR71, R22 ;  /* 0x00000000164772ca */ /* 0x000fe200004e0000 */
[----:B------:R-:W-:Y:S01]  /*2650*/  UMOV UR7, UR65 ;  /* 0x0000004100077c82 */ /* 0x000fe20008000000 */
[----:B------:R-:W-:Y:S01]  /*2660*/  UMOV UR29, UR69 ;  /* 0x00000045001d7c82 */ /* 0x000fe20008000000 */
[----:B------:R-:W-:Y:S01]  /*2670*/  UMOV UR73, UR7 ;  /* 0x0000000700497c82 */ /* 0x000fe20008000000 */
[----:B------:R-:W-:Y:S01]  /*2680*/  UMOV UR25, UR65 ;  /* 0x0000004100197c82 */ /* 0x000fe20008000000 */
[----:B------:R-:W-:Y:S01]  /*2690*/  UIADD3 UR8, UPT, UPT, UR30, 0x7000, URZ ;  /* 0x000070001e087890 */ /* 0x000fe2000fffe0ff */
[----:B------:R-:W-:Y:S02]  /*26a0*/  UMOV UR11, UR75 ;  /* 0x0000004b000b7c82 */ /* 0x000fe40008000000 */
[----:B------:R1:W-:Y:S01]  /*26b0*/  UTMALDG.4D.IM2COL.2CTA [UR64], [UR22], UR6, desc[UR62] ;  /* 0x00003e40160073b4 */ /* 0x0003e20008259006 */
[----:B------:R-:W-:Y:S01]  /*26c0*/  UMOV UR12, UR76 ;  /* 0x0000004c000c7c82 */ /* 0x000fe20008000000 */
[----:B------:R-:W-:Y:S01]  /*26d0*/  UMOV UR13, UR77 ;  /* 0x0000004d000d7c82 */ /* 0x000fe20008000000 */
[----:B------:R-:W-:Y:S01]  /*26e0*/  UMOV UR10, UR26 ;  /* 0x0000001a000a7c82 */ /* 0x000fe20008000000 */
[----:B------:R-:W-:Y:S02]  /*26f0*/  UIADD3 UR56, UPT, UPT, UR30, 0x7c00, URZ ;  /* 0x00007c001e387890 */ /* 0x000fe4000fffe0ff */
[----:B------:R-:W-:Y:S01]  /*2700*/  UIADD3 UR48, UPT, UPT, UR30, 0x8400, URZ ;  /* 0x000084001e307890 */ /* 0x000fe2000fffe0ff */
[----:B------:R2:W-:Y:S01]  /*2710*/  UTMALDG.4D.IM2COL.2CTA [UR24], [UR22], UR6, desc[UR62] ;  /* 0x00003e18160073b4 */ /* 0x0005e20008259006 */
[----:B------:R-:W-:Y:S01]  /*2720*/  UMOV UR9, UR66 ;  /* 0x0000004200097c82 */ /* 0x000fe20008000000 */
[----:B------:R-:W-:Y:S01]  /*2730*/  UIADD3 UR40, UPT, UPT, UR30, 0x8c00, URZ ;  /* 0x00008c001e287890 */ /* 0x000fe2000fffe0ff */
[----:B------:R-:W-:Y:S01]  /*2740*/  UMOV UR74, UR9 ;  /* 0x00000009004a7c82 */ /* 0x000fe20008000000 */
[----:B------:R-:W-:Y:S01]  /*2750*/  UMOV UR9, UR7 ;  /* 0x0000000700097c82 */ /* 0x000fe20008000000 */
[----:B------:R-:W-:Y:S01]  /*2760*/  UIADD3 UR32, UPT, UPT, UR30, 0x9400, URZ ;  /* 0x000094001e207890 */ /* 0x000fe2000fffe0ff */
[----:B------:R4:W-:Y:S01]  /*2770*/  UTMALDG.4D.IM2COL.2CTA [UR72], [UR22], UR6, desc[UR62] ;  /* 0x00003e48160073b4 */ /* 0x0009e20008259006 */
[----:B------:R-:W-:Y:S01]  /*2780*/  UIADD3 UR54, UPT, UPT, UR54, 0x1, URZ ;  /* 0x0000000136367890 */ /* 0x000fe2000fffe0ff */
[----:B------:R4:W-:Y:S01]  /*2790*/  UTMALDG.4D.IM2COL.2CTA [UR8], [UR22], UR6, desc[UR62] ;  /* 0x00003e08160073b4 */ /* 0x0009e20008259006 */
[----:B-1----:R-:W-:Y:S01]  /*27a0*/  R2UR.FILL UR69, R20 ;  /* 0x00000000144572ca */ /* 0x002fe200004e0000 */
[----:B------:R-:W-:Y:S01]  /*27b0*/  UIADD3 UR64, UPT, UPT, UR30, 0x7400, URZ ;  /* 0x000074001e407890 */ /* 0x000fe2000fffe0ff */
[----:B------:R-:W-:Y:S02]  /*27c0*/  R2UR.FILL UR68, R19 ;  /* 0x00000000134472ca */ /* 0x000fe400004e0000 */
[----:B------:R-:W-:Y:S01]  /*27d0*/  R2UR.FILL UR67, R18 ;  /* 0x00000000124372ca */ /* 0x000fe200004e0000 */
[----:B--2---:R-:W-:Y:S08]  /*27e0*/  UIADD3 UR24, UPT, UPT, UR30, 0x7800, URZ ;  /* 0x000078001e187890 */ /* 0x004ff0000fffe0ff */
[----:B------:R-:W-:Y:S01]  /*27f0*/  UMOV UR29, UR69 ;  /* 0x00000045001d7c82 */ /* 0x000fe20008000000 */
[----:B------:R-:W-:Y:S01]  /*2800*/  MOV.SPILL R20, UR69 ;  /* 0x0000004500147c02 */ /* 0x000fe20009000f00 */
[----:B------:R-:W-:Y:S01]  /*2810*/  UMOV UR28, UR68 ;  /* 0x00000044001c7c82 */ /* 0x000fe20008000000 */
[----:B----4-:R-:W-:Y:S01]  /*2820*/  USHF.L.U32 UR73, UR38, 0x6, URZ ;  /* 0x0000000626497899 */ /* 0x010fe200080006ff */
[----:B------:R-:W-:Y:S01]  /*2830*/  MOV.SPILL R19, UR68 ;  /* 0x0000004400137c02 */ /* 0x000fe20009000f00 */
[----:B------:R-:W-:Y:S01]  /*2840*/  UMOV UR72, UR7 ;  /* 0x0000000700487c82 */ /* 0x000fe20008000000 */
[----:B------:R-:W-:Y:S01]  /*2850*/  UMOV UR27, UR67 ;  /* 0x00000043001b7c82 */ /* 0x000fe20008000000 */
[----:B------:R-:W-:Y:S01]  /*2860*/  UMOV UR65, UR72 ;  /* 0x0000004800417c82 */ /* 0x000fe20008000000 */
[----:B------:R-:W-:Y:S01]  /*2870*/  UMOV UR25, UR72 ;  /* 0x0000004800197c82 */ /* 0x000fe20008000000 */
[----:B------:R-:W-:Y:S01]  /*2880*/  UMOV UR57, UR72 ;  /* 0x0000004800397c82 */ /* 0x000fe20008000000 */
[----:B------:R-:W-:Y:S01]  /*2890*/  UMOV UR66, UR73 ;  /* 0x0000004900427c82 */ /* 0x000fe20008000000 */
[----:B------:R-:W1:Y:S01]  /*28a0*/  LDCU UR7, c[0x0][0x38c] ;  /* 0x00007180ff0777ac */ /* 0x000e620008000800 */
[----:B------:R2:W-:Y:S01]  /*28b0*/  UTMALDG.4D.IM2COL.2CTA [UR64], [UR22], UR6, desc[UR62] ;  /* 0x00003e40160073b4 */ /* 0x0005e20008259006 */
[----:B------:R-:W-:Y:S01]  /*28c0*/  MOV.SPILL R18, UR67 ;  /* 0x0000004300127c02 */ /* 0x000fe20009000f00 */
[----:B------:R-:W-:Y:S01]  /*28d0*/  UMOV UR58, UR73 ;  /* 0x00000049003a7c82 */ /* 0x000fe20008000000 */
[----:B------:R-:W-:Y:S01]  /*28e0*/  UIADD3 UR8, UPT, UPT, UR30, 0x8000, URZ ;  /* 0x000080001e087890 */ /* 0x000fe2000fffe0ff */
[----:B------:R-:W-:Y:S01]  /*28f0*/  R2UR UR74, R13 ;  /* 0x000000000d4a72ca */ /* 0x000fe200000e0000 */
[----:B------:R-:W-:Y:S01]  /*2900*/  UMOV UR11, UR59 ;  /* 0x0000003b000b7c82 */ /* 0x000fe20008000000 */
[----:B------:R-:W-:Y:S01]  /*2910*/  UMOV UR12, UR60 ;  /* 0x0000003c000c7c82 */ /* 0x000fe20008000000 */
[----:B------:R4:W-:Y:S01]  /*2920*/  UTMALDG.4D.IM2COL.2CTA [UR24], [UR22], UR6, desc[UR62] ;  /* 0x00003e18160073b4 */ /* 0x0009e20008259006 */
[----:B------:R-:W-:Y:S01]  /*2930*/  UMOV UR13, UR61 ;  /* 0x0000003d000d7c82 */ /* 0x000fe20008000000 */
[----:B------:R-:W-:Y:S01]  /*2940*/  UMOV UR9, UR72 ;  /* 0x0000004800097c82 */ /* 0x000fe20008000000 */
[----:B------:R-:W-:Y:S01]  /*2950*/  UMOV UR49, UR72 ;  /* 0x0000004800317c82 */ /* 0x000fe20008000000 */
[----:B------:R-:W-:Y:S01]  /*2960*/  UMOV UR50, UR73 ;  /* 0x0000004900327c82 */ /* 0x000fe20008000000 */
[----:B------:R-:W-:Y:S01]  /*2970*/  UMOV UR41, UR72 ;  /* 0x0000004800297c82 */ /* 0x000fe20008000000 */
[----:B------:R-:W-:Y:S01]  /*2980*/  UMOV UR42, UR73 ;  /* 0x00000049002a7c82 */ /* 0x000fe20008000000 */
[----:B------:R-:W-:Y:S01]  /*2990*/  UMOV UR33, UR72 ;  /* 0x0000004800217c82 */ /* 0x000fe20008000000 */
[----:B------:R-:W-:Y:S01]  /*29a0*/  UTMALDG.4D.IM2COL.2CTA [UR56], [UR22], UR6, desc[UR62] ;  /* 0x00003e38160073b4 */ /* 0x000fe20008259006 */
[----:B------:R-:W-:Y:S01]  /*29b0*/  UMOV UR34, UR73 ;  /* 0x0000004900227c82 */ /* 0x000fe20008000000 */
[----:B------:R1:W-:Y:S01]  /*29c0*/  UTMALDG.4D.IM2COL.2CTA [UR8], [UR22], UR6, desc[UR62] ;  /* 0x00003e08160073b4 */ /* 0x0003e20008259006 */
[----:B------:R-:W-:Y:S01]  /*29d0*/  UTMALDG.4D.IM2COL.2CTA [UR48], [UR22], UR6, desc[UR62] ;  /* 0x00003e30160073b4 */ /* 0x000fe20008259006 */
[----:B--2---:R-:W2:Y:S01]  /*29e0*/  LDCU.64 UR64, c[0x0][0x348] ;  /* 0x00006900ff4077ac */ /* 0x004ea20008000a00 */
[----:B------:R-:W-:Y:S01]  /*29f0*/  R2UR UR66, R7 ;  /* 0x00000000074272ca */ /* 0x000fe200000e0000 */
[----:B------:R-:W-:Y:S01]  /*2a00*/  UMOV UR68, UR18 ;  /* 0x0000001200447c82 */ /* 0x000fe20008000000 */
[----:B------:R-:W-:Y:S01]  /*2a10*/  UMOV UR69, UR17 ;  /* 0x0000001100457c82 */ /* 0x000fe20008000000 */
[----:B------:R-:W-:Y:S01]  /*2a20*/  UMOV UR17, UR72 ;  /* 0x0000004800117c82 */ /* 0x000fe20008000000 */
[----:B------:R-:W-:Y:S01]  /*2a30*/  UMOV UR18, UR73 ;  /* 0x0000004900127c82 */ /* 0x000fe20008000000 */
[----:B----4-:R-:W-:Y:S01]  /*2a40*/  UIADD3 UR24, UPT, UPT, UR30, 0x8800, URZ ;  /* 0x000088001e187890 */ /* 0x010fe2000fffe0ff */
[----:B------:R-:W-:Y:S01]  /*2a50*/  UMOV UR27, UR51 ;  /* 0x00000033001b7c82 */ /* 0x000fe20008000000 */
[----:B------:R-:W-:Y:S01]  /*2a60*/  UMOV UR28, UR52 ;  /* 0x00000034001c7c82 */ /* 0x000fe20008000000 */
[----:B------:R-:W-:Y:S01]  /*2a70*/  UMOV UR29, UR53 ;  /* 0x00000035001d7c82 */ /* 0x000fe20008000000 */
[----:B------:R-:W-:Y:S01]  /*2a80*/  UMOV UR67, UR73 ;  /* 0x0000004900437c82 */ /* 0x000fe20008000000 */
[----:B------:R-:W-:Y:S04]  /*2a90*/  UIADD3 UR31, UPT, UPT, UR68, 0x1, URZ ;  /* 0x00000001441f7890 */ /* 0x000fe8000fffe0ff */
[----:B------:R4:W-:Y:S01]  /*2aa0*/  UTMALDG.4D.IM2COL.2CTA [UR24], [UR22], UR6, desc[UR62] ;  /* 0x00003e18160073b4 */ /* 0x0009e20008259006 */
[----:B-1----:R-:W-:Y:S02]  /*2ab0*/  UISETP.NE.AND UP1, UPT, UR31, UR7, UPT ;  /* 0x000000071f00728c */ /* 0x002fe4000bf25270 */
[----:B------:R-:W-:Y:S02]  /*2ac0*/  UIADD3 UR7, UPT, UPT, UR69, 0x1, URZ ;  /* 0x0000000145077890 */ /* 0x000fe4000fffe0ff */
[----:B------:R-:W-:Y:S01]  /*2ad0*/  UIADD3 UR8, UPT, UPT, UR30, 0x9000, URZ ;  /* 0x000090001e087890 */ /* 0x000fe2000fffe0ff */
[----:B------:R2:W-:Y:S01]  /*2ae0*/  UTMALDG.4D.IM2COL.2CTA [UR40], [UR22], UR6, desc[UR62] ;  /* 0x00003e28160073b4 */ /* 0x0005e20008259006 */
[----:B------:R-:W-:Y:S01]  /*2af0*/  UMOV UR11, UR43 ;  /* 0x0000002b000b7c82 */ /* 0x000fe20008000000 */
[----:B------:R-:W-:Y:S01]  /*2b00*/  UMOV UR12, UR44 ;  /* 0x0000002c000c7c82 */ /* 0x000fe20008000000 */
[----:B------:R-:W-:Y:S03]  /*2b10*/  UMOV UR13, UR45 ;  /* 0x0000002d000d7c82 */ /* 0x000fe60008000000 */
[----:B------:R-:W-:Y:S02]  /*2b20*/  @UP1 UIADD3 UR7, UPT, UPT, UR69, URZ, URZ ;  /* 0x000000ff45071290 */ /* 0x000fe4000fffe0ff */
[----:B------:R1:W-:Y:S01]  /*2b30*/  UTMALDG.4D.IM2COL.2CTA [UR8], [UR22], UR6, desc[UR62] ;  /* 0x00003e08160073b4 */ /* 0x0003e20008259006 */
[----:B------:R-:W-:Y:S01]  /*2b40*/  UTMALDG.4D.IM2COL.2CTA [UR32], [UR22], UR6, desc[UR62] ;  /* 0x00003e20160073b4 */ /* 0x000fe20008259006 */
[----:B----4-:R-:W-:Y:S01]  /*2b50*/  UIADD3 UR24, UPT, UPT, UR30, 0x9800, URZ ;  /* 0x000098001e187890 */ /* 0x010fe2000fffe0ff */
[----:B------:R-:W-:Y:S01]  /*2b60*/  UMOV UR27, UR35 ;  /* 0x00000023001b7c82 */ /* 0x000fe20008000000 */
[----:B------:R-:W-:Y:S01]  /*2b70*/  UMOV UR28, UR36 ;  /* 0x00000024001c7c82 */ /* 0x000fe20008000000 */
[----:B------:R-:W-:Y:S01]  /*2b80*/  UMOV UR29, UR37 ;  /* 0x00000025001d7c82 */ /* 0x000fe20008000000 */
[----:B--2---:R-:W-:Y:S05]  /*2b90*/  UIADD3 UR40, UP0, UPT, UR64, 0x180, URZ ;  /* 0x0000018040287890 */ /* 0x004fea000ff1e0ff */
[----:B------:R-:W-:Y:S01]  /*2ba0*/  UTMALDG.4D.IM2COL.2CTA [UR24], [UR22], UR6, desc[UR62] ;  /* 0x00003e18160073b4 */ /* 0x000fe20008259006 */
[----:B------:R-:W-:Y:S02]  /*2bb0*/  UIADD3.X UR41, UPT, UPT, URZ, UR65, URZ, UP0, !UPT ;  /* 0x00000041ff297290 */ /* 0x000fe400087fe4ff */
[----:B------:R-:W-:Y:S01]  /*2bc0*/  UISETP.NE.AND UP0, UPT, UR7, UR70, UPT ;  /* 0x000000460700728c */ /* 0x000fe2000bf05270 */
[----:B------:R-:W-:Y:S01]  /*2bd0*/  R2UR.FILL UR70, R21 ;  /* 0x00000000154672ca */ /* 0x000fe200004e0000 */
[----:B-1----:R-:W-:Y:S02]  /*2be0*/  ULEA UR10, UR16, UR47, 0xd ;  /* 0x0000002f100a7291 */ /* 0x002fe4000f8e68ff */
[----:B------:R-:W-:Y:S02]  /*2bf0*/  UIADD3 UR16, UPT, UPT, UR30, 0x9c00, URZ ;  /* 0x00009c001e107890 */ /* 0x000fe4000fffe0ff */
[----:B------:R-:W-:Y:S02]  /*2c00*/  UIADD3 UR8, UPT, UPT, UR30, 0xa000, URZ ;  /* 0x0000a0001e087890 */ /* 0x000fe4000fffe0ff */
[----:B------:R-:W-:Y:S01]  /*2c10*/  UIADD3 UR64, UPT, UPT, UR10, 0x26400, URZ ;  /* 0x000264000a407890 */ /* 0x000fe2000fffe0ff */
[----:B------:R-:W-:Y:S01]  /*2c20*/  UMOV UR11, UR19 ;  /* 0x00000013000b7c82 */ /* 0x000fe20008000000 */
[----:B------:R-:W-:Y:S01]  /*2c30*/  UMOV UR12, UR20 ;  /* 0x00000014000c7c82 */ /* 0x000fe20008000000 */
[----:B------:R-:W-:Y:S02]  /*2c40*/  UMOV UR13, UR21 ;  /* 0x00000015000d7c82 */ /* 0x000fe40008000000 */
[----:B------:R1:W-:Y:S01]  /*2c50*/  UTMALDG.4D.IM2COL.2CTA [UR16], [UR22], UR6, desc[UR62] ;  /* 0x00003e10160073b4 */ /* 0x0003e20008259006 */
[----:B------:R-:W-:Y:S01]  /*2c60*/  UMOV UR10, UR26 ;  /* 0x0000001a000a7c82 */ /* 0x000fe20008000000 */
[----:B------:R-:W-:Y:S01]  /*2c70*/  UMOV UR65, UR72 ;  /* 0x0000004800417c82 */ /* 0x000fe20008000000 */
[----:B------:R-:W-:Y:S01]  /*2c80*/  USEL UR7, UR7, URZ, UP0 ;  /* 0x000000ff07077287 */ /* 0x000fe20008000000 */
[----:B------:R2:W-:Y:S05]  /*2c90*/  UTMALDG.4D.IM2COL.2CTA [UR8], [UR22], UR6, desc[UR62] ;  /* 0x00003e08160073b4 */ /* 0x0005ea0008259006 */
[----:B------:R-:W-:Y:S01]  /*2ca0*/  IMAD.U32 R2, RZ, RZ, UR7 ;  /* 0x00000007ff027e24 */ /* 0x000fe2000f8e00ff */
[----:B------:R4:W-:Y:S01]  /*2cb0*/  UTMALDG.4D.2CTA [UR64], [UR40], desc[UR62] ;  /* 0x00003e40280075b4 */ /* 0x0009e20008219000 */
[----:B-1----:R-:W-:Y:S01]  /*2cc0*/  UMOV UR16, UR55 ;  /* 0x0000003700107c82 */ /* 0x002fe20008000000 */
[----:B--2---:R-:W-:Y:S02]  /*2cd0*/  UIADD3 UR6, UPT, UPT, UR38, 0x1, URZ ;  /* 0x0000000126067890 */ /* 0x004fe4000fffe0ff */
[----:B------:R-:W-:Y:S02]  /*2ce0*/  @UP0 UIADD3 UR6, UPT, UPT, UR38, URZ, URZ ;  /* 0x000000ff26060290 */ /* 0x000fe4000fffe0ff */
[----:B------:R-:W-:Y:S01]  /*2cf0*/  UISETP.NE.AND UP0, UPT, UR54, UR74, UPT ;  /* 0x0000004a3600728c */ /* 0x000fe2000bf05270 */
[----:B----4-:R-:W-:Y:S01]  /*2d00*/  R2UR.FILL UR69, R20 ;  /* 0x00000000144572ca */ /* 0x010fe200004e0000 */
[----:B------:R-:W-:Y:S01]  /*2d10*/  USEL UR8, UR31, URZ, UP1 ;  /* 0x000000ff1f087287 */ /* 0x000fe20008800000 */
[----:B------:R-:W-:Y:S02]  /*2d20*/  R2UR.FILL UR68, R19 ;  /* 0x00000000134472ca */ /* 0x000fe400004e0000 */
[----:B------:R-:W-:Y:S01]  /*2d30*/  UMOV UR38, UR6 ;  /* 0x0000000600267c82 */ /* 0x000fe20008000000 */
[----:B------:R-:W-:Y:S02]  /*2d40*/  R2UR.FILL UR67, R18 ;  /* 0x00000000124372ca */ /* 0x000fe400004e0000 */
[----:B------:R-:W-:Y:S01]  /*2d50*/  IMAD.U32 R0, RZ, RZ, UR8 ;  /* 0x00000008ff007e24 */ /* 0x000fe2000f8e00ff */
[----:B------:R-:W-:Y:S01]  /*2d60*/  @!UPT UIADD3 URZ, UPT, UPT, URZ, URZ, URZ ;  /* 0x000000fffffff290 */ /* 0x000fe2000fffe0ff */
[----:B---3--:R-:W-:Y:S11]  /*2d70*/  BRA.U UP0, `(.L_x_28) ;  /* 0xfffffff500487547 */ /* 0x008ff6000b83ffff */
.L_x_22:
[----:B------:R-:W-:Y:S01]  /*2d80*/  ULEA UR4, UR55, UR47, 0x3 ;  /* 0x0000002f37047291 */ /* 0x000fe2000f8e18ff */
[----:B------:R-:W-:Y:S01]  /*2d90*/  IMAD.U32 R4, RZ, RZ, UR46 ;  /* 0x0000002eff047e24 */ /* 0x000fe2000f8e00ff */
[----:B------:R-:W-:Y:S01]  /*2da0*/  @!P1 SYNCS.ARRIVE.TRANS64.A1T0 RZ, [UR47+0xb8], RZ ;  /* 0x0000b8ffffff99a7 */ /* 0x000fe2000810002f */
[----:B------:R-:W-:-:S03]  /*2db0*/  R2UR UR5, R16 ;  /* 0x00000000100572ca */ /* 0x000fc600000e0000 */
[----:B------:R-:W-:-:S04]  /*2dc0*/  SHF.L.U32 R4, R4, 0x1f, RZ ;  /* 0x0000001f04047819 */ /* 0x000fc800000006ff */
[----:B--2---:R1:W2:Y:S06]  /*2dd0*/  SYNCS.PHASECHK.TRANS64.TRYWAIT P0, [UR4+0x40], R4 ;  /* 0x00004004ff0075a7 */ /* 0x0042ac0008001104 */
[----:B------:R-:W-:-:S09]  /*2de0*/  UISETP.GE.AND UP0, UPT, UR5, 0x1, UPT ;  /* 0x000000010500788c */ /* 0x000fd2000bf06270 */
[----:B------:R-:W-:Y:S05]  /*2df0*/  BRA.U !UP0, `(.L_x_29) ;  /* 0x0000001108ec7547 */ /* 0x000fea000b800000 */
[----:B------:R-:W3:Y:S01]  /*2e00*/  LDCU.128 UR8, c[0x0][0x480] ;  /* 0x00009000ff0877ac */ /* 0x000ee20008000c00 */
[----:B------:R-:W-:Y:S02]  /*2e10*/  R2UR UR44, R13 ;  /* 0x000000000d2c72ca */ /* 0x000fe400000e0000 */
[----:B------:R-:W-:Y:S01]  /*2e20*/  R2UR UR48, R16 ;  /* 0x00000000103072ca */ /* 0x000fe200000e0000 */
[----:B------:R-:W-:Y:S02]  /*2e30*/  UIADD3 UR40, UPT, UPT, UR70, 0x8, URZ ;  /* 0x0000000846287890 */ /* 0x000fe4000fffe0ff */
[----:B------:R-:W-:Y:S02]  /*2e40*/  UIADD3 UR36, UPT, UPT, UR70, 0x10, URZ ;  /* 0x0000001046247890 */ /* 0x000fe4000fffe0ff */
[----:B------:R-:W-:Y:S02]  /*2e50*/  UIADD3 UR35, UPT, UPT, UR70, 0x18, URZ ;  /* 0x0000001846237890 */ /* 0x000fe4000fffe0ff */
[----:B------:R-:W-:-:S02]  /*2e60*/  UIADD3 UR34, UPT, UPT, UR70, 0x20, URZ ;  /* 0x0000002046227890 */ /* 0x000fc4000fffe0ff */
[----:B------:R-:W-:Y:S02]  /*2e70*/  UIADD3 UR33, UPT, UPT, UR70, 0x28, URZ ;  /* 0x0000002846217890 */ /* 0x000fe4000fffe0ff */
[----:B------:R-:W-:Y:S02]  /*2e80*/  UIADD3 UR32, UPT, UPT, UR70, 0x30, URZ ;  /* 0x0000003046207890 */ /* 0x000fe4000fffe0ff */
[----:B------:R-:W-:Y:S02]  /*2e90*/  UIADD3 UR41, UPT, UPT, UR70, 0x38, URZ ;  /* 0x0000003846297890 */ /* 0x000fe4000fffe0ff */
[----:B---3--:R-:W-:Y:S02]  /*2ea0*/  UIMAD.WIDE.U32 UR6, UR40, UR9, URZ ;  /* 0x00000009280672a5 */ /* 0x008fe4000f8e00ff */
[----:B------:R-:W-:Y:S02]  /*2eb0*/  UIMAD.WIDE.U32 UR12, UR36, UR9, URZ ;  /* 0x00000009240c72a5 */ /* 0x000fe4000f8e00ff */
[----:B------:R-:W-:-:S02]  /*2ec0*/  UIMAD.WIDE.U32 UR14, UR35, UR9, URZ ;  /* 0x00000009230e72a5 */ /* 0x000fc4000f8e00ff */
[----:B------:R-:W-:Y:S01]  /*2ed0*/  UIMAD.WIDE.U32 UR16, UR34, UR9, URZ ;  /* 0x00000009221072a5 */ /* 0x000fe2000f8e00ff */
[----:B------:R-:W-:Y:S01]  /*2ee0*/  UMOV UR6, UR7 ;  /* 0x0000000700067c82 */ /* 0x000fe20008000000 */
[----:B------:R-:W-:Y:S02]  /*2ef0*/  UIMAD.WIDE.U32 UR18, UR33, UR9, URZ ;  /* 0x00000009211272a5 */ /* 0x000fe4000f8e00ff */
[----:B------:R-:W-:Y:S02]  /*2f00*/  USHF.R.U32.HI UR26, URZ, UR10, UR6 ;  /* 0x0000000aff1a7299 */ /* 0x000fe40008011606 */
[----:B------:R-:W-:Y:S01]  /*2f10*/  UIMAD.WIDE.U32 UR22, UR70, UR9, URZ ;  /* 0x00000009461672a5 */ /* 0x000fe2000f8e00ff */
[----:B------:R-:W-:Y:S01]  /*2f20*/  UMOV UR6, UR13 ;  /* 0x0000000d00067c82 */ /* 0x000fe20008000000 */
[----:B------:R-:W-:Y:S02]  /*2f30*/  UIMAD.WIDE.U32 UR20, UR32, UR9, URZ ;  /* 0x00000009201472a5 */ /* 0x000fe4000f8e00ff */
[----:B------:R-:W-:-:S02]  /*2f40*/  USHF.R.U32.HI UR12, URZ, UR10, UR6 ;  /* 0x0000000aff0c7299 */ /* 0x000fc40008011606 */
[----:B------:R-:W-:Y:S01]  /*2f50*/  UIMAD.WIDE.U32 UR24, UR41, UR9, URZ ;  /* 0x00000009291872a5 */ /* 0x000fe2000f8e00ff */
[----:B------:R-:W-:Y:S01]  /*2f60*/  UMOV UR6, UR15 ;  /* 0x0000000f00067c82 */ /* 0x000fe20008000000 */
[----:B------:R-:W3:Y:S01]  /*2f70*/  LDCU.64 UR4, c[0x0][0x490] ;  /* 0x00009200ff0477ac */ /* 0x000ee20008000a00 */
[----:B------:R-:W-:Y:S02]  /*2f80*/  USHF.R.U32.HI UR9, URZ, UR10, UR6 ;  /* 0x0000000aff097299 */ /* 0x000fe40008011606 */
[----:B------:R-:W-:Y:S01]  /*2f90*/  UISETP.NE.AND UP0, UPT, UR8, 0x1, UPT ;  /* 0x000000010800788c */ /* 0x000fe2000bf05270 */
[----:B------:R-:W-:Y:S01]  /*2fa0*/  UMOV UR6, UR17 ;  /* 0x0000001100067c82 */ /* 0x000fe20008000000 */
[----:B------:R-:W-:Y:S02]  /*2fb0*/  UIADD3 UR44, UPT, UPT, UR48, UR44, URZ ;  /* 0x0000002c302c7290 */ /* 0x000fe4000fffe0ff */
[----:B------:R-:W-:Y:S02]  /*2fc0*/  USHF.R.U32.HI UR15, URZ, UR10, UR6 ;  /* 0x0000000aff0f7299 */ /* 0x000fe40008011606 */
[----:B------:R-:W-:Y:S01]  /*2fd0*/  USEL UR18, UR40, UR26, !UP0 ;  /* 0x0000001a28127287 */ /* 0x000fe2000c000000 */
[----:B------:R-:W-:Y:S01]  /*2fe0*/  UMOV UR6, UR19 ;  /* 0x0000001300067c82 */ /* 0x000fe20008000000 */
[----:B------:R-:W-:Y:S01]  /*2ff0*/  USEL UR16, UR35, UR9, !UP0 ;  /* 0x0000000923107287 */ /* 0x000fe2000c000000 */
[----:B------:R-:W-:Y:S01]  /*3000*/  IMAD.U32 R13, RZ, RZ, UR44 ;  /* 0x0000002cff0d7e24 */ /* 0x000fe2000f8e00ff */
[----:B------:R-:W-:-:S02]  /*3010*/  USHF.R.U32.HI UR14, URZ, UR10, UR6 ;  /* 0x0000000aff0e7299 */ /* 0x000fc40008011606 */
[----:B------:R-:W-:Y:S01]  /*3020*/  USEL UR17, UR36, UR12, !UP0 ;  /* 0x0000000c24117287 */ /* 0x000fe2000c000000 */
[----:B------:R-:W-:Y:S01]  /*3030*/  UMOV UR6, UR21 ;  /* 0x0000001500067c82 */ /* 0x000fe20008000000 */
[----:B------:R-:W-:Y:S02]  /*3040*/  USEL UR15, UR34, UR15, !UP0 ;  /* 0x0000000f220f7287 */ /* 0x000fe4000c000000 */
[----:B------:R-:W-:Y:S02]  /*3050*/  USHF.R.U32.HI UR7, URZ, UR10, UR6 ;  /* 0x0000000aff077299 */ /* 0x000fe40008011606 */
[----:B------:R-:W-:Y:S01]  /*3060*/  USEL UR14, UR33, UR14, !UP0 ;  /* 0x0000000e210e7287 */ /* 0x000fe2000c000000 */
[----:B------:R-:W-:Y:S01]  /*3070*/  UMOV UR6, UR23 ;  /* 0x0000001700067c82 */ /* 0x000fe20008000000 */
[----:B---3--:R-:W-:Y:S02]  /*3080*/  UIMAD.WIDE.U32 UR20, UR17, UR4, URZ ;  /* 0x00000004111472a5 */ /* 0x008fe4000f8e00ff */
[----:B------:R-:W-:-:S02]  /*3090*/  USHF.R.U32.HI UR19, URZ, UR10, UR6 ;  /* 0x0000000aff137299 */ /* 0x000fc40008011606 */
[----:B------:R-:W-:Y:S01]  /*30a0*/  UIMAD.WIDE.U32 UR22, UR16, UR4, URZ ;  /* 0x00000004101672a5 */ /* 0x000fe2000f8e00ff */
[----:B------:R-:W-:Y:S01]  /*30b0*/  UMOV UR6, UR25 ;  /* 0x0000001900067c82 */ /* 0x000fe20008000000 */
[----:B------:R-:W-:Y:S02]  /*30c0*/  USEL UR19, UR70, UR19, !UP0 ;  /* 0x0000001346137287 */ /* 0x000fe4000c000000 */
[----:B------:R-:W-:Y:S02]  /*30d0*/  USHF.R.U32.HI UR6, URZ, UR10, UR6 ;  /* 0x0000000aff067299 */ /* 0x000fe40008011606 */
[----:B------:R-:W-:Y:S02]  /*30e0*/  USEL UR10, UR32, UR7, !UP0 ;  /* 0x00000007200a7287 */ /* 0x000fe4000c000000 */
[----:B------:R-:W-:Y:S02]  /*30f0*/  USEL UR9, UR41, UR6, !UP0 ;  /* 0x0000000629097287 */ /* 0x000fe4000c000000 */
[----:B------:R-:W-:-:S02]  /*3100*/  UIMAD.WIDE.U32 UR6, UR18, UR4, URZ ;  /* 0x00000004120672a5 */ /* 0x000fc4000f8e00ff */
[----:B------:R-:W-:Y:S02]  /*3110*/  UIMAD.WIDE.U32 UR12, UR19, UR4, URZ ;  /* 0x00000004130c72a5 */ /* 0x000fe4000f8e00ff */
[----:B------:R-:W-:Y:S02]  /*3120*/  UIMAD.WIDE.U32 UR24, UR15, UR4, URZ ;  /* 0x000000040f1872a5 */ /* 0x000fe4000f8e00ff */
[----:B------:R-:W-:Y:S02]  /*3130*/  UIMAD.WIDE.U32 UR26, UR14, UR4, URZ ;  /* 0x000000040e1a72a5 */ /* 0x000fe4000f8e00ff */
[----:B------:R-:W-:Y:S02]  /*3140*/  UIMAD.WIDE.U32 UR30, UR10, UR4, URZ ;  /* 0x000000040a1e72a5 */ /* 0x000fe4000f8e00ff */
[----:B------:R-:W-:Y:S01]  /*3150*/  UIMAD.WIDE.U32 UR28, UR9, UR4, URZ ;  /* 0x00000004091c72a5 */ /* 0x000fe2000f8e00ff */
[----:B------:R-:W-:Y:S02]  /*3160*/  UMOV UR12, UR13 ;  /* 0x0000000d000c7c82 */ /* 0x000fe40008000000 */
[----:B------:R-:W-:Y:S01]  /*3170*/  UMOV UR4, UR7 ;  /* 0x0000000700047c82 */ /* 0x000fe20008000000 */
[----:B------:R-:W-:-:S02]  /*3180*/  USHF.R.U32.HI UR42, URZ, UR5, UR12 ;  /* 0x00000005ff2a7299 */ /* 0x000fc4000801160c */
[----:B------:R-:W-:Y:S01]  /*3190*/  USHF.R.U32.HI UR77, URZ, UR5, UR4 ;  /* 0x00000005ff4d7299 */ /* 0x000fe20008011604 */
[----:B------:R-:W3:Y:S02]  /*31a0*/  LDCU.64 UR12, c[0x0][0x4b0] ;  /* 0x00009600ff0c77ac */ /* 0x000ee40008000a00 */
[----:B------:R-:W-:Y:S01]  /*31b0*/  UMOV UR4, UR21 ;  /* 0x0000001500047c82 */ /* 0x000fe20008000000 */
[----:B------:R-:W3:Y:S01]  /*31c0*/  LDCU.64 UR6, c[0x0][0x4d0] ;  /* 0x00009a00ff0677ac */ /* 0x000ee20008000a00 */
[----:B------:R-:W-:Y:S02]  /*31d0*/  USHF.R.U32.HI UR69, URZ, UR5, UR4 ;  /* 0x00000005ff457299 */ /* 0x000fe40008011604 */
[----:B------:R-:W-:Y:S01]  /*31e0*/  UISETP.NE.AND UP0, UPT, UR11, 0x1, UPT ;  /* 0x000000010b00788c */ /* 0x000fe2000bf05270 */
[----:B------:R-:W-:Y:S01]  /*31f0*/  UMOV UR4, UR23 ;  /* 0x0000001700047c82 */ /* 0x000fe20008000000 */
[----:B------:R-:W-:Y:S02]  /*3200*/  UIADD3 UR24, UPT, UPT, -UR18, URZ, URZ ;  /* 0x000000ff12187290 */ /* 0x000fe4000fffe1ff */
[----:B------:R-:W-:-:S02]  /*3210*/  USHF.R.U32.HI UR61, URZ, UR5, UR4 ;  /* 0x00000005ff3d7299 */ /* 0x000fc40008011604 */
[----:B------:R-:W-:Y:S01]  /*3220*/  USEL UR49, UR19, UR42, !UP0 ;  /* 0x0000002a13317287 */ /* 0x000fe2000c000000 */
[----:B------:R-:W-:Y:S01]  /*3230*/  UMOV UR4, UR25 ;  /* 0x0000001900047c82 */ /* 0x000fe20008000000 */
[----:B------:R-:W-:Y:S02]  /*3240*/  UIADD3 UR22, UPT, UPT, -UR16, URZ, URZ ;  /* 0x000000ff10167290 */ /* 0x000fe4000fffe1ff */
[----:B------:R-:W-:Y:S02]  /*3250*/  USHF.R.U32.HI UR53, URZ, UR5, UR4 ;  /* 0x00000005ff357299 */ /* 0x000fe40008011604 */
[----:B------:R-:W-:Y:S01]  /*3260*/  IMAD.U32 R5, RZ, RZ, UR49 ;  /* 0x00000031ff057e24 */ /* 0x000fe2000f8e00ff */
[----:B------:R-:W-:Y:S01]  /*3270*/  UIADD3 UR23, UPT, UPT, -UR17, URZ, URZ ;  /* 0x000000ff11177290 */ /* 0x000fe2000fffe1ff */
[----:B------:R-:W-:Y:S01]  /*3280*/  UMOV UR4, UR27 ;  /* 0x0000001b00047c82 */ /* 0x000fe20008000000 */
[----:B------:R-:W-:Y:S02]  /*3290*/  UIADD3 UR21, UPT, UPT, -UR15, URZ, URZ ;  /* 0x000000ff0f157290 */ /* 0x000fe4000fffe1ff */
[----:B------:R-:W-:-:S02]  /*32a0*/  USHF.R.U32.HI UR45, URZ, UR5, UR4 ;  /* 0x00000005ff2d7299 */ /* 0x000fc40008011604 */
[----:B------:R-:W-:Y:S01]  /*32b0*/  UIADD3 UR20, UPT, UPT, -UR14, URZ, URZ ;  /* 0x000000ff0e147290 */ /* 0x000fe2000fffe1ff */
[----:B------:R-:W-:Y:S01]  /*32c0*/  UMOV UR4, UR31 ;  /* 0x0000001f00047c82 */ /* 0x000fe20008000000 */
[----:B------:R-:W-:Y:S02]  /*32d0*/  UIADD3 UR25, UPT, UPT, -UR19, URZ, URZ ;  /* 0x000000ff13197290 */ /* 0x000fe4000fffe1ff */
[----:B------:R-:W-:Y:S02]  /*32e0*/  USHF.R.U32.HI UR37, URZ, UR5, UR4 ;  /* 0x00000005ff257299 */ /* 0x000fe40008011604 */
[----:B------:R-:W-:Y:S01]  /*32f0*/  UIMAD UR75, UR8, UR24, UR40 ;  /* 0x00000018084b72a4 */ /* 0x000fe2000f8e0228 */
[----:B------:R-:W-:Y:S01]  /*3300*/  UMOV UR4, UR29 ;  /* 0x0000001d00047c82 */ /* 0x000fe20008000000 */
[----:B------:R-:W-:Y:S02]  /*3310*/  UIADD3 UR24, UPT, UPT, -UR49, URZ, URZ ;  /* 0x000000ff31187290 */ /* 0x000fe4000fffe1ff */
[----:B------:R-:W-:-:S02]  /*3320*/  USHF.R.U32.HI UR29, URZ, UR5, UR4 ;  /* 0x00000005ff1d7299 */ /* 0x000fc40008011604 */
[----:B------:R-:W-:Y:S02]  /*3330*/  UIADD3 UR4, UPT, UPT, -UR9, URZ, URZ ;  /* 0x000000ff09047290 */ /* 0x000fe4000fffe1ff */
[----:B------:R-:W-:Y:S02]  /*3340*/  USEL UR29, UR9, UR29, !UP0 ;  /* 0x0000001d091d7287 */ /* 0x000fe4000c000000 */
[----:B------:R-:W-:Y:S02]  /*3350*/  UIADD3 UR5, UPT, UPT, -UR10, URZ, URZ ;  /* 0x000000ff0a057290 */ /* 0x000fe4000fffe1ff */
[----:B------:R-:W-:Y:S02]  /*3360*/  UIMAD UR27, UR8, UR4, UR41 ;  /* 0x00000004081b72a4 */ /* 0x000fe4000f8e0229 */
[----:B------:R-:W-:Y:S02]  /*3370*/  UIMAD UR59, UR8, UR22, UR35 ;  /* 0x00000016083b72a4 */ /* 0x000fe4000f8e0223 */
[----:B------:R-:W-:-:S02]  /*3380*/  USEL UR37, UR10, UR37, !UP0 ;  /* 0x000000250a257287 */ /* 0x000fc4000c000000 */
[----:B------:R-:W-:Y:S02]  /*3390*/  UIADD3 UR4, UPT, UPT, -UR29, URZ, URZ ;  /* 0x000000ff1d047290 */ /* 0x000fe4000fffe1ff */
[----:B------:R-:W-:Y:S02]  /*33a0*/  UIMAD UR67, UR8, UR23, UR36 ;  /* 0x00000017084372a4 */ /* 0x000fe4000f8e0224 */
[----:B------:R-:W-:Y:S02]  /*33b0*/  UIMAD UR51, UR8, UR21, UR34 ;  /* 0x00000015083372a4 */ /* 0x000fe4000f8e0222 */
[----:B------:R-:W-:Y:S02]  /*33c0*/  UIMAD UR43, UR8, UR20, UR33 ;  /* 0x00000014082b72a4 */ /* 0x000fe4000f8e0221 */
[----:B------:R-:W-:Y:S02]  /*33d0*/  UIMAD UR35, UR8, UR5, UR32 ;  /* 0x00000005082372a4 */ /* 0x000fe4000f8e0220 */
[----:B------:R-:W-:-:S02]  /*33e0*/  UIMAD UR25, UR8, UR25, UR70 ;  /* 0x00000019081972a4 */ /* 0x000fc4000f8e0246 */
[----:B------:R-:W-:Y:S02]  /*33f0*/  UIMAD UR24, UR11, UR24, UR19 ;  /* 0x000000180b1872a4 */ /* 0x000fe4000f8e0213 */
[----:B------:R-:W-:Y:S02]  /*3400*/  USEL UR77, UR18, UR77, !UP0 ;  /* 0x0000004d124d7287 */ /* 0x000fe4000c000000 */
[----:B------:R-:W-:Y:S02]  /*3410*/  USEL UR69, UR17, UR69, !UP0 ;  /* 0x0000004511457287 */ /* 0x000fe4000c000000 */
[----:B------:R-:W-:Y:S02]  /*3420*/  USEL UR61, UR16, UR61, !UP0 ;  /* 0x0000003d103d7287 */ /* 0x000fe4000c000000 */
[----:B------:R-:W-:Y:S02]  /*3430*/  USEL UR53, UR15, UR53, !UP0 ;  /* 0x000000350f357287 */ /* 0x000fe4000c000000 */
[----:B------:R-:W-:-:S02]  /*3440*/  USEL UR45, UR14, UR45, !UP0 ;  /* 0x0000002d0e2d7287 */ /* 0x000fc4000c000000 */
[----:B------:R-:W-:Y:S02]  /*3450*/  UIADD3 UR5, UPT, UPT, -UR37, URZ, URZ ;  /* 0x000000ff25057290 */ /* 0x000fe4000fffe1ff */
[----:B------:R-:W-:Y:S02]  /*3460*/  UIMAD UR28, UR11, UR4, UR9 ;  /* 0x000000040b1c72a4 */ /* 0x000fe4000f8e0209 */
[----:B---3--:R-:W-:Y:S02]  /*3470*/  UIMAD UR9, UR25, UR12, UR6 ;  /* 0x0000000c190972a4 */ /* 0x008fe4000f8e0206 */
[----:B------:R-:W-:Y:S02]  /*3480*/  UIMAD UR75, UR75, UR12, UR6 ;  /* 0x0000000c4b4b72a4 */ /* 0x000fe4000f8e0206 */
[----:B------:R-:W-:Y:S02]  /*3490*/  UIMAD UR67, UR67, UR12, UR6 ;  /* 0x0000000c434372a4 */ /* 0x000fe4000f8e0206 */
[----:B------:R-:W-:Y:S01]  /*34a0*/  UIMAD UR59, UR59, UR12, UR6 ;  /* 0x0000000c3b3b72a4 */ /* 0x000fe2000f8e0206 */
[----:B-1----:R-:W-:Y:S01]  /*34b0*/  MOV R4, UR9 ;  /* 0x0000000900047c02 */ /* 0x002fe20008000f00 */
[----:B------:R-:W-:-:S02]  /*34c0*/  UIMAD UR51, UR51, UR12, UR6 ;  /* 0x0000000c333372a4 */ /* 0x000fc4000f8e0206 */
[----:B------:R-:W-:Y:S02]  /*34d0*/  UIMAD UR43, UR43, UR12, UR6 ;  /* 0x0000000c2b2b72a4 */ /* 0x000fe4000f8e0206 */
[----:B------:R-:W-:Y:S02]  /*34e0*/  UIMAD UR35, UR35, UR12, UR6 ;  /* 0x0000000c232372a4 */ /* 0x000fe4000f8e0206 */
[----:B------:R-:W-:Y:S02]  /*34f0*/  UIMAD UR27, UR27, UR12, UR6 ;  /* 0x0000000c1b1b72a4 */ /* 0x000fe4000f8e0206 */
[----:B------:R-:W-:Y:S02]  /*3500*/  UIMAD UR6, UR24, UR13, UR7 ;  /* 0x0000000d180672a4 */ /* 0x000fe4000f8e0207 */
[----:B------:R-:W-:Y:S02]  /*3510*/  UIADD3 UR23, UPT, UPT, -UR77, URZ, URZ ;  /* 0x000000ff4d177290 */ /* 0x000fe4000fffe1ff */
[----:B------:R-:W-:-:S02]  /*3520*/  UIADD3 UR22, UPT, UPT, -UR69, URZ, URZ ;  /* 0x000000ff45167290 */ /* 0x000fc4000fffe1ff */
[----:B------:R-:W-:Y:S01]  /*3530*/  UIADD3 UR21, UPT, UPT, -UR61, URZ, URZ ;  /* 0x000000ff3d157290 */ /* 0x000fe2000fffe1ff */
[----:B------:R-:W-:Y:S01]  /*3540*/  IMAD.U32 R6, RZ, RZ, UR6 ;  /* 0x00000006ff067e24 */ /* 0x000fe2000f8e00ff */
[----:B------:R-:W-:Y:S02]  /*3550*/  UIADD3 UR20, UPT, UPT, -UR53, URZ, URZ ;  /* 0x000000ff35147290 */ /* 0x000fe4000fffe1ff */
[----:B------:R-:W-:Y:S02]  /*3560*/  UIADD3 UR8, UPT, UPT, -UR45, URZ, URZ ;  /* 0x000000ff2d087290 */ /* 0x000fe4000fffe1ff */
[----:B------:R-:W-:Y:S02]  /*3570*/  UIMAD UR23, UR11, UR23, UR18 ;  /* 0x000000170b1772a4 */ /* 0x000fe4000f8e0212 */
[----:B------:R-:W-:Y:S02]  /*3580*/  UIMAD UR22, UR11, UR22, UR17 ;  /* 0x000000160b1672a4 */ /* 0x000fe4000f8e0211 */
[----:B------:R-:W-:-:S02]  /*3590*/  UIMAD UR21, UR11, UR21, UR16 ;  /* 0x000000150b1572a4 */ /* 0x000fc4000f8e0210 */
[----:B------:R-:W-:Y:S02]  /*35a0*/  UIMAD UR20, UR11, UR20, UR15 ;  /* 0x000000140b1472a4 */ /* 0x000fe4000f8e020f */
[----:B------:R-:W-:Y:S02]  /*35b0*/  UIMAD UR8, UR11, UR8, UR14 ;  /* 0x000000080b0872a4 */ /* 0x000fe4000f8e020e */
[----:B------:R-:W-:Y:S01]  /*35c0*/  UIMAD UR36, UR11, UR5, UR10 ;  /* 0x000000050b2472a4 */ /* 0x000fe2000f8e020a */
[----:B------:R-:W1:Y:S01]  /*35d0*/  LDCU UR70, c[0x0][0x390] ;  /* 0x00007200ff4677ac */ /* 0x000e620008000800 */
[----:B------:R-:W3:Y:S01]  /*35e0*/  LDCU.64 UR14, c[0x0][0x4b8] ;  /* 0x00009700ff0e77ac */ /* 0x000ee20008000a00 */
[----:B------:R-:W4:Y:S01]  /*35f0*/  LDCU.64 UR4, c[0x0][0x4d8] ;  /* 0x00009b00ff0477ac */ /* 0x000f220008000a00 */
[----:B------:R-:W-:Y:S02]  /*3600*/  UIMAD UR76, UR23, UR13, UR7 ;  /* 0x0000000d174c72a4 */ /* 0x000fe4000f8e0207 */
[----:B------:R-:W-:-:S02]  /*3610*/  UIMAD UR68, UR22, UR13, UR7 ;  /* 0x0000000d164472a4 */ /* 0x000fc4000f8e0207 */
[----:B------:R-:W-:Y:S02]  /*3620*/  UIMAD UR60, UR21, UR13, UR7 ;  /* 0x0000000d153c72a4 */ /* 0x000fe4000f8e0207 */
[----:B------:R-:W-:Y:S02]  /*3630*/  UIMAD UR52, UR20, UR13, UR7 ;  /* 0x0000000d143472a4 */ /* 0x000fe4000f8e0207 */
[----:B------:R-:W-:Y:S02]  /*3640*/  UIMAD UR44, UR8, UR13, UR7 ;  /* 0x0000000d082c72a4 */ /* 0x000fe4000f8e0207 */
[----:B------:R-:W-:Y:S02]  /*3650*/  UIMAD UR36, UR36, UR13, UR7 ;  /* 0x0000000d242472a4 */ /* 0x000fe4000f8e0207 */
[----:B------:R-:W-:Y:S01]  /*3660*/  UIMAD UR28, UR28, UR13, UR7 ;  /* 0x0000000d1c1c72a4 */ /* 0x000fe2000f8e0207 */
[----:B------:R-:W-:Y:S01]  /*3670*/  UMOV UR24, UR55 ;  /* 0x0000003700187c82 */ /* 0x000fe20008000000 */
[----:B------:R-:W-:-:S10]  /*3680*/  UMOV UR54, UR48 ;  /* 0x0000003000367c82 */ /* 0x000fd40008000000 */
.L_x_35:
[----:B------:R-:W-:Y:S01]  /*3690*/  @!P3 MOV R19, 0xc000 ;  /* 0x0000c0000013b802 */ /* 0x000fe20000000f00 */
[----:B------:R-:W-:Y:S01]  /*36a0*/  ULEA UR6, UR24, UR47, 0x3 ;  /* 0x0000002f18067291 */ /* 0x000fe2000f8e18ff */
[----:B--2---:R-:W-:Y:S11]  /*36b0*/  @P0 BRA `(.L_x_30) ;  /* 0x0000000000100947 */ /* 0x004ff60003800000 */
[----:B------:R-:W-:Y:S04]  /*36c0*/  MOV R18, UR46 ;  /* 0x0000002e00127c02 */ /* 0x000fe80008000f00 */
[----:B------:R-:W-:Y:S04]  /*36d0*/  SHF.L.U32 R21, R18, 0x1f, RZ ;  /* 0x0000001f12157819 */ /* 0x000fe800000006ff */
[----:B------:R-:W2:Y:S02]  /*36e0*/  SYNCS.PHASECHK.TRANS64.TRYWAIT P0, [UR6+0x40], R21 ;  /* 0x00004015ff0075a7 */ /* 0x000ea40008001106 */
[----:B--2---:R-:W-:Y:S05]  /*36f0*/  @!P0 BRA `(.L_x_31) ;  /* 0x0000006c00188947 */ /* 0x004fea0003800000 */
.L_x_30:
[----:B------:R1:W-:Y:S01]  /*3700*/  @!P3 SYNCS.ARRIVE.TRANS64 RZ, [UR6], R19 ;  /* 0x00000013ffffb9a7 */ /* 0x0003e20008000006 */
[----:B------:R-:W-:Y:S04]  /*3710*/  ULOP3.LUT UR7, UR71, 0x2, URZ, 0xfc, !UPT ;  /* 0x0000000247077892 */ /* 0x000fe8000f8efcff */
[----:B------:R-:W-:Y:S09]  /*3720*/  UISETP.NE.AND UP0, UPT, UR7, 0x2, UPT ;  /* 0x000000020700788c */ /* 0x000ff2000bf05270 */
[----:B------:R-:W-:Y:S05]  /*3730*/  BRA.U UP0, `(.L_x_32) ;  /* 0x0000000100047547 */ /* 0x000fea000b800000 */
[----:B-1-34-:R-:W-:Y:S05]  /*3740*/  BPT.TRAP 0x1 ;  /* 0x000000040000795c */ /* 0x01afea0000300000 */
.L_x_32:
[----:B------:R-:W-:Y:S04]  /*3750*/  BSSY.RECONVERGENT B0, `(.L_x_33) ;  /* 0x0000003000007945 */ /* 0x000fe80003800200 */
[----:B------:R-:W-:Y:S05]  /*3760*/  @P2 BRA `(.L_x_34) ;  /* 0x0000000000042947 */ /* 0x000fea0003800000 */
[----:B-1-34-:R-:W-:Y:S05]  /*3770*/  BPT.TRAP 0x1 ;  /* 0x000000040000795c */ /* 0x01afea0000300000 */
.L_x_34:
[----:B-1-34-:R-:W-:Y:S05]  /*3780*/  BSYNC.RECONVERGENT B0 ;  /* 0x0000000000007941 */ /* 0x01afea0003800200 */
.L_x_33:
[----:B------:R-:W-:Y:S01]  /*3790*/  UIADD3 UR8, UPT, UPT, UR24, 0x1, URZ ;  /* 0x0000000118087890 */ /* 0x000fe2000fffe0ff */
[----:B------:R-:W-:Y:S01]  /*37a0*/  R2UR UR25, R0 ;  /* 0x00000000001972ca */ /* 0x000fe200000e0000 */
[----:B------:R-:W-:Y:S01]  /*37b0*/  ULOP3.LUT UR33, UR6, 0xfefffff8, URZ, 0xc0, !UPT ;  /* 0xfefffff806217892 */ /* 0x000fe2000f8ec0ff */
[----:B------:R-:W-:Y:S01]  /*37c0*/  R2UR UR10, R2 ;  /* 0x00000000020a72ca */ /* 0x000fe200000e0000 */
[----:B------:R-:W-:Y:S01]  /*37d0*/  UISETP.NE.AND UP0, UPT, UR8, 0x8, UPT ;  /* 0x000000080800788c */ /* 0x000fe2000bf05270 */
[----:B------:R-:W-:Y:S01]  /*37e0*/  MOV.SPILL R26, UR37 ;  /* 0x00000025001a7c02 */ /* 0x000fe20009000f00 */
[----:B------:R-:W1:Y:S01]  /*37f0*/  LDCU.64 UR12, c[0x0][0x348] ;  /* 0x00006900ff0c77ac */ /* 0x000e620008000a00 */
[----:B------:R-:W-:Y:S02]  /*3800*/  R2UR UR37, R5 ;  /* 0x00000000052572ca */ /* 0x000fe400000e0000 */
[----:B------:R-:W-:Y:S01]  /*3810*/  MOV.SPILL R25, UR36 ;  /* 0x0000002400197c02 */ /* 0x000fe20009000f00 */
[----:B------:R-:W-:Y:S01]  /*3820*/  USEL UR55, UR8, URZ, UP0 ;  /* 0x000000ff08377287 */ /* 0x000fe20008000000 */
[----:B------:R-:W-:Y:S01]  /*3830*/  R2UR UR36, R6 ;  /* 0x00000000062472ca */ /* 0x000fe200000e0000 */
[----:B------:R-:W-:Y:S01]  /*3840*/  USHF.L.U32 UR7, UR38, 0x6, URZ ;  /* 0x0000000626077899 */ /* 0x000fe200080006ff */
[----:B-----5:R-:W-:Y:S01]  /*3850*/  MOV.SPILL R24, UR35 ;  /* 0x0000002300187c02 */ /* 0x020fe20009000f00 */
[----:B------:R-:W-:Y:S01]  /*3860*/  ULEA UR8, UR55, UR47, 0x3 ;  /* 0x0000002f37087291 */ /* 0x000fe2000f8e18ff */
[----:B------:R-:W-:Y:S01]  /*3870*/  R2UR UR35, R4 ;  /* 0x00000000042372ca */ /* 0x000fe200000e0000 */
[----:B------:R-:W-:Y:S01]  /*3880*/  USEL UR9, URZ, 0x1, UP0 ;  /* 0x00000001ff097887 */ /* 0x000fe20008000000 */
[----:B------:R-:W-:Y:S01]  /*3890*/  MOV.SPILL R20, UR69 ;  /* 0x0000004500147c02 */ /* 0x000fe20009000f00 */
[----:B------:R-:W-:Y:S01]  /*38a0*/  ULEA UR26, UR24, UR47, 0xe ;  /* 0x0000002f181a7291 */ /* 0x000fe2000f8e70ff */
[----:B------:R-:W-:Y:S01]  /*38b0*/  IMAD.U32 R23, RZ, RZ, UR7 ;  /* 0x00000007ff177e24 */ /* 0x000fe2000f8e00ff */
[----:B------:R-:W-:Y:S01]  /*38c0*/  UIMAD UR7, UR25, UR14, UR4 ;  /* 0x0000000e190772a4 */ /* 0x000fe2000f8e0204 */
[----:B------:R-:W-:Y:S01]  /*38d0*/  MOV.SPILL R19, UR68 ;  /* 0x0000004400137c02 */ /* 0x000fe20009000f00 */
[----:B------:R-:W-:Y:S01]  /*38e0*/  UIMAD UR6, UR10, UR15, UR5 ;  /* 0x0000000f0a0672a4 */ /* 0x000fe2000f8e0205 */
[----:B--2---:R-:W-:Y:S01]  /*38f0*/  MOV.SPILL R18, UR67 ;  /* 0x0000004300127c02 */ /* 0x004fe20009000f00 */
[----:B------:R-:W-:Y:S01]  /*3900*/  ULOP3.LUT UR46, UR46, UR9, URZ, 0x3c, !UPT ;  /* 0x000000092e2e7292 */ /* 0x000fe2000f8e3cff */
[----:B------:R-:W-:Y:S01]  /*3910*/  R2UR UR34, R23 ;  /* 0x00000000172272ca */ /* 0x000fe200000e0000 */
[----:B-1----:R-:W-:Y:S01]  /*3920*/  UIADD3 UR22, UP1, UPT, UR12, 0x80, URZ ;  /* 0x000000800c167890 */ /* 0x002fe2000ff3e0ff */
[----:B------:R-:W-:Y:S01]  /*3930*/  MOV.SPILL R27, UR38 ;  /* 0x00000026001b7c02 */ /* 0x000fe20009000f00 */
[----:B------:R-:W-:Y:S01]  /*3940*/  UPRMT UR6, UR7, 0x40, UR6 ;  /* 0x0000004007067896 */ /* 0x000fe20008000006 */
[----:B------:R-:W-:Y:S01]  /*3950*/  MOV.SPILL R21, UR70 ;  /* 0x0000004600157c02 */ /* 0x000fe20009000f00 */
[----:B------:R-:W-:Y:S01]  /*3960*/  UIADD3.X UR23, UPT, UPT, URZ, UR13, URZ, UP1, !UPT ;  /* 0x0000000dff177290 */ /* 0x000fe20008ffe4ff */
[----:B------:R-:W-:Y:S01]  /*3970*/  IMAD.U32 R23, RZ, RZ, UR46 ;  /* 0x0000002eff177e24 */ /* 0x000fe2000f8e00ff */
[----:B------:R-:W-:Y:S01]  /*3980*/  UIADD3 UR32, UPT, UPT, UR26, 0x6400, URZ ;  /* 0x000064001a207890 */ /* 0x000fe2000fffe0ff */
[----:B------:R-:W-:Y:S01]  /*3990*/  R2UR.FILL UR38, R27 ;  /* 0x000000001b2672ca */ /* 0x000fe200004e0000 */
[----:B------:R-:W-:Y:S01]  /*39a0*/  UPRMT UR6, UR6, 0x5410, URZ ;  /* 0x0000541006067896 */ /* 0x000fe200080000ff */
[----:B------:R-:W-:Y:S01]  /*39b0*/  R2UR.FILL UR70, R21 ;  /* 0x00000000154672ca */ /* 0x000fe200004e0000 */
[----:B------:R-:W-:Y:S01]  /*39c0*/  UMOV UR62, 0x0 ;  /* 0x00000000003e7882 */ /* 0x000fe20000000000 */
[----:B------:R-:W-:Y:S01]  /*39d0*/  SHF.L.U32 R29, R23, 0x1f, RZ ;  /* 0x0000001f171d7819 */ /* 0x000fe200000006ff */
[----:B------:R-:W-:Y:S01]  /*39e0*/  UMOV UR63, 0x10000000 ;  /* 0x10000000003f7882 */ /* 0x000fe20000000000 */
[----:B------:R-:W-:Y:S01]  /*39f0*/  UIADD3 UR66, UPT, UPT, UR34, 0x20, URZ ;  /* 0x0000002022427890 */ /* 0x000fe2000fffe0ff */
[----:B------:R-:W-:Y:S01]  /*3a00*/  MOV.SPILL R22, UR71 ;  /* 0x0000004700167c02 */ /* 0x000fe20009000f00 */
[----:B------:R-:W-:Y:S01]  /*3a10*/  UIADD3 UR64, UPT, UPT, UR26, 0x6800, URZ ;  /* 0x000068001a407890 */ /* 0x000fe2000fffe0ff */
[----:B------:R1:W2:Y:S01]  /*3a20*/  SYNCS.PHASECHK.TRANS64.TRYWAIT P0, [UR8+0x40], R29 ;  /* 0x0000401dff0075a7 */ /* 0x0002a20008001108 */
[----:B------:R3:W-:Y:S01]  /*3a30*/  UTMALDG.4D.IM2COL.2CTA [UR32], [UR22], UR6, desc[UR62] ;  /* 0x00003e20160073b4 */ /* 0x0007e20008259006 */
[----:B------:R-:W-:Y:S01]  /*3a40*/  UMOV UR67, UR35 ;  /* 0x0000002300437c82 */ /* 0x000fe20008000000 */
[----:B------:R-:W-:Y:S01]  /*3a50*/  UMOV UR68, UR36 ;  /* 0x0000002400447c82 */ /* 0x000fe20008000000 */
[----:B------:R-:W-:Y:S01]  /*3a60*/  UMOV UR69, UR37 ;  /* 0x0000002500457c82 */ /* 0x000fe20008000000 */
[----:B------:R-:W-:Y:S01]  /*3a70*/  UMOV UR65, UR33 ;  /* 0x0000002100417c82 */ /* 0x000fe20008000000 */
[----:B------:R-:W-:Y:S01]  /*3a80*/  UIADD3 UR72, UPT, UPT, UR26, 0x6c00, URZ ;  /* 0x00006c001a487890 */ /* 0x000fe2000fffe0ff */
[----:B------:R-:W-:Y:S01]  /*3a90*/  MOV.SPILL R28, UR39 ;  /* 0x00000027001c7c02 */ /* 0x000fe20009000f00 */
[----:B------:R-:W-:Y:S01]  /*3aa0*/  UIADD3 UR16, UPT, UPT, UR26, 0x7000, URZ ;  /* 0x000070001a107890 */ /* 0x000fe2000fffe0ff */
        /* <DEDUP_REMOVED lines=8> */
[----:B------:R4:W-:Y:S01]  /*3b30*/  UTMALDG.4D.IM2COL.2CTA [UR72], [UR22], UR6, desc[UR62] ;  /* 0x00003e48160073b4 */ /* 0x0009e20008259006 */
[----:B------:R-:W-:Y:S01]  /*3b40*/  UMOV UR7, UR66 ;  /* 0x0000004200077c82 */ /* 0x000fe20008000000 */
[----:B------:R-:W-:Y:S01]  /*3b50*/  UMOV UR17, UR8 ;  /* 0x0000000800117c82 */ /* 0x000fe20008000000 */
[----:B------:R-:W-:Y:S01]  /*3b60*/  UMOV UR18, UR7 ;  /* 0x0000000700127c82 */ /* 0x000fe20008000000 */
[----:B------:R-:W-:Y:S01]  /*3b70*/  UIADD3 UR56, UPT, UPT, UR26, 0x7c00, URZ ;  /* 0x00007c001a387890 */ /* 0x000fe2000fffe0ff */
[----:B------:R-:W-:Y:S01]  /*3b80*/  R2UR.FILL UR39, R28 ;  /* 0x000000001c2772ca */ /* 0x000fe200004e0000 */
[----:B------:R-:W-:Y:S01]  /*3b90*/  UIADD3 UR48, UPT, UPT, UR26, 0x8400, URZ ;  /* 0x000084001a307890 */ /* 0x000fe2000fffe0ff */
[----:B------:R-:W-:Y:S01]  /*3ba0*/  R2UR.FILL UR71, R22 ;  /* 0x00000000164772ca */ /* 0x000fe200004e0000 */
[----:B------:R1:W-:Y:S01]  /*3bb0*/  UTMALDG.4D.IM2COL.2CTA [UR16], [UR22], UR6, desc[UR62] ;  /* 0x00003e10160073b4 */ /* 0x0003e20008259006 */
[----:B------:R-:W-:Y:S01]  /*3bc0*/  UIADD3 UR40, UPT, UPT, UR26, 0x8c00, URZ ;  /* 0x00008c001a287890 */ /* 0x000fe2000fffe0ff */
[----:B---3--:R-:W-:Y:S01]  /*3bd0*/  R2UR.FILL UR37, R26 ;  /* 0x000000001a2572ca */ /* 0x008fe200004e0000 */
[----:B------:R-:W-:Y:S01]  /*3be0*/  UIADD3 UR32, UPT, UPT, UR26, 0x9400, URZ ;  /* 0x000094001a207890 */ /* 0x000fe2000fffe0ff */
[----:B------:R-:W-:Y:S02]  /*3bf0*/  R2UR.FILL UR36, R25 ;  /* 0x00000000192472ca */ /* 0x000fe400004e0000 */
[----:B------:R-:W-:Y:S02]  /*3c00*/  R2UR.FILL UR35, R24 ;  /* 0x00000000182372ca */ /* 0x000fe400004e0000 */
[----:B----4-:R-:W-:Y:S01]  /*3c10*/  R2UR.FILL UR69, R20 ;  /* 0x00000000144572ca */ /* 0x010fe200004e0000 */
[----:B------:R-:W-:Y:S01]  /*3c20*/  UIADD3 UR64, UPT, UPT, UR26, 0x7400, URZ ;  /* 0x000074001a407890 */ /* 0x000fe2000fffe0ff */
[----:B------:R-:W-:Y:S02]  /*3c30*/  R2UR.FILL UR68, R19 ;  /* 0x00000000134472ca */ /* 0x000fe400004e0000 */
[----:B------:R-:W-:Y:S01]  /*3c40*/  R2UR.FILL UR67, R18 ;  /* 0x00000000124372ca */ /* 0x000fe200004e0000 */
[----:B------:R-:W-:Y:S01]  /*3c50*/  USHF.L.U32 UR74, UR38, 0x6, URZ ;  /* 0x00000006264a7899 */ /* 0x000fe200080006ff */
[----:B------:R-:W-:Y:S01]  /*3c60*/  UMOV UR73, UR8 ;  /* 0x0000000800497c82 */ /* 0x000fe20008000000 */
[----:B------:R-:W-:Y:S01]  /*3c70*/  UIADD3 UR8, UPT, UPT, UR26, 0x7800, URZ ;  /* 0x000078001a087890 */ /* 0x000fe2000fffe0ff */
[----:B------:R-:W-:Y:S01]  /*3c80*/  UMOV UR65, UR73 ;  /* 0x0000004900417c82 */ /* 0x000fe20008000000 */
[----:B------:R-:W-:Y:S03]  /*3c90*/  UMOV UR72, UR10 ;  /* 0x0000000a00487c82 */ /* 0x000fe60008000000 */
[----:B------:R-:W-:Y:S01]  /*3ca0*/  UMOV UR66, UR74 ;  /* 0x0000004a00427c82 */ /* 0x000fe20008000000 */
[----:B------:R-:W-:Y:S04]  /*3cb0*/  UMOV UR57, UR73 ;  /* 0x0000004900397c82 */ /* 0x000fe80008000000 */
[----:B------:R3:W-:Y:S01]  /*3cc0*/  UTMALDG.4D.IM2COL.2CTA [UR64], [UR22], UR6, desc[UR62] ;  /* 0x00003e40160073b4 */ /* 0x0007e20008259006 */
[----:B------:R-:W-:Y:S01]  /*3cd0*/  UMOV UR11, UR67 ;  /* 0x00000043000b7c82 */ /* 0x000fe20008000000 */
[----:B------:R-:W-:Y:S01]  /*3ce0*/  UMOV UR12, UR68 ;  /* 0x00000044000c7c82 */ /* 0x000fe20008000000 */
[----:B------:R-:W-:Y:S01]  /*3cf0*/  UMOV UR13, UR69 ;  /* 0x00000045000d7c82 */ /* 0x000fe20008000000 */
[----:B------:R-:W-:Y:S01]  /*3d00*/  UMOV UR9, UR73 ;  /* 0x0000004900097c82 */ /* 0x000fe20008000000 */
[----:B------:R-:W-:Y:S01]  /*3d10*/  UMOV UR58, UR74 ;  /* 0x0000004a003a7c82 */ /* 0x000fe20008000000 */
[----:B-1----:R-:W-:Y:S01]  /*3d20*/  UIADD3 UR16, UPT, UPT, UR26, 0x8000, URZ ;  /* 0x000080001a107890 */ /* 0x002fe2000fffe0ff */
[----:B------:R-:W-:Y:S01]  /*3d30*/  UMOV UR19, UR59 ;  /* 0x0000003b00137c82 */ /* 0x000fe20008000000 */
        /* <DEDUP_REMOVED lines=9> */
[----:B---3--:R-:W-:Y:S01]  /*3dd0*/  UMOV UR66, UR7 ;  /* 0x0000000700427c82 */ /* 0x008fe20008000000 */
[----:B------:R-:W1:Y:S01]  /*3de0*/  LDCU.64 UR64, c[0x0][0x348] ;  /* 0x00006900ff4077ac */ /* 0x000e620008000a00 */
[----:B------:R-:W-:Y:S01]  /*3df0*/  UMOV UR10, UR66 ;  /* 0x00000042000a7c82 */ /* 0x000fe20008000000 */
[----:B------:R-:W-:Y:S01]  /*3e00*/  UMOV UR18, UR66 ;  /* 0x0000004200127c82 */ /* 0x000fe20008000000 */
[----:B------:R3:W-:Y:S01]  /*3e10*/  UTMALDG.4D.IM2COL.2CTA [UR8], [UR22], UR6, desc[UR62] ;  /* 0x00003e08160073b4 */ /* 0x0007e20008259006 */
[----:B------:R-:W-:Y:S01]  /*3e20*/  UIADD3 UR7, UPT, UPT, UR72, 0x1, URZ ;  /* 0x0000000148077890 */ /* 0x000fe2000fffe0ff */
[----:B------:R4:W-:Y:S01]  /*3e30*/  UTMALDG.4D.IM2COL.2CTA [UR56], [UR22], UR6, desc[UR62] ;  /* 0x00003e38160073b4 */ /* 0x0009e20008259006 */
[----:B-1----:R-:W-:Y:S01]  /*3e40*/  UIADD3 UR30, UP0, UPT, UR64, 0x180, URZ ;  /* 0x00000180401e7890 */ /* 0x002fe2000ff1e0ff */
[----:B------:R1:W-:Y:S03]  /*3e50*/  UTMALDG.4D.IM2COL.2CTA [UR16], [UR22], UR6, desc[UR62] ;  /* 0x00003e10160073b4 */ /* 0x0003e60008259006 */
[----:B------:R-:W-:Y:S01]  /*3e60*/  UIADD3.X UR31, UPT, UPT, URZ, UR65, URZ, UP0, !UPT ;  /* 0x00000041ff1f7290 */ /* 0x000fe200087fe4ff */
[----:B------:R-:W-:Y:S01]  /*3e70*/  UTMALDG.4D.IM2COL.2CTA [UR48], [UR22], UR6, desc[UR62] ;  /* 0x00003e30160073b4 */ /* 0x000fe20008259006 */
[----:B---3--:R-:W-:Y:S01]  /*3e80*/  UIADD3 UR8, UPT, UPT, UR26, 0x8800, URZ ;  /* 0x000088001a087890 */ /* 0x008fe2000fffe0ff */
[----:B------:R-:W-:Y:S01]  /*3e90*/  UMOV UR11, UR51 ;  /* 0x00000033000b7c82 */ /* 0x000fe20008000000 */
[----:B------:R-:W-:Y:S01]  /*3ea0*/  UMOV UR12, UR52 ;  /* 0x00000034000c7c82 */ /* 0x000fe20008000000 */
[----:B------:R-:W-:Y:S01]  /*3eb0*/  UMOV UR13, UR53 ;  /* 0x00000035000d7c82 */ /* 0x000fe20008000000 */
[----:B----4-:R-:W3:Y:S05]  /*3ec0*/  LDCU UR57, c[0x0][0x38c] ;  /* 0x00007180ff3977ac */ /* 0x010eea0008000800 */
[----:B------:R4:W-:Y:S01]  /*3ed0*/  UTMALDG.4D.IM2COL.2CTA [UR8], [UR22], UR6, desc[UR62] ;  /* 0x00003e08160073b4 */ /* 0x0009e20008259006 */
[----:B------:R-:W-:Y:S01]  /*3ee0*/  UMOV UR58, UR25 ;  /* 0x00000019003a7c82 */ /* 0x000fe20008000000 */
[----:B------:R-:W-:Y:S01]  /*3ef0*/  UMOV UR25, UR73 ;  /* 0x0000004900197c82 */ /* 0x000fe20008000000 */
[----:B-1----:R-:W-:Y:S01]  /*3f00*/  UIADD3 UR16, UPT, UPT, UR26, 0x9000, URZ ;  /* 0x000090001a107890 */ /* 0x002fe2000fffe0ff */
[----:B------:R1:W-:Y:S01]  /*3f10*/  UTMALDG.4D.IM2COL.2CTA [UR40], [UR22], UR6, desc[UR62] ;  /* 0x00003e28160073b4 */ /* 0x0003e20008259006 */
[----:B------:R-:W-:Y:S01]  /*3f20*/  UMOV UR19, UR43 ;  /* 0x0000002b00137c82 */ /* 0x000fe20008000000 */
[----:B------:R-:W-:Y:S01]  /*3f30*/  UMOV UR20, UR44 ;  /* 0x0000002c00147c82 */ /* 0x000fe20008000000 */
[----:B------:R-:W-:Y:S05]  /*3f40*/  UMOV UR21, UR45 ;  /* 0x0000002d00157c82 */ /* 0x000fea0008000000 */
[----:B------:R2:W-:Y:S01]  /*3f50*/  UTMALDG.4D.IM2COL.2CTA [UR16], [UR22], UR6, desc[UR62] ;  /* 0x00003e10160073b4 */ /* 0x0005e20008259006 */
[----:B------:R-:W-:Y:S01]  /*3f60*/  UTMALDG.4D.IM2COL.2CTA [UR32], [UR22], UR6, desc[UR62] ;  /* 0x00003e20160073b4 */ /* 0x000fe20008259006 */
[----:B----4-:R-:W-:Y:S01]  /*3f70*/  UIADD3 UR8, UPT, UPT, UR26, 0x9800, URZ ;  /* 0x000098001a087890 */ /* 0x010fe2000fffe0ff */
[----:B------:R-:W-:Y:S01]  /*3f80*/  UMOV UR11, UR35 ;  /* 0x00000023000b7c82 */ /* 0x000fe20008000000 */
[----:B------:R-:W-:Y:S01]  /*3f90*/  UMOV UR12, UR36 ;  /* 0x00000024000c7c82 */ /* 0x000fe20008000000 */
[----:B------:R-:W-:Y:S01]  /*3fa0*/  UMOV UR13, UR37 ;  /* 0x00000025000d7c82 */ /* 0x000fe20008000000 */
[----:B-1----:R-:W-:Y:S05]  /*3fb0*/  UIADD3 UR40, UPT, UPT, UR58, 0x1, URZ ;  /* 0x000000013a287890 */ /* 0x002fea000fffe0ff */
[----:B------:R1:W-:Y:S01]  /*3fc0*/  UTMALDG.4D.IM2COL.2CTA [UR8], [UR22], UR6, desc[UR62] ;  /* 0x00003e08160073b4 */ /* 0x0003e20008259006 */
[----:B---3--:R-:W-:Y:S02]  /*3fd0*/  UISETP.NE.AND UP1, UPT, UR40, UR57, UPT ;  /* 0x000000392800728c */ /* 0x008fe4000bf25270 */
[----:B--2---:R-:W-:Y:S01]  /*3fe0*/  UIADD3 UR16, UPT, UPT, UR26, 0xa000, URZ ;  /* 0x0000a0001a107890 */ /* 0x004fe2000fffe0ff */
[----:B------:R-:W-:Y:S01]  /*3ff0*/  UMOV UR19, UR27 ;  /* 0x0000001b00137c82 */ /* 0x000fe20008000000 */
[----:B------:R-:W-:Y:S01]  /*4000*/  UMOV UR20, UR28 ;  /* 0x0000001c00147c82 */ /* 0x000fe20008000000 */
[----:B------:R-:W-:Y:S06]  /*4010*/  UMOV UR21, UR29 ;  /* 0x0000001d00157c82 */ /* 0x000fec0008000000 */
[----:B------:R-:W-:Y:S04]  /*4020*/  @UP1 UIADD3 UR7, UPT, UPT, UR72, URZ, URZ ;  /* 0x000000ff48071290 */ /* 0x000fe8000fffe0ff */
[----:B------:R-:W-:Y:S04]  /*4030*/  UISETP.NE.AND UP0, UPT, UR7, UR70, UPT ;  /* 0x000000460700728c */ /* 0x000fe8000bf05270 */
[----:B------:R-:W-:Y:S06]  /*4040*/  USEL UR7, UR7, URZ, UP0 ;  /* 0x000000ff07077287 */ /* 0x000fec0008000000 */
[----:B------:R-:W-:Y:S01]  /*4050*/  IMAD.U32 R2, RZ, RZ, UR7 ;  /* 0x00000007ff027e24 */ /* 0x000fe2000f8e00ff */
[----:B-1----:R-:W-:Y:S01]  /*4060*/  ULEA UR8, UR24, UR47, 0xd ;  /* 0x0000002f18087291 */ /* 0x002fe2000f8e68ff */
[----:B------:R-:W-:Y:S01]  /*4070*/  R2UR UR10, R7 ;  /* 0x00000000070a72ca */ /* 0x000fe200000e0000 */
[----:B------:R-:W-:Y:S02]  /*4080*/  UIADD3 UR24, UPT, UPT, UR26, 0x9c00, URZ ;  /* 0x00009c001a187890 */ /* 0x000fe4000fffe0ff */
[----:B------:R-:W-:Y:S01]  /*4090*/  UIADD3 UR8, UPT, UPT, UR8, 0x26400, URZ ;  /* 0x0002640008087890 */ /* 0x000fe2000fffe0ff */
[----:B------:R-:W-:Y:S01]  /*40a0*/  UMOV UR26, UR74 ;  /* 0x0000004a001a7c82 */ /* 0x000fe20008000000 */
[----:B------:R-:W-:Y:S01]  /*40b0*/  UMOV UR12, UR58 ;  /* 0x0000003a000c7c82 */ /* 0x000fe20008000000 */
[----:B------:R-:W-:Y:S01]  /*40c0*/  UMOV UR13, UR72 ;  /* 0x00000048000d7c82 */ /* 0x000fe20008000000 */
[----:B------:R-:W-:Y:S03]  /*40d0*/  UMOV UR11, UR74 ;  /* 0x0000004a000b7c82 */ /* 0x000fe60008000000 */
[----:B------:R1:W-:Y:S01]  /*40e0*/  UTMALDG.4D.IM2COL.2CTA [UR24], [UR22], UR6, desc[UR62] ;  /* 0x00003e18160073b4 */ /* 0x0003e20008259006 */
[----:B------:R2:W-:Y:S02]  /*40f0*/  UTMALDG.4D.IM2COL.2CTA [UR16], [UR22], UR6, desc[UR62] ;  /* 0x00003e10160073b4 */ /* 0x0005e40008259006 */
[----:B------:R3:W-:Y:S01]  /*4100*/  UTMALDG.4D.2CTA [UR8], [UR30], desc[UR62] ;  /* 0x00003e081e0075b4 */ /* 0x0007e20008219000 */
[----:B-1----:R-:W-:Y:S01]  /*4110*/  UMOV UR24, UR55 ;  /* 0x0000003700187c82 */ /* 0x002fe20008000000 */
[----:B--2---:R-:W-:Y:S02]  /*4120*/  UIADD3 UR6, UPT, UPT, UR38, 0x1, URZ ;  /* 0x0000000126067890 */ /* 0x004fe4000fffe0ff */
[----:B------:R-:W-:Y:S02]  /*4130*/  @UP0 UIADD3 UR6, UPT, UPT, UR38, URZ, URZ ;  /* 0x000000ff26060290 */ /* 0x000fe4000fffe0ff */
[----:B------:R-:W-:Y:S02]  /*4140*/  UISETP.GT.U32.AND UP0, UPT, UR54, 0x1, UPT ;  /* 0x000000013600788c */ /* 0x000fe4000bf04070 */
[----:B---3--:R-:W-:Y:S02]  /*4150*/  USEL UR9, UR40, URZ, UP1 ;  /* 0x000000ff28097287 */ /* 0x008fe40008800000 */
[----:B------:R-:W-:Y:S01]  /*4160*/  UIADD3 UR8, UPT, UPT, UR54, -0x1, URZ ;  /* 0xffffffff36087890 */ /* 0x000fe2000fffe0ff */
[----:B------:R-:W-:Y:S03]  /*4170*/  UMOV UR38, UR6 ;  /* 0x0000000600267c82 */ /* 0x000fe60008000000 */
[----:B------:R-:W-:Y:S03]  /*4180*/  IMAD.U32 R0, RZ, RZ, UR9 ;  /* 0x00000009ff007e24 */ /* 0x000fe6000f8e00ff */
[----:B------:R-:W-:Y:S01]  /*4190*/  UMOV UR54, UR8 ;  /* 0x0000000800367c82 */ /* 0x000fe20008000000 */
[----:B------:R-:W-:Y:S05]  /*41a0*/  BRA.U UP0, `(.L_x_35) ;  /* 0xfffffff500387547 */ /* 0x000fea000b83ffff */
.L_x_29:
[----:B------:R-:W-:Y:S01]  /*41b0*/  SHF.L.U32 R5, R3, 0x1f, RZ ;  /* 0x0000001f03057819 */ /* 0x000fe200000006ff */
[----:B------:R-:W-:-:S03]  /*41c0*/  NOP ;  /* 0x0000000000007918 */ /* 0x000fc60000000000 */
[----:B--2---:R-:W2:Y:S02]  /*41d0*/  SYNCS.PHASECHK.TRANS64.TRYWAIT P0, [UR47+0xc0], R5 ;  /* 0x0000c005ff0075a7 */ /* 0x004ea4000800112f */
[----:B--2---:R-:W-:Y:S05]  /*41e0*/  @!P0 BRA `(.L_x_36) ;  /* 0x0000006000748947 */ /* 0x004fea0003800000 */
.L_x_133:
[----:B-12---:R-:W1:Y:S01]  /*41f0*/  LDS.128 R4, [UR47+0x100] ;  /* 0x0001002fff047984 */ /* 0x006e620008000c00 */
[----:B------:R-:W-:Y:S01]  /*4200*/  UIADD3 UR4, UPT, UPT, UR47, 0xc8, URZ ;  /* 0x000000c82f047890 */ /* 0x000fe2000fffe0ff */
[----:B------:R-:W-:Y:S01]  /*4210*/  R2UR UR8, R12 ;  /* 0x000000000c0872ca */ /* 0x000fe200000e0000 */
[----:B------:R-:W-:Y:S01]  /*4220*/  UISETP.GE.AND UP0, UPT, UR39, 0x1, UPT ;  /* 0x000000012700788c */ /* 0x000fe2000bf06270 */
[----:B------:R-:W-:Y:S01]  /*4230*/  @!PT LDS RZ, [RZ] ;  /* 0x00000000fffff984 */ /* 0x000fe20000000800 */
[----:B------:R-:W-:Y:S01]  /*4240*/  @!PT LDS RZ, [RZ] ;  /* 0x00000000fffff984 */ /* 0x000fe20000000800 */
[----:B------:R-:W-:Y:S01]  /*4250*/  @!PT LDS RZ, [RZ] ;  /* 0x00000000fffff984 */ /* 0x000fe20000000800 */
[----:B------:R-:W-:Y:S01]  /*4260*/  @!PT LDS RZ, [RZ] ;  /* 0x00000000fffff984 */ /* 0x000fe20000000800 */
[----:B------:R2:W-:Y:S06]  /*4270*/  MEMBAR.ALL.CTA ;  /* 0x0000000000007992 */ /* 0x0005ec0000008000 */
[----:B--2---:R-:W2:Y:S01]  /*4280*/  FENCE.VIEW.ASYNC.S ;  /* 0x00000000000073c6 */ /* 0x004ea20000000000 */
[----:B------:R-:W-:Y:S01]  /*4290*/  UPRMT UR4, URZ, 0x654, UR4 ;  /* 0x00000654ff047896 */ /* 0x000fe20008000004 */
[----:B------:R-:W-:-:S08]  /*42a0*/  R2UR UR7, R11 ;  /* 0x000000000b0772ca */ /* 0x000fd000000e0000 */
[----:B--2---:R-:W-:Y:S01]  /*42b0*/  SYNCS.ARRIVE.TRANS64.RED.A1T0 RZ, [UR4], RZ ;  /* 0x000000ffffff79a7 */ /* 0x004fe20008100404 */
[----:B-1----:R-:W-:-:S13]  /*42c0*/  LOP3.LUT P0, RZ, R6, 0x1, RZ, 0xc0, !PT ;  /* 0x0000000106ff7812 */ /* 0x002fda000780c0ff */
[----:B------:R-:W-:Y:S01]  /*42d0*/  VOTEU.ANY UP1, P0 ;  /* 0x0000000000ff7886 */ /* 0x000fe20000020100 */
[----:B------:R-:W-:-:S13]  /*42e0*/  PLOP3.LUT P0, PT, PT, PT, UP1, 0x80, 0x8 ;  /* 0x000000000008781c */ /* 0x000fda0003f0f018 */
[----:B------:R-:W-:Y:S02]  /*42f0*/  @P0 MOV R0, R4 ;  /* 0x0000000400000202 */ /* 0x000fe40000000f00 */
[----:B------:R-:W-:Y:S02]  /*4300*/  @P0 LOP3.LUT R4, R5, 0xffff, RZ, 0xc0, !PT ;  /* 0x0000ffff05040812 */ /* 0x000fe400078ec0ff */
[----:B------:R-:W-:Y:S02]  /*4310*/  @P0 R2UR UR6, R0 ;  /* 0x00000000000602ca */ /* 0x000fe400000e0000 */
[----:B------:R-:W-:-:S11]  /*4320*/  @P0 R2UR UR5, R4 ;  /* 0x00000000040502ca */ /* 0x000fd600000e0000 */
[----:B------:R-:W-:Y:S02]  /*4330*/  @UP1 UMOV UR8, UR6 ;  /* 0x0000000600081c82 */ /* 0x000fe40008000000 */
[----:B------:R-:W-:Y:S01]  /*4340*/  @UP1 UMOV UR7, UR5 ;  /* 0x0000000500071c82 */ /* 0x000fe20008000000 */
[----:B------:R-:W-:Y:S02]  /*4350*/  IMAD.U32 R12, RZ, RZ, UR8 ;  /* 0x00000008ff0c7e24 */ /* 0x000fe4000f8e00ff */
[----:B------:R-:W-:Y:S01]  /*4360*/  IMAD.U32 R11, RZ, RZ, UR7 ;  /* 0x00000007ff0b7e24 */ /* 0x000fe2000f8e00ff */
[----:B------:R-:W-:Y:S06]  /*4370*/  BRA.U !UP0, `(.L_x_37) ;  /* 0x0000000108ec7547 */ /* 0x000fec000b800000 */
[----:B------:R-:W1:Y:S01]  /*4380*/  LDCU.128 UR16, c[0x0][0xb10] ;  /* 0x00016200ff1077ac */ /* 0x000e620008000c00 */
[----:B------:R-:W-:Y:S02]  /*4390*/  R2UR UR8, R9 ;  /* 0x00000000090872ca */ /* 0x000fe400000e0000 */
[----:B------:R-:W-:Y:S01]  /*43a0*/  R2UR UR12, R10 ;  /* 0x000000000a0c72ca */ /* 0x000fe200000e0000 */
[----:B------:R-:W2:Y:S01]  /*43b0*/  LDCU UR20, c[0x0][0xb20] ;  /* 0x00016400ff1477ac */ /* 0x000ea20008000800 */
[----:B------:R-:W-:Y:S02]  /*43c0*/  R2UR UR22, R11 ;  /* 0x000000000b1672ca */ /* 0x000fe400000e0000 */
[----:B------:R-:W-:Y:S01]  /*43d0*/  R2UR UR21, R12 ;  /* 0x000000000c1572ca */ /* 0x000fe200000e0000 */
[----:B------:R-:W3:Y:S01]  /*43e0*/  LDCU UR13, c[0x0][0xb0c] ;  /* 0x00016180ff0d77ac */ /* 0x000ee20008000800 */
[----:B------:R-:W4:Y:S01]  /*43f0*/  LDCU.64 UR14, c[0x0][0xb28] ;  /* 0x00016500ff0e77ac */ /* 0x000f220008000a00 */
[----:B------:R-:W-:-:S04]  /*4400*/  UISETP.NE.AND UP3, UPT, UR39, 0x1, UPT ;  /* 0x000000012700788c */ /* 0x000fc8000bf65270 */
[----:B-1----:R-:W-:Y:S02]  /*4410*/  UIMAD.WIDE.U32 UR4, UR8, UR19, URZ ;  /* 0x00000013080472a5 */ /* 0x002fe4000f8e00ff */
[----:B------:R-:W-:Y:S02]  /*4420*/  UIMAD.WIDE.U32 UR6, UR12, UR16, URZ ;  /* 0x000000100c0672a5 */ /* 0x000fe4000f8e00ff */
[----:B------:R-:W-:Y:S02]  /*4430*/  UISETP.NE.AND UP0, UPT, UR18, 0x1, UPT ;  /* 0x000000011200788c */ /* 0x000fe4000bf05270 */
[----:B------:R-:W-:Y:S01]  /*4440*/  UIMAD.WIDE.U32 UR10, UR22, UR19, URZ ;  /* 0x00000013160a72a5 */ /* 0x000fe2000f8e00ff */
[----:B------:R-:W-:Y:S01]  /*4450*/  UMOV UR4, UR5 ;  /* 0x0000000500047c82 */ /* 0x000fe20008000000 */
[----:B---3--:R-:W-:Y:S02]  /*4460*/  UISETP.NE.AND UP2, UPT, UR13, 0x1, UPT ;  /* 0x000000010d00788c */ /* 0x008fe4000bf45270 */
[----:B--2---:R-:W-:-:S03]  /*4470*/  USHF.R.U32.HI UR5, URZ, UR20, UR4 ;  /* 0x00000014ff057299 */ /* 0x004fc60008011604 */
[----:B------:R-:W-:Y:S01]  /*4480*/  UMOV UR4, UR7 ;  /* 0x0000000700047c82 */ /* 0x000fe20008000000 */
[----:B------:R-:W-:Y:S02]  /*4490*/  USEL UR6, UR8, UR5, !UP0 ;  /* 0x0000000508067287 */ /* 0x000fe4000c000000 */
[----:B------:R-:W-:Y:S02]  /*44a0*/  USHF.R.U32.HI UR4, URZ, UR17, UR4 ;  /* 0x00000011ff047299 */ /* 0x000fe40008011604 */
[----:B------:R-:W-:Y:S02]  /*44b0*/  UIMAD.WIDE.U32 UR8, UR21, UR16, URZ ;  /* 0x00000010150872a5 */ /* 0x000fe4000f8e00ff */
[----:B------:R-:W-:Y:S02]  /*44c0*/  USEL UR12, UR12, UR4, !UP2 ;  /* 0x000000040c0c7287 */ /* 0x000fe4000d000000 */
[----:B----4-:R-:W-:Y:S01]  /*44d0*/  UIMAD.WIDE.U32 UR4, UR6, UR14, URZ ;  /* 0x0000000e060472a5 */ /* 0x010fe2000f8e00ff */
[----:B------:R-:W-:Y:S01]  /*44e0*/  UMOV UR7, UR11 ;  /* 0x0000000b00077c82 */ /* 0x000fe20008000000 */
[----:B------:R-:W-:-:S02]  /*44f0*/  UIMAD.WIDE.U32 UR10, UR12, UR14, URZ ;  /* 0x0000000e0c0a72a5 */ /* 0x000fc4000f8e00ff */
[----:B------:R-:W-:-:S03]  /*4500*/  USHF.R.U32.HI UR7, URZ, UR20, UR7 ;  /* 0x00000014ff077299 */ /* 0x000fc60008011607 */
[----:B------:R-:W-:Y:S01]  /*4510*/  UMOV UR4, UR5 ;  /* 0x0000000500047c82 */ /* 0x000fe20008000000 */
[----:B------:R-:W-:Y:S01]  /*4520*/  UMOV UR8, UR9 ;  /* 0x0000000900087c82 */ /* 0x000fe20008000000 */
[----:B------:R-:W-:Y:S01]  /*4530*/  @UP3 USHF.R.U32.HI UR6, URZ, UR15, UR4 ;  /* 0x0000000fff063299 */ /* 0x000fe20008011604 */
[----:B------:R-:W-:Y:S01]  /*4540*/  UMOV UR5, UR11 ;  /* 0x0000000b00057c82 */ /* 0x000fe20008000000 */
[----:B------:R-:W-:Y:S02]  /*4550*/  USHF.R.U32.HI UR8, URZ, UR17, UR8 ;  /* 0x00000011ff087299 */ /* 0x000fe40008011608 */
[----:B------:R-:W-:Y:S02]  /*4560*/  USEL UR4, UR22, UR7, !UP0 ;  /* 0x0000000716047287 */ /* 0x000fe4000c000000 */
[----:B------:R-:W-:Y:S02]  /*4570*/  @UP3 USHF.R.U32.HI UR12, URZ, UR15, UR5 ;  /* 0x0000000fff0c3299 */ /* 0x000fe40008011605 */
[----:B------:R-:W-:-:S02]  /*4580*/  UIMAD UR6, UR39, UR6, URZ ;  /* 0x00000006270672a4 */ /* 0x000fc4000f8e02ff */
[----:B------:R-:W-:Y:S02]  /*4590*/  USEL UR5, UR21, UR8, !UP2 ;  /* 0x0000000815057287 */ /* 0x000fe4000d000000 */
[----:B------:R-:W-:Y:S02]  /*45a0*/  UIMAD UR8, UR39, UR12, URZ ;  /* 0x0000000c270872a4 */ /* 0x000fe4000f8e02ff */
[----:B------:R-:W-:Y:S02]  /*45b0*/  UISETP.GE.AND UP0, UPT, UR4, UR6, UPT ;  /* 0x000000060400728c */ /* 0x000fe4000bf06270 */
[----:B------:R-:W-:Y:S02]  /*45c0*/  UIMAD.WIDE.U32 UR6, UR4, UR14, URZ ;  /* 0x0000000e040672a5 */ /* 0x000fe4000f8e00ff */
[----:B------:R-:W-:Y:S02]  /*45d0*/  UISETP.GE.OR UP0, UPT, UR5, UR8, UP0 ;  /* 0x000000080500728c */ /* 0x000fe40008706670 */
[----:B------:R-:W-:-:S02]  /*45e0*/  UIMAD.WIDE.U32 UR8, UR5, UR14, URZ ;  /* 0x0000000e050872a5 */ /* 0x000fc4000f8e00ff */
[----:B------:R-:W-:Y:S01]  /*45f0*/  UIADD3 UR10, UPT, UPT, -UR4, URZ, URZ ;  /* 0x000000ff040a7290 */ /* 0x000fe2000fffe1ff */
[----:B------:R-:W-:Y:S02]  /*4600*/  UMOV UR6, UR7 ;  /* 0x0000000700067c82 */ /* 0x000fe40008000000 */
[----:B------:R-:W-:Y:S02]  /*4610*/  USHF.R.U32.HI UR6, URZ, UR15, UR6 ;  /* 0x0000000fff067299 */ /* 0x000fe40008011606 */
[----:B------:R-:W-:Y:S02]  /*4620*/  UIMAD UR10, UR18, UR10, UR22 ;  /* 0x0000000a120a72a4 */ /* 0x000fe4000f8e0216 */
[----:B------:R-:W-:Y:S01]  /*4630*/  USEL UR6, UR4, UR6, !UP3 ;  /* 0x0000000604067287 */ /* 0x000fe2000d800000 */
[----:B------:R-:W-:Y:S01]  /*4640*/  @!UP0 UMOV UR7, UR9 ;  /* 0x0000000900078c82 */ /* 0x000fe20008000000 */
[----:B------:R-:W-:Y:S02]  /*4650*/  UIADD3 UR9, UPT, UPT, -UR5, URZ, URZ ;  /* 0x000000ff05097290 */ /* 0x000fe4000fffe1ff */
[----:B------:R-:W-:-:S02]  /*4660*/  @!UP0 USHF.R.U32.HI UR7, URZ, UR15, UR7 ;  /* 0x0000000fff078299 */ /* 0x000fc40008011607 */
[----:B------:R-:W-:Y:S02]  /*4670*/  UIADD3 UR8, UPT, UPT, -UR6, URZ, URZ ;  /* 0x000000ff06087290 */ /* 0x000fe4000fffe1ff */
[----:B------:R-:W-:Y:S02]  /*4680*/  @!UP0 USEL UR7, UR5, UR7, !UP3 ;  /* 0x0000000705078287 */ /* 0x000fe4000d800000 */
[----:B------:R-:W-:Y:S02]  /*4690*/  UIMAD UR8, UR39, UR8, UR4 ;  /* 0x00000008270872a4 */ /* 0x000fe4000f8e0204 */
[----:B------:R-:W-:Y:S02]  /*46a0*/  @!UP0 UIADD3 UR6, UPT, UPT, UR6, -UR7, URZ ;  /* 0x8000000706068290 */ /* 0x000fe4000fffe0ff */
[----:B------:R-:W-:Y:S02]  /*46b0*/  @!UP0 UIMAD UR7, UR8, UR12, UR7 ;  /* 0x0000000c080782a4 */ /* 0x000fe4000f8e0207 */
[----:B------:R-:W-:-:S02]  /*46c0*/  @!UP0 UIMAD UR4, UR39, UR6, UR5 ;  /* 0x00000006270482a4 */ /* 0x000fc4000f8e0205 */
[----:B------:R-:W-:Y:S02]  /*46d0*/  UIMAD UR6, UR13, UR9, UR21 ;  /* 0x000000090d0672a4 */ /* 0x000fe4000f8e0215 */
[----:B------:R-:W-:Y:S01]  /*46e0*/  UIMAD UR8, UR4, UR18, UR10 ;  /* 0x00000012040872a4 */ /* 0x000fe2000f8e020a */
[----:B------:R-:W-:Y:S02]  /*46f0*/  @!UP0 UMOV UR5, UR7 ;  /* 0x0000000700058c82 */ /* 0x000fe40008000000 */
[----:B------:R-:W-:-:S03]  /*4700*/  UIMAD UR4, UR5, UR13, UR6 ;  /* 0x0000000d050472a4 */ /* 0x000fc6000f8e0206 */
[----:B------:R-:W-:-:S03]  /*4710*/  IMAD.U32 R11, RZ, RZ, UR8 ;  /* 0x00000008ff0b7e24 */ /* 0x000fc6000f8e00ff */
[----:B------:R-:W-:-:S07]  /*4720*/  IMAD.U32 R12, RZ, RZ, UR4 ;  /* 0x00000004ff0c7e24 */ /* 0x000fce000f8e00ff */
.L_x_37:
[----:B------:R-:W1:Y:S02]  /*4730*/  LDCU UR4, c[0x0][0xb30] ;  /* 0x00016600ff0477ac */ /* 0x000e640008000800 */
[----:B-1----:R-:W-:-:S09]  /*4740*/  UISETP.NE.AND UP0, UPT, UR4, 0x1, UPT ;  /* 0x000000010400788c */ /* 0x002fd2000bf05270 */
[----:B------:R-:W-:Y:S05]  /*4750*/  BRA.U UP0, `(.L_x_38) ;  /* 0x0000000100547547 */ /* 0x000fea000b800000 */
[----:B------:R-:W1:Y:S01]  /*4760*/  LDCU.128 UR8, c[0x0][0xb10] ;  /* 0x00016200ff0877ac */ /* 0x000e620008000c00 */
[----:B------:R-:W-:Y:S02]  /*4770*/  R2UR UR15, R11 ;  /* 0x000000000b0f72ca */ /* 0x000fe400000e0000 */
[----:B------:R-:W-:Y:S01]  /*4780*/  R2UR UR14, R12 ;  /* 0x000000000c0e72ca */ /* 0x000fe200000e0000 */
[----:B------:R-:W2:Y:S01]  /*4790*/  LDCU UR12, c[0x0][0xb0c] ;  /* 0x00016180ff0c77ac */ /* 0x000ea20008000800 */
[----:B------:R-:W3:Y:S11]  /*47a0*/  LDCU UR13, c[0x0][0xb20] ;  /* 0x00016400ff0d77ac */ /* 0x000ef60008000800 */
[----:B-1----:R-:W-:-:S02]  /*47b0*/  UIMAD.WIDE.U32 UR6, UR14, UR8, URZ ;  /* 0x000000080e0672a5 */ /* 0x002fc4000f8e00ff */
[----:B------:R-:W-:Y:S02]  /*47c0*/  UIMAD.WIDE.U32 UR4, UR15, UR11, URZ ;  /* 0x0000000b0f0472a5 */ /* 0x000fe4000f8e00ff */
[----:B--2---:R-:W-:Y:S02]  /*47d0*/  UISETP.NE.AND UP2, UPT, UR12, 0x1, UPT ;  /* 0x000000010c00788c */ /* 0x004fe4000bf45270 */
[----:B------:R-:W-:Y:S01]  /*47e0*/  UISETP.NE.AND UP0, UPT, UR10, 0x1, UPT ;  /* 0x000000010a00788c */ /* 0x000fe2000bf05270 */
[----:B------:R-:W-:Y:S02]  /*47f0*/  UMOV UR6, UR7 ;  /* 0x0000000700067c82 */ /* 0x000fe40008000000 */
[----:B------:R-:W-:Y:S01]  /*4800*/  UMOV UR4, UR5 ;  /* 0x0000000500047c82 */ /* 0x000fe20008000000 */
[----:B------:R-:W-:Y:S02]  /*4810*/  USHF.R.U32.HI UR6, URZ, UR9, UR6 ;  /* 0x00000009ff067299 */ /* 0x000fe40008011606 */
[----:B---3--:R-:W-:-:S02]  /*4820*/  USHF.R.U32.HI UR4, URZ, UR13, UR4 ;  /* 0x0000000dff047299 */ /* 0x008fc40008011604 */
[----:B------:R-:W-:Y:S02]  /*4830*/  USEL UR5, UR14, UR6, !UP2 ;  /* 0x000000060e057287 */ /* 0x000fe4000d000000 */
[----:B------:R-:W-:-:S04]  /*4840*/  USEL UR4, UR15, UR4, !UP0 ;  /* 0x000000040f047287 */ /* 0x000fc8000c000000 */
[----:B------:R-:W-:Y:S02]  /*4850*/  UIADD3 UR6, UPT, UPT, UR5, -UR4, URZ ;  /* 0x8000000405067290 */ /* 0x000fe4000fffe0ff */
[----:B------:R-:W-:Y:S02]  /*4860*/  UIADD3 UR4, UPT, UPT, -UR5, UR4, URZ ;  /* 0x0000000405047290 */ /* 0x000fe4000fffe1ff */
[----:B------:R-:W-:Y:S02]  /*4870*/  UIMAD UR15, UR6, UR10, UR15 ;  /* 0x0000000a060f72a4 */ /* 0x000fe4000f8e020f */
[----:B------:R-:W-:-:S04]  /*4880*/  UIMAD UR14, UR4, UR12, UR14 ;  /* 0x0000000c040e72a4 */ /* 0x000fc8000f8e020e */
[----:B------:R-:W-:Y:S02]  /*4890*/  IMAD.U32 R11, RZ, RZ, UR15 ;  /* 0x0000000fff0b7e24 */ /* 0x000fe4000f8e00ff */
[----:B------:R-:W-:-:S07]  /*48a0*/  IMAD.U32 R12, RZ, RZ, UR14 ;  /* 0x0000000eff0c7e24 */ /* 0x000fce000f8e00ff */
.L_x_38:
[----:B------:R-:W-:Y:S02]  /*48b0*/  R2UR UR7, R57 ;  /* 0x00000000390772ca */ /* 0x000fe400000e0000 */
[----:B------:R-:W-:Y:S02]  /*48c0*/  R2UR UR6, R12 ;  /* 0x000000000c0672ca */ /* 0x000fe400000e0000 */
[----:B------:R-:W-:Y:S02]  /*48d0*/  R2UR UR5, R56 ;  /* 0x00000000380572ca */ /* 0x000fe400000e0000 */
[----:B------:R-:W-:Y:S02]  /*48e0*/  R2UR UR4, R11 ;  /* 0x000000000b0472ca */ /* 0x000fe400000e0000 */
[----:B------:R-:W-:Y:S02]  /*48f0*/  R2UR UR54, R13 ;  /* 0x000000000d3672ca */ /* 0x000fe400000e0000 */
[----:B------:R-:W-:-:S02]  /*4900*/  PLOP3.LUT P1, PT, PT, PT, PT, 0x80, 0x8 ;  /* 0x000000000008781c */ /* 0x000fc40003f2f070 */
[----:B------:R-:W-:-:S03]  /*4910*/  LOP3.LUT R3, R3, 0x1, RZ, 0x3c, !PT ;  /* 0x0000000103037812 */ /* 0x000fc600078e3cff */
[----:B------:R-:W-:-:S04]  /*4920*/  UIADD3 UR44, UPT, UPT, UR6, UR7, URZ ;  /* 0x00000007062c7290 */ /* 0x000fc8000fffe0ff */
[----:B------:R-:W-:Y:S01]  /*4930*/  UIADD3 UR20, UPT, UPT, UR4, UR5, URZ ;  /* 0x0000000504147290 */ /* 0x000fe2000fffe0ff */
[----:B------:R-:W-:Y:S11]  /*4940*/  BRA.U UP1, `(.L_x_39) ;  /* 0xffffffcd01cc7547 */ /* 0x000ff6000b83ffff */
[----:B------:R-:W-:Y:S01]  /*4950*/  UIADD3 UR47, UPT, UPT, UR47, 0x40, URZ ;  /* 0x000000402f2f7890 */ /* 0x000fe2000fffe0ff */
[----:B------:R-:W-:-:S03]  /*4960*/  MOV R3, UR46 ;  /* 0x0000002e00037c02 */ /* 0x000fc60008000f00 */
[----:B------:R-:W-:Y:S01]  /*4970*/  ULEA UR4, UR55, UR47, 0x3 ;  /* 0x0000002f37047291 */ /* 0x000fe2000f8e18ff */
[----:B------:R-:W-:-:S08]  /*4980*/  SHF.L.U32 R3, R3, 0x1f, RZ ;  /* 0x0000001f03037819 */ /* 0x000fd000000006ff */
[----:B------:R-:W1:Y:S02]  /*4990*/  SYNCS.PHASECHK.TRANS64.TRYWAIT P0, [UR4], R3 ;  /* 0x00000003ff0075a7 */ /* 0x000e640008001104 */
[----:B-1----:R-:W-:Y:S05]  /*49a0*/  @!P0 BRA `(.L_x_40) ;  /* 0x00000058009c8947 */ /* 0x002fea0003800000 */
.L_x_135:
[----:B------:R-:W-:-:S04]  /*49b0*/  UIADD3 UR4, UPT, UPT, UR55, 0x1, URZ ;  /* 0x0000000137047890 */ /* 0x000fc8000fffe0ff */
[----:B------:R-:W-:-:S04]  /*49c0*/  UISETP.NE.AND UP0, UPT, UR4, 0x8, UPT ;  /* 0x000000080400788c */ /* 0x000fc8000bf05270 */
[----:B------:R-:W-:Y:S02]  /*49d0*/  USEL UR5, URZ, 0x1, UP0 ;  /* 0x00000001ff057887 */ /* 0x000fe40008000000 */
[----:B------:R-:W-:Y:S02]  /*49e0*/  USEL UR4, UR4, URZ, UP0 ;  /* 0x000000ff04047287 */ /* 0x000fe40008000000 */
[----:B------:R-:W-:Y:S02]  /*49f0*/  ULOP3.LUT UR6, UR46, UR5, URZ, 0x3c, !UPT ;  /* 0x000000052e067292 */ /* 0x000fe4000f8e3cff */
[----:B------:R-:W-:-:S04]  /*4a00*/  ULEA UR5, UR4, UR47, 0x3 ;  /* 0x0000002f04057291 */ /* 0x000fc8000f8e18ff */
[----:B-1----:R-:W-:-:S04]  /*4a10*/  MOV R3, UR6 ;  /* 0x0000000600037c02 */ /* 0x002fc80008000f00 */
[----:B------:R-:W-:-:S04]  /*4a20*/  SHF.L.U32 R3, R3, 0x1f, RZ ;  /* 0x0000001f03037819 */ /* 0x000fc800000006ff */
[----:B------:R-:W1:Y:S02]  /*4a30*/  SYNCS.PHASECHK.TRANS64.TRYWAIT P0, [UR5], R3 ;  /* 0x00000003ff0075a7 */ /* 0x000e640008001105 */
[----:B-1----:R-:W-:Y:S05]  /*4a40*/  @!P0 BRA `(.L_x_41) ;  /* 0x00000058008c8947 */ /* 0x002fea0003800000 */
.L_x_137:
        /* <DEDUP_REMOVED lines=10> */
.L_x_139:
        /* <DEDUP_REMOVED lines=10> */
.L_x_141:
        /* <DEDUP_REMOVED lines=10> */
.L_x_143:
        /* <DEDUP_REMOVED lines=10> */
.L_x_145:
        /* <DEDUP_REMOVED lines=10> */
.L_x_147:
[----:B------:R-:W-:-:S04]  /*4d70*/  UIADD3 UR4, UPT, UPT, UR4, 0x1, URZ ;  /* 0x0000000104047890 */ /* 0x000fc8000fffe0ff */
[----:B------:R-:W-:-:S04]  /*4d80*/  UISETP.NE.AND UP0, UPT, UR4, 0x8, UPT ;  /* 0x000000080400788c */ /* 0x000fc8000bf05270 */
[----:B------:R-:W-:Y:S02]  /*4d90*/  USEL UR5, URZ, 0x1, UP0 ;  /* 0x00000001ff057887 */ /* 0x000fe40008000000 */
[----:B------:R-:W-:Y:S02]  /*4da0*/  USEL UR4, UR4, URZ, UP0 ;  /* 0x000000ff04047287 */ /* 0x000fe40008000000 */
[----:B------:R-:W-:Y:S02]  /*4db0*/  ULOP3.LUT UR5, UR6, UR5, URZ, 0x3c, !UPT ;  /* 0x0000000506057292 */ /* 0x000fe4000f8e3cff */
[----:B------:R-:W-:-:S04]  /*4dc0*/  ULEA UR4, UR4, UR47, 0x3 ;  /* 0x0000002f04047291 */ /* 0x000fc8000f8e18ff */
[----:B------:R-:W-:Y:S02]  /*4dd0*/  IMAD.U32 R2, RZ, RZ, UR5 ;  /* 0x00000005ff027e24 */ /* 0x000fe4000f8e00ff */
[----:B-1----:R-:W-:-:S03]  /*4de0*/  MOV R0, UR4 ;  /* 0x0000000400007c02 */ /* 0x002fc60008000f00 */
[----:B------:R-:W-:-:S07]  /*4df0*/  SHF.L.U32 R3, R2, 0x1f, RZ ;  /* 0x0000001f02037819 */ /* 0x000fce00000006ff */
.L_x_47:
[----:B-1----:R1:W2:Y:S02]  /*4e00*/  SYNCS.PHASECHK.TRANS64.TRYWAIT P0, [R0+URZ], R3 ;  /* 0x00000003000075a7 */ /* 0x0022a400080011ff */
[----:B--2---:R-:W-:Y:S05]  /*4e10*/  @!P0 NANOSLEEP.SYNCS 0x989680 ;  /* 0x009896800000895d */ /* 0x004fea0003900000 */
[----:B------:R-:W2:Y:S02]  /*4e20*/  @!P0 SYNCS.PHASECHK.TRANS64 P0, [R0+URZ], R3 ;  /* 0x00000003000085a7 */ /* 0x000ea400080010ff */
[----:B--2---:R-:W-:Y:S05]  /*4e30*/  @P0 EXIT ;  /* 0x000000000000094d */ /* 0x004fea0003800000 */
[----:B------:R-:W-:Y:S05]  /*4e40*/  BRA `(.L_x_47) ;  /* 0xfffffffc00ec7947 */ /* 0x000fea000383ffff */
.L_x_21:
[----:B------:R-:W2:Y:S02]  /*4e50*/  S2UR UR4, SR_CgaCtaId ;  /* 0x00000000000479c3 */ /* 0x000ea40000008800 */
[----:B--2---:R-:W-:-:S04]  /*4e60*/  UISETP.NE.AND UP0, UPT, UR4, URZ, UPT ;  /* 0x000000ff0400728c */ /* 0x004fc8000bf05270 */
[----:B------:R-:W-:-:S09]  /*4e70*/  UISETP.NE.OR UP0, UPT, UR18, 0x1, UP0 ;  /* 0x000000011200788c */ /* 0x000fd20008705670 */
[----:B------:R-:W-:Y:S05]  /*4e80*/  BRA.U UP0, `(.L_x_48) ;  /* 0x0000000100b47547 */ /* 0x000fea000b800000 */
[----:B------:R-:W2:Y:S01]  /*4e90*/  S2UR UR5, SR_CgaCtaId ;  /* 0x00000000000579c3 */ /* 0x000ea20000008800 */
[----:B------:R-:W-:Y:S01]  /*4ea0*/  UMOV UR4, 0x400 ;  /* 0x0000040000047882 */ /* 0x000fe20000000000 */
[----:B------:R-:W-:Y:S01]  /*4eb0*/  HFMA2 R3, -RZ, RZ, 0, 5.9604644775390625e-08 ;  /* 0x00000001ff037431 */ /* 0x000fe200000001ff */
[----:B------:R-:W-:Y:S01]  /*4ec0*/  ISETP.GE.U32.AND P0, PT, R0, 0x2, PT ;  /* 0x000000020000780c */ /* 0x000fe20003f06070 */
[----:B------:R-:W-:Y:S01]  /*4ed0*/  IMAD.MOV.U32 R8, RZ, RZ, RZ ;  /* 0x000000ffff087224 */ /* 0x000fe200078e00ff */
[----:B--2---:R-:W-:-:S04]  /*4ee0*/  ULEA UR4, UR5, UR4, 0x18 ;  /* 0x0000000405047291 */ /* 0x004fc8000f8ec0ff */
[----:B------:R-:W-:Y:S02]  /*4ef0*/  UIADD3 UR5, UPT, UPT, UR4, 0xc8, URZ ;  /* 0x000000c804057890 */ /* 0x000fe4000fffe0ff */
[----:B------:R-:W-:Y:S02]  /*4f00*/  UIADD3 UR8, UPT, UPT, UR4, 0xc0, URZ ;  /* 0x000000c004087890 */ /* 0x000fe4000fffe0ff */
[----:B------:R-:W-:-:S12]  /*4f10*/  UPRMT UR5, URZ, 0x654, UR5 ;  /* 0x00000654ff057896 */ /* 0x000fd80008000005 */
.L_x_51:
[----:B------:R-:W-:Y:S01]  /*4f20*/  SHF.L.U32 R7, R3, 0x1f, RZ ;  /* 0x0000001f03077819 */ /* 0x000fe200000006ff */
[----:B------:R-:W-:Y:S02]  /*4f30*/  IMAD.U32 R9, RZ, RZ, UR8 ;  /* 0x00000008ff097e24 */ /* 0x000fe4000f8e00ff */
[----:B------:R-:W-:Y:S01]  /*4f40*/  @!P0 IMAD.MOV.U32 R5, RZ, RZ, 0x10 ;  /* 0x00000010ff058424 */ /* 0x000fe200078e00ff */
[----:B------:R-:W2:Y:S02]  /*4f50*/  SYNCS.PHASECHK.TRANS64.TRYWAIT P1, [UR4+0xc8], R7 ;  /* 0x0000c807ff0075a7 */ /* 0x000ea40008021104 */
[----:B------:R-:W-:-:S04]  /*4f60*/  PRMT R9, R0, 0x654, R9 ;  /* 0x0000065400097816 */ /* 0x000fc80000000009 */
[----:B------:R-:W-:Y:S01]  /*4f70*/  SEL R2, R9, R2, !P0 ;  /* 0x0000000209027207 */ /* 0x000fe20004000000 */
[----:B--2---:R-:W-:Y:S06]  /*4f80*/  @!P1 BRA `(.L_x_49) ;  /* 0x0000005400cc9947 */ /* 0x004fec0003800000 */
.L_x_149:
[----:B------:R-:W-:Y:S01]  /*4f90*/  UIADD3 UR6, UPT, UPT, UR4, 0x100, URZ ;  /* 0x0000010004067890 */ /* 0x000fe2000fffe0ff */
[----:B------:R3:W-:Y:S01]  /*4fa0*/  @!P0 SYNCS.ARRIVE.TRANS64.RED RZ, [R2+URZ], R5 ;  /* 0x0000000502ff89a7 */ /* 0x0007e200080004ff */
[----:B------:R-:W-:Y:S01]  /*4fb0*/  UIADD3 UR7, UPT, UPT, UR4, 0xc0, URZ ;  /* 0x000000c004077890 */ /* 0x000fe2000fffe0ff */
[----:B------:R-:W-:-:S08]  /*4fc0*/  LOP3.LUT R3, R3, 0x1, RZ, 0x3c, !PT ;  /* 0x0000000103037812 */ /* 0x000fd000078e3cff */
[----:B------:R-:W-:Y:S06]  /*4fd0*/  UGETNEXTWORKID.BROADCAST [UR6], [UR7] ;  /* 0x00000000060073ca */ /* 0x000fec0008000100 */
[----:B---3--:R-:W-:-:S04]  /*4fe0*/  SHF.L.U32 R5, R8, 0x1f, RZ ;  /* 0x0000001f08057819 */ /* 0x008fc800000006ff */
[----:B------:R-:W3:Y:S02]  /*4ff0*/  SYNCS.PHASECHK.TRANS64.TRYWAIT P1, [UR4+0xc0], R5 ;  /* 0x0000c005ff0075a7 */ /* 0x000ee40008021104 */
[----:B---3--:R-:W-:Y:S05]  /*5000*/  @!P1 BRA `(.L_x_50) ;  /* 0x0000005400c49947 */ /* 0x008fea0003800000 */
.L_x_151:
[----:B--2---:R-:W2:Y:S01]  /*5010*/  LDS.128 R4, [UR4+0x100] ;  /* 0x00010004ff047984 */ /* 0x004ea20008000c00 */
[----:B------:R-:W-:Y:S01]  /*5020*/  LOP3.LUT R8, R8, 0x1, RZ, 0x3c, !PT ;  /* 0x0000000108087812 */ /* 0x000fe200078e3cff */
[----:B------:R-:W-:Y:S01]  /*5030*/  @!PT LDS RZ, [RZ] ;  /* 0x00000000fffff984 */ /* 0x000fe20000000800 */
[----:B------:R-:W-:Y:S01]  /*5040*/  @!PT LDS RZ, [RZ] ;  /* 0x00000000fffff984 */ /* 0x000fe20000000800 */
[----:B------:R-:W-:Y:S01]  /*5050*/  @!PT LDS RZ, [RZ] ;  /* 0x00000000fffff984 */ /* 0x000fe20000000800 */
[----:B------:R-:W-:Y:S01]  /*5060*/  @!PT LDS RZ, [RZ] ;  /* 0x00000000fffff984 */ /* 0x000fe20000000800 */
[----:B------:R3:W-:Y:S06]  /*5070*/  MEMBAR.ALL.CTA ;  /* 0x0000000000007992 */ /* 0x0007ec0000008000 */
[----:B---3--:R-:W3:Y:S02]  /*5080*/  FENCE.VIEW.ASYNC.S ;  /* 0x00000000000073c6 */ /* 0x008ee40000000000 */
[----:B---3--:R-:W-:Y:S01]  /*5090*/  SYNCS.ARRIVE.TRANS64.RED.A1T0 RZ, [UR5], RZ ;  /* 0x000000ffffff79a7 */ /* 0x008fe20008100405 */
[----:B--2---:R-:W-:-:S13]  /*50a0*/  LOP3.LUT P1, RZ, R6, 0x1, RZ, 0xc0, !PT ;  /* 0x0000000106ff7812 */ /* 0x004fda000782c0ff */
[----:B------:R-:W-:Y:S05]  /*50b0*/  @P1 BRA `(.L_x_51) ;  /* 0xfffffffc00981947 */ /* 0x000fea000383ffff */
[----:B------:R-:W-:-:S04]  /*50c0*/  SHF.L.U32 R0, R3, 0x1f, RZ ;  /* 0x0000001f03007819 */ /* 0x000fc800000006ff */
[----:B------:R-:W2:Y:S02]  /*50d0*/  SYNCS.PHASECHK.TRANS64 P0, [UR4+0xc8], R0 ;  /* 0x0000c800ff0075a7 */ /* 0x000ea40008001004 */
[----:B-12---:R-:W-:Y:S05]  /*50e0*/  @P0 EXIT ;  /* 0x000000000000094d */ /* 0x006fea0003800000 */
[----:B------:R-:W-:-:S07]  /*50f0*/  MOV R0, UR4 ;  /* 0x0000000400007c02 */ /* 0x000fce0008000f00 */
.L_x_52:
[----:B-1----:R-:W-:-:S04]  /*5100*/  SHF.L.U32 R5, R3, 0x1f, RZ ;  /* 0x0000001f03057819 */ /* 0x002fc800000006ff */
[----:B------:R1:W2:Y:S03]  /*5110*/  SYNCS.PHASECHK.TRANS64.TRYWAIT P0, [R0+URZ+0xc8], R5 ;  /* 0x0000c805000075a7 */ /* 0x0002a600080011ff */
[----:B--2---:R-:W-:Y:S05]  /*5120*/  @!P0 NANOSLEEP.SYNCS 0x989680 ;  /* 0x009896800000895d */ /* 0x004fea0003900000 */
[----:B------:R-:W2:Y:S02]  /*5130*/  @!P0 SYNCS.PHASECHK.TRANS64 P0, [R0+URZ+0xc8], R5 ;  /* 0x0000c805000085a7 */ /* 0x000ea400080010ff */
[----:B--2---:R-:W-:Y:S05]  /*5140*/  @P0 EXIT ;  /* 0x000000000000094d */ /* 0x004fea0003800000 */
[----:B------:R-:W-:Y:S05]  /*5150*/  BRA `(.L_x_52) ;  /* 0xfffffffc00e87947 */ /* 0x000fea000383ffff */
.L_x_48:
[----:B------:R-:W-:Y:S05]  /*5160*/  BRA.U UP4, `(.L_x_53) ;  /* 0x00000015041c7547 */ /* 0x000fea000b800000 */
[----:B------:R-:W2:Y:S01]  /*5170*/  S2UR UR4, SR_CgaCtaId ;  /* 0x00000000000479c3 */ /* 0x000ea20000008800 */
[----:B------:R-:W-:Y:S01]  /*5180*/  UMOV UR5, 0x40 ;  /* 0x0000004000057882 */ /* 0x000fe20000000000 */
[----:B------:R-:W-:Y:S01]  /*5190*/  NOP ;  /* 0x0000000000007918 */ /* 0x000fe20000000000 */
[----:B------:R-:W-:Y:S01]  /*51a0*/  UMOV UR6, 0x400 ;  /* 0x0000040000067882 */ /* 0x000fe20000000000 */
[----:B--2---:R-:W-:Y:S02]  /*51b0*/  ULEA UR5, UR4, UR5, 0x18 ;  /* 0x0000000504057291 */ /* 0x004fe4000f8ec0ff */
[----:B------:R-:W-:-:S07]  /*51c0*/  ULEA UR6, UR4, UR6, 0x18 ;  /* 0x0000000604067291 */ /* 0x000fce000f8ec0ff */
[----:B------:R-:W2:Y:S02]  /*51d0*/  LDS.U8 R0, [UR5+0x1c] ;  /* 0x00001c05ff007984 */ /* 0x000ea40008000000 */
[----:B--2---:R-:W-:-:S13]  /*51e0*/  ISETP.NE.AND P0, PT, R0, RZ, PT ;  /* 0x000000ff0000720c */ /* 0x004fda0003f05270 */
[----:B------:R-:W-:Y:S05]  /*51f0*/  @P0 BRA `(.L_x_54) ;  /* 0x0000000400080947 */ /* 0x000fea0003800000 */
[----:B------:R-:W-:Y:S02]  /*5200*/  UISETP.NE.U32.AND UP1, UPT, UR49, 0x1, UPT ;  /* 0x000000013100788c */ /* 0x000fe4000bf25070 */
[----:B------:R-:W-:-:S07]  /*5210*/  UIADD3 UR7, UPT, UPT, UR5, 0x8, URZ ;  /* 0x0000000805077890 */ /* 0x000fce000fffe0ff */
[----:B------:R-:W-:Y:S05]  /*5220*/  BRA.U !UP1, `(.L_x_55) ;  /* 0x00000001099c7547 */ /* 0x000fea000b800000 */
[----:B------:R-:W-:Y:S01]  /*5230*/  ELECT P0, URZ, PT ;  /* 0x0000000000ff782f */ /* 0x000fe20003800000 */
[----:B------:R-:W-:-:S12]  /*5240*/  BSSY B0, `(.L_x_55) ;  /* 0x0000025000007945 */ /* 0x000fd80003800000 */
[----:B------:R-:W-:Y:S05]  /*5250*/  @!P0 BRA `(.L_x_56) ;  /* 0x00000000008c8947 */ /* 0x000fea0003800000 */
[----:B------:R-:W-:-:S05]  /*5260*/  UMOV UR4, 0x10 ;  /* 0x0000001000047882 */ /* 0x000fca0000000000 */
[----:B------:R-:W-:Y:S04]  /*5270*/  DEPBAR.LE SB2, 0x36 ;  /* 0x0000ad800000791a */ /* 0x000fe80000000000 */
[----:B------:R-:W2:Y:S02]  /*5280*/  UTCATOMSWS.2CTA.FIND_AND_SET.ALIGN UP0, UR4, UR4 ;  /* 0x00000004000475e3 */ /* 0x000ea40008200800 */
[----:B--2---:R-:W-:Y:S01]  /*5290*/  MOV R11, UR4 ;  /* 0x00000004000b7c02 */ /* 0x004fe20008000f00 */
[----:B------:R-:W-:Y:S06]  /*52a0*/  BRA.U UP0, `(.L_x_57) ;  /* 0x0000000100187547 */ /* 0x000fec000b800000 */
.L_x_58:
[----:B------:R-:W-:Y:S05]  /*52b0*/  NANOSLEEP 0x64 ;  /* 0x000000640000795d */ /* 0x000fea0003800000 */
[----:B------:R-:W-:-:S05]  /*52c0*/  UMOV UR4, 0x10 ;  /* 0x0000001000047882 */ /* 0x000fca0000000000 */
[----:B------:R-:W-:Y:S04]  /*52d0*/  DEPBAR.LE SB2, 0x36 ;  /* 0x0000ad800000791a */ /* 0x000fe80000000000 */
[----:B------:R-:W2:Y:S02]  /*52e0*/  UTCATOMSWS.2CTA.FIND_AND_SET.ALIGN UP0, UR4, UR4 ;  /* 0x00000004000475e3 */ /* 0x000ea40008200800 */
[----:B--2---:R-:W-:Y:S01]  /*52f0*/  MOV R11, UR4 ;  /* 0x00000004000b7c02 */ /* 0x004fe20008000f00 */
[----:B------:R-:W-:Y:S05]  /*5300*/  BRA.U !UP0, `(.L_x_58) ;  /* 0xfffffffd08e87547 */ /* 0x000fea000b83ffff */
.L_x_57:
[----:B------:R-:W2:Y:S01]  /*5310*/  LDS R7, [UR5+0x10] ;  /* 0x00001005ff077984 */ /* 0x000ea20008000800 */
[----:B------:R-:W-:Y:S01]  /*5320*/  IMAD.U32 R5, RZ, RZ, UR6 ;  /* 0x00000006ff057e24 */ /* 0x000fe2000f8e00ff */
[----:B------:R-:W-:-:S03]  /*5330*/  MOV R4, UR48 ;  /* 0x0000003000047c02 */ /* 0x000fc60008000f00 */
[----:B------:R-:W-:Y:S01]  /*5340*/  VIADD R5, R5, 0x110 ;  /* 0x0000011005057836 */ /* 0x000fe20000000000 */
[----:B--2---:R-:W-:-:S04]  /*5350*/  SHF.L.U32 R7, R7, 0x1f, RZ ;  /* 0x0000001f07077819 */ /* 0x004fc800000006ff */
[----:B------:R-:W2:Y:S02]  /*5360*/  SYNCS.PHASECHK.TRANS64.TRYWAIT P0, [UR5+0x8], R7 ;  /* 0x00000807ff0075a7 */ /* 0x000ea40008001105 */
[----:B--2---:R-:W-:Y:S05]  /*5370*/  @P0 BRA `(.L_x_59) ;  /* 0x0000000000080947 */ /* 0x004fea0003800000 */
[----:B------:R-:W2:Y:S02]  /*5380*/  SYNCS.PHASECHK.TRANS64.TRYWAIT P0, [UR5+0x8], R7 ;  /* 0x00000807ff0075a7 */ /* 0x000ea40008001105 */
[----:B--2---:R-:W-:Y:S05]  /*5390*/  @!P0 BRA `(.L_x_60) ;  /* 0x0000005000f88947 */ /* 0x004fea0003800000 */
.L_x_59:
[----:B--2---:R-:W-:Y:S01]  /*53a0*/  HFMA2 R0, -RZ, RZ, 0, 5.9604644775390625e-08 ;  /* 0x00000001ff007431 */ /* 0x004fe200000001ff */
[----:B------:R-:W-:Y:S01]  /*53b0*/  UPRMT UR4, UR48, 0x654, UR7 ;  /* 0x0000065430047896 */ /* 0x000fe20008000007 */
[----:B------:R-:W-:Y:S01]  /*53c0*/  IMAD.MOV.U32 R8, RZ, RZ, 0xffff ;  /* 0x0000ffffff087424 */ /* 0x000fe200078e00ff */
[----:B------:R-:W-:Y:S01]  /*53d0*/  PRMT R4, R4, 0x654, R5 ;  /* 0x0000065404047816 */ /* 0x000fe20000000005 */
[----:B------:R-:W-:Y:S02]  /*53e0*/  IMAD.MOV.U32 R6, RZ, RZ, 0x4 ;  /* 0x00000004ff067424 */ /* 0x000fe400078e00ff */
[----:B------:R-:W-:Y:S01]  /*53f0*/  IMAD.SHL.U32 R9, R11, 0x20, RZ ;  /* 0x000000200b097824 */ /* 0x000fe200078e00ff */
[----:B------:R-:W-:Y:S02]  /*5400*/  MOV R5, UR4 ;  /* 0x0000000400057c02 */ /* 0x000fe40008000f00 */
[-C--:B------:R-:W-:Y:S01]  /*5410*/  SHF.L.U32 R8, R8, R11.reuse, RZ ;  /* 0x0000000b08087219 */ /* 0x080fe200000006ff */
[----:B------:R2:W-:Y:S01]  /*5420*/  SYNCS.ARRIVE.TRANS64.RED RZ, [UR4], R6 ;  /* 0x00000006ffff79a7 */ /* 0x0005e20008000404 */
[----:B------:R-:W-:Y:S01]  /*5430*/  SHF.L.U32 R7, R0, R11, RZ ;  /* 0x0000000b00077219 */ /* 0x000fe200000006ff */
[----:B------:R2:W-:Y:S04]  /*5440*/  STS [UR6+0x110], R9 ;  /* 0x00011009ff007988 */ /* 0x0005e80008000806 */
[----:B------:R2:W-:Y:S04]  /*5450*/  STAS [R4.64], R11 ;  /* 0x0000000b04007dbd */ /* 0x0005e8000c0008ff */
[----:B------:R2:W-:Y:S04]  /*5460*/  ATOMS.OR RZ, [UR5+0x14], R8 ;  /* 0x00001408ffff798c */ /* 0x0005e8000b000005 */
[----:B------:R2:W-:Y:S04]  /*5470*/  ATOMS.OR RZ, [UR5+0x18], R7 ;  /* 0x00001807ffff798c */ /* 0x0005e8000b000005 */
[----:B------:R2:W-:Y:S02]  /*5480*/  ATOMS.XOR RZ, [UR5+0x10], R0 ;  /* 0x00001000ffff798c */ /* 0x0005e4000b800005 */
.L_x_56:
[----:B-1----:R-:W-:Y:S05]  /*5490*/  BSYNC B0 ;  /* 0x0000000000007941 */ /* 0x002fea0003800000 */
.L_x_55:
[----:B------:R-:W-:Y:S05]  /*54a0*/  BRA.U UP1, `(.L_x_61) ;  /* 0x00000001016c7547 */ /* 0x000fea000b800000 */
[----:B------:R-:W-:-:S03]  /*54b0*/  UMOV UR4, 0xffffffff ;  /* 0xffffffff00047882 */ /* 0x000fc60000000000 */
[----:B------:R-:W-:Y:S05]  /*54c0*/  BRA.DIV UR4, `(.L_x_62) ;  /* 0x0000005204c47947 */ /* 0x000fea000b800000 */
[----:B------:R-:W-:-:S13]  /*54d0*/  ELECT P6, URZ, PT ;  /* 0x0000000000ff782f */ /* 0x000fda00038c0000 */
.L_x_154:
[----:B------:R-:W-:Y:S05]  /*54e0*/  @!P6 BRA `(.L_x_61) ;  /* 0x00000000005ce947 */ /* 0x000fea0003800000 */
[----:B--2---:R-:W2:Y:S02]  /*54f0*/  LDS R5, [UR5+0x10] ;  /* 0x00001005ff057984 */ /* 0x004ea40008000800 */
[----:B--2---:R-:W-:-:S04]  /*5500*/  SHF.L.U32 R5, R5, 0x1f, RZ ;  /* 0x0000001f05057819 */ /* 0x004fc800000006ff */
[----:B------:R-:W2:Y:S02]  /*5510*/  SYNCS.PHASECHK.TRANS64.TRYWAIT P0, [UR5+0x8], R5 ;  /* 0x00000805ff0075a7 */ /* 0x000ea40008001105 */
[----:B--2---:R-:W-:Y:S05]  /*5520*/  @P0 BRA `(.L_x_63) ;  /* 0x0000000000080947 */ /* 0x004fea0003800000 */
[----:B------:R-:W2:Y:S02]  /*5530*/  SYNCS.PHASECHK.TRANS64.TRYWAIT P0, [UR5+0x8], R5 ;  /* 0x00000805ff0075a7 */ /* 0x000ea40008001105 */
[----:B--2---:R-:W-:Y:S05]  /*5540*/  @!P0 BRA `(.L_x_64) ;  /* 0x0000005000c48947 */ /* 0x004fea0003800000 */
.L_x_63:
[----:B------:R-:W3:Y:S01]  /*5550*/  LDS R7, [UR6+0x110] ;  /* 0x00011006ff077984 */ /* 0x000ee20008000800 */
[----:B--2---:R-:W-:Y:S02]  /*5560*/  HFMA2 R0, -RZ, RZ, 0, 5.9604644775390625e-08 ;  /* 0x00000001ff007431 */ /* 0x004fe400000001ff */
[----:B------:R-:W-:Y:S01]  /*5570*/  IMAD.MOV.U32 R4, RZ, RZ, 0xffff ;  /* 0x0000ffffff047424 */ /* 0x000fe200078e00ff */
[----:B------:R-:W-:Y:S01]  /*5580*/  UPRMT UR4, UR48, 0x654, UR7 ;  /* 0x0000065430047896 */ /* 0x000fe20008000007 */
[----:B---3--:R-:W-:-:S03]  /*5590*/  IMAD.SHL.U32 R5, R7, 0x20, RZ ;  /* 0x0000002007057824 */ /* 0x008fc600078e00ff */
[-C--:B------:R-:W-:Y:S02]  /*55a0*/  SHF.L.U32 R4, R4, R7.reuse, RZ ;  /* 0x0000000704047219 */ /* 0x080fe400000006ff */
[----:B------:R-:W-:Y:S01]  /*55b0*/  SHF.L.U32 R7, R0, R7, RZ ;  /* 0x0000000700077219 */ /* 0x000fe200000006ff */
[----:B------:R3:W-:Y:S04]  /*55c0*/  STS [UR6+0x110], R5 ;  /* 0x00011005ff007988 */ /* 0x0007e80008000806 */
[----:B------:R3:W-:Y:S04]  /*55d0*/  ATOMS.OR RZ, [UR5+0x14], R4 ;  /* 0x00001404ffff798c */ /* 0x0007e8000b000005 */
[----:B------:R3:W-:Y:S01]  /*55e0*/  ATOMS.OR RZ, [UR5+0x18], R7 ;  /* 0x00001807ffff798c */ /* 0x0007e2000b000005 */
[----:B------:R-:W-:Y:S03]  /*55f0*/  SYNCS.ARRIVE.TRANS64.RED.A1T0 RZ, [UR4], RZ ;  /* 0x000000ffffff79a7 */ /* 0x000fe60008100404 */
[----:B------:R3:W-:Y:S01]  /*5600*/  ATOMS.XOR RZ, [UR5+0x10], R0 ;  /* 0x00001000ffff798c */ /* 0x0007e2000b800005 */
[----:B------:R-:W-:Y:S05]  /*5610*/  BRA `(.L_x_61) ;  /* 0x0000000000107947 */ /* 0x000fea0003800000 */
.L_x_54:
[----:B------:R-:W-:Y:S02]  /*5620*/  MOV R0, 0xffffffff ;  /* 0xffffffff00007802 */ /* 0x000fe40000000f00 */
[----:B------:R-:W-:-:S03]  /*5630*/  MOV R4, 0x5660 ;  /* 0x0000566000047802 */ /* 0x000fc60000000f00 */
[----:B------:R2:W-:Y:S04]  /*5640*/  STS [UR6+0x110], R0 ;  /* 0x00011000ff007988 */ /* 0x0005e80008000806 */
[----:B-12--5:R-:W-:Y:S05]  /*5650*/  CALL.REL.NOINC `($__internal_1_$__cuda_sm10x_tcgen05_guardrail_trap_phase_invalid_during_alloc) ;  /* 0x0000005800007944 */ /* 0x026fea0003c00000 */
.L_x_61:
[----:B------:R-:W-:Y:S05]  /*5660*/  WARPSYNC.ALL ;  /* 0x0000000000007948 */ /* 0x000fea0003800000 */
[----:B------:R-:W4:Y:S01]  /*5670*/  S2UR UR22, SR_CgaCtaId ;  /* 0x00000000001679c3 */ /* 0x000f220000008800 */
[----:B------:R-:W-:Y:S01]  /*5680*/  UMOV UR4, 0x400 ;  /* 0x0000040000047882 */ /* 0x000fe20000000000 */
[----:B------:R-:W-:-:S06]  /*5690*/  NOP ;  /* 0x0000000000007918 */ /* 0x000fcc0000000000 */
[----:B------:R-:W-:Y:S06]  /*56a0*/  BAR.ARV 0x6, 0xa0 ;  /* 0x0182800000007b1d */ /* 0x000fec0000002000 */
[----:B------:R-:W3:Y:S01]  /*56b0*/  LDCU.64 UR6, c[0x0][0x388] ;  /* 0x00007100ff0677ac */ /* 0x000ee20008000a00 */
[----:B------:R-:W-:Y:S01]  /*56c0*/  LOP3.LUT R3, R3, 0xffff, RZ, 0xc0, !PT ;  /* 0x0000ffff03037812 */ /* 0x000fe200078ec0ff */
[----:B--2---:R-:W-:Y:S01]  /*56d0*/  IMAD.MOV.U32 R8, RZ, RZ, 0x1 ;  /* 0x00000001ff087424 */ /* 0x004fe200078e00ff */
[----:B------:R-:W-:Y:S01]  /*56e0*/  LOP3.LUT R2, R2, 0xffff, RZ, 0xc0, !PT ;  /* 0x0000ffff02027812 */ /* 0x000fe200078ec0ff */
[----:B------:R-:W-:Y:S01]  /*56f0*/  UMOV UR26, URZ ;  /* 0x000000ff001a7c82 */ /* 0x000fe20008000000 */
[----:B------:R-:W-:Y:S01]  /*5700*/  R2UR UR23, R3 ;  /* 0x00000000031772ca */ /* 0x000fe200000e0000 */
[----:B------:R-:W-:Y:S01]  /*5710*/  UMOV UR21, URZ ;  /* 0x000000ff00157c82 */ /* 0x000fe20008000000 */
[----:B------:R-:W-:-:S02]  /*5720*/  R2UR UR46, R2 ;  /* 0x00000000022e72ca */ /* 0x000fc400000e0000 */
[----:B------:R-:W-:Y:S01]  /*5730*/  CS2R R2, SRZ ;  /* 0x0000000000027805 */ /* 0x000fe2000001ff00 */
[----:B------:R-:W-:Y:S02]  /*5740*/  UISETP.NE.AND UP3, UPT, UR49, URZ, UPT ;  /* 0x000000ff3100728c */ /* 0x000fe4000bf65270 */
[----:B----4-:R-:W-:Y:S01]  /*5750*/  ULEA UR22, UR22, UR4, 0x18 ;  /* 0x0000000416167291 */ /* 0x010fe2000f8ec0ff */
[----:B------:R-:W-:Y:S01]  /*5760*/  UMOV UR44, 0x0 ;  /* 0x00000000002c7882 */ /* 0x000fe20000000000 */
[----:B-1----:R-:W-:Y:S02]  /*5770*/  UMOV UR45, 0x8110910 ;  /* 0x08110910002d7882 */ /* 0x002fe40000000000 */
[----:B------:R-:W-:Y:S01]  /*5780*/  UIADD3 UR42, UPT, UPT, UR22, 0xc8, URZ ;  /* 0x000000c8162a7890 */ /* 0x000fe2000fffe0ff */
[----:B------:R-:W-:Y:S01]  /*5790*/  UMOV UR40, 0x0 ;  /* 0x0000000000287882 */ /* 0x000fe20000000000 */
[----:B---3--:R-:W-:-:S03]  /*57a0*/  UIADD3 UR4, UPT, UPT, UR6, 0x3f, URZ ;  /* 0x0000003f06047890 */ /* 0x008fc6000fffe0ff */
[----:B------:R-:W1:Y:S01]  /*57b0*/  LDS R0, [UR22+0x110] ;  /* 0x00011016ff007984 */ /* 0x000e620008000800 */
[----:B------:R-:W2:Y:S01]  /*57c0*/  LDCU UR6, c[0x0][0x390] ;  /* 0x00007200ff0677ac */ /* 0x000ea20008000800 */
[----:B------:R-:W-:Y:S01]  /*57d0*/  USHF.R.S32.HI UR5, URZ, 0x1f, UR4 ;  /* 0x0000001fff057899 */ /* 0x000fe20008011404 */
[----:B------:R-:W-:Y:S01]  /*57e0*/  UMOV UR41, 0x8110910 ;  /* 0x0811091000297882 */ /* 0x000fe20000000000 */
[----:B------:R-:W-:Y:S02]  /*57f0*/  UMOV UR38, 0x0 ;  /* 0x0000000000267882 */ /* 0x000fe40000000000 */
[----:B------:R-:W-:Y:S02]  /*5800*/  ULEA.HI UR4, UR5, UR4, URZ, 0x6 ;  /* 0x0000000405047291 */ /* 0x000fe4000f8f30ff */
[----:B------:R-:W-:Y:S02]  /*5810*/  UIADD3 UR5, UPT, UPT, UR22, 0x6400, URZ ;  /* 0x0000640016057890 */ /* 0x000fe4000fffe0ff */
[----:B------:R-:W-:-:S02]  /*5820*/  USHF.R.S32.HI UR4, URZ, 0x6, UR4 ;  /* 0x00000006ff047899 */ /* 0x000fc40008011404 */
[----:B------:R-:W-:Y:S02]  /*5830*/  USHF.R.U32.HI UR5, URZ, 0x4, UR5 ;  /* 0x00000004ff057899 */ /* 0x000fe40008011605 */
[----:B------:R-:W-:Y:S02]  /*5840*/  UIMAD UR7, UR4, UR7, URZ ;  /* 0x00000007040772a4 */ /* 0x000fe4000f8e02ff */
[----:B------:R-:W-:Y:S02]  /*5850*/  UIADD3 UR4, UPT, UPT, UR22, 0x26400, URZ ;  /* 0x0002640016047890 */ /* 0x000fe4000fffe0ff */
[----:B------:R-:W-:Y:S02]  /*5860*/  ULOP3.LUT UR5, UR5, 0x3fff, URZ, 0xc0, !UPT ;  /* 0x00003fff05057892 */ /* 0x000fe4000f8ec0ff */
[----:B------:R-:W-:Y:S02]  /*5870*/  USHF.R.U32.HI UR25, URZ, 0x4, UR4 ;  /* 0x00000004ff197899 */ /* 0x000fe40008011604 */
[----:B--2---:R-:W-:Y:S01]  /*5880*/  UIMAD UR4, UR7, UR6, URZ ;  /* 0x00000006070472a4 */ /* 0x004fe2000f8e02ff */
[----:B------:R-:W-:Y:S01]  /*5890*/  UMOV UR39, 0x8110910 ;  /* 0x0811091000277882 */ /* 0x000fe20000000000 */
[----:B------:R-:W-:Y:S01]  /*58a0*/  UMOV UR36, 0x0 ;  /* 0x0000000000247882 */ /* 0x000fe20000000000 */
[----:B------:R-:W-:Y:S01]  /*58b0*/  UMOV UR37, 0x8110910 ;  /* 0x0811091000257882 */ /* 0x000fe20000000000 */
[----:B------:R-:W-:Y:S01]  /*58c0*/  UMOV UR34, 0x0 ;  /* 0x0000000000227882 */ /* 0x000fe20000000000 */
[----:B------:R-:W-:Y:S01]  /*58d0*/  UMOV UR35, 0x8110910 ;  /* 0x0811091000237882 */ /* 0x000fe20000000000 */
[----:B------:R-:W-:-:S02]  /*58e0*/  UPRMT UR42, URZ, 0x654, UR42 ;  /* 0x00000654ff2a7896 */ /* 0x000fc4000800002a */
[----:B------:R-:W-:Y:S02]  /*58f0*/  ULOP3.LUT UR25, UR25, 0x3fff, URZ, 0xc0, !UPT ;  /* 0x00003fff19197892 */ /* 0x000fe4000f8ec0ff */
[----:B------:R-:W-:Y:S02]  /*5900*/  ULOP3.LUT UR24, UR5, 0x10000, URZ, 0xfc, !UPT ;  /* 0x0001000005187892 */ /* 0x000fe4000f8efcff */
[----:B------:R-:W-:Y:S01]  /*5910*/  UIADD3 UR47, UPT, UPT, UR4, -0x1, URZ ;  /* 0xffffffff042f7890 */ /* 0x000fe2000fffe0ff */
[C---:B-1----:R-:W-:Y:S01]  /*5920*/  VIADD R5, R0.reuse, 0x20 ;  /* 0x0000002000057836 */ /* 0x042fe20000000000 */
[----:B------:R-:W-:Y:S01]  /*5930*/  LOP3.LUT R4, R0, 0xffff, RZ, 0xc0, !PT ;  /* 0x0000ffff00047812 */ /* 0x000fe200078ec0ff */
[----:B------:R-:W-:Y:S01]  /*5940*/  UISETP.GE.AND UP4, UPT, UR4, 0x1, UPT ;  /* 0x000000010400788c */ /* 0x000fe2000bf86270 */
[----:B------:R-:W-:Y:S02]  /*5950*/  UMOV UR32, 0x0 ;  /* 0x0000000000207882 */ /* 0x000fe40000000000 */
[----:B------:R-:W-:Y:S01]  /*5960*/  LOP3.LUT R5, R5, 0xffff, RZ, 0xc0, !PT ;  /* 0x0000ffff05057812 */ /* 0x000fe200078ec0ff */
[----:B------:R-:W-:Y:S01]  /*5970*/  UMOV UR33, 0x8110910 ;  /* 0x0811091000217882 */ /* 0x000fe20000000000 */
[----:B------:R-:W-:Y:S01]  /*5980*/  UMOV UR30, 0x0 ;  /* 0x00000000001e7882 */ /* 0x000fe20000000000 */
[----:B------:R-:W-:Y:S01]  /*5990*/  UMOV UR31, 0x8110910 ;  /* 0x08110910001f7882 */ /* 0x000fe20000000000 */
[----:B------:R-:W-:Y:S01]  /*59a0*/  UMOV UR28, 0x0 ;  /* 0x00000000001c7882 */ /* 0x000fe20000000000 */
[----:B------:R1:W-:Y:S01]  /*59b0*/  STL.64 [R1], R4 ;  /* 0x0000000401007387 */ /* 0x0003e20000100a00 */
[----:B------:R-:W-:-:S05]  /*59c0*/  UMOV UR29, 0x8110910 ;  /* 0x08110910001d7882 */ /* 0x000fca0000000000 */
.L_x_73:
[----:B-1----:R-:W-:-:S04]  /*59d0*/  SHF.L.U32 R5, R3, 0x1f, RZ ;  /* 0x0000001f03057819 */ /* 0x002fc800000006ff */
[----:B------:R-:W1:Y:S02]  /*59e0*/  SYNCS.PHASECHK.TRANS64.TRYWAIT P0, [UR22+0xc0], R5 ;  /* 0x0000c005ff0075a7 */ /* 0x000e640008001116 */
[----:B-1-3--:R-:W-:Y:S05]  /*59f0*/  @!P0 BRA `(.L_x_65) ;  /* 0x0000004c00b08947 */ /* 0x00afea0003800000 */
.L_x_156:
[----:B-1----:R-:W1:Y:S01]  /*5a00*/  LDS.128 R4, [UR22+0x100] ;  /* 0x00010016ff047984 */ /* 0x002e620008000c00 */
[----:B------:R-:W-:Y:S01]  /*5a10*/  ULEA UR27, UR26, UR22, 0x3 ;  /* 0x000000161a1b7291 */ /* 0x000fe2000f8e18ff */
[----:B------:R-:W-:Y:S01]  /*5a20*/  @!PT LDS RZ, [RZ] ;  /* 0x00000000fffff984 */ /* 0x000fe20000000800 */
[----:B------:R-:W-:Y:S01]  /*5a30*/  @!PT LDS RZ, [RZ] ;  /* 0x00000000fffff984 */ /* 0x000fe20000000800 */
[----:B------:R-:W-:Y:S01]  /*5a40*/  @!PT LDS RZ, [RZ] ;  /* 0x00000000fffff984 */ /* 0x000fe20000000800 */
[----:B------:R-:W-:Y:S01]  /*5a50*/  @!PT LDS RZ, [RZ] ;  /* 0x00000000fffff984 */ /* 0x000fe20000000800 */
[----:B------:R2:W-:Y:S06]  /*5a60*/  MEMBAR.ALL.CTA ;  /* 0x0000000000007992 */ /* 0x0005ec0000008000 */
[----:B--2---:R-:W2:Y:S02]  /*5a70*/  FENCE.VIEW.ASYNC.S ;  /* 0x00000000000073c6 */ /* 0x004ea40000000000 */
[----:B--2---:R-:W-:Y:S01]  /*5a80*/  SYNCS.ARRIVE.TRANS64.RED.A1T0 RZ, [UR42], RZ ;  /* 0x000000ffffff79a7 */ /* 0x004fe2000810042a */
[----:B-1----:R-:W-:Y:S01]  /*5a90*/  LOP3.LUT P3, RZ, R6, 0x1, RZ, 0xc0, !PT ;  /* 0x0000000106ff7812 */ /* 0x002fe2000786c0ff */
[----:B------:R-:W-:-:S12]  /*5aa0*/  BRA.U UP3, `(.L_x_66) ;  /* 0x00000001030c7547 */ /* 0x000fd8000b800000 */
[----:B------:R-:W-:-:S04]  /*5ab0*/  SHF.L.U32 R5, R8, 0x1f, RZ ;  /* 0x0000001f08057819 */ /* 0x000fc800000006ff */
[----:B------:R-:W1:Y:S02]  /*5ac0*/  SYNCS.PHASECHK.TRANS64.TRYWAIT P0, [UR27+0xe0], R5 ;  /* 0x0000e005ff0075a7 */ /* 0x000e64000800111b */
[----:B-1----:R-:W-:Y:S05]  /*5ad0*/  @!P0 BRA `(.L_x_67) ;  /* 0x0000004c00908947 */ /* 0x002fea0003800000 */
.L_x_66:
[----:B------:R-:W-:Y:S05]  /*5ae0*/  BRA.U UP3, `(.L_x_68) ;  /* 0x0000000503647547 */ /* 0x000fea000b800000 */
[----:B------:R-:W-:Y:S05]  /*5af0*/  BRA.U !UP4, `(.L_x_69) ;  /* 0x000000050c547547 */ /* 0x000fea000b800000 */
[----:B------:R-:W-:Y:S01]  /*5b00*/  ULEA UR4, UR26, UR43, 0x2 ;  /* 0x0000002b1a047291 */ /* 0x000fe2000f8e10ff */
[----:B-1----:R-:W-:-:S08]  /*5b10*/  SHF.L.U32 R4, R2, 0x1f, RZ ;  /* 0x0000001f02047819 */ /* 0x002fd000000006ff */
[----:B------:R-:W5:Y:S01]  /*5b20*/  LDL R5, [UR4] ;  /* 0x00000004ff057983 */ /* 0x000f620008100800 */
[----:B------:R-:W-:Y:S02]  /*5b30*/  ULEA UR4, UR21, UR22, 0x3 ;  /* 0x0000001615047291 */ /* 0x000fe4000f8e18ff */
[----:B------:R-:W-:Y:S01]  /*5b40*/  UPLOP3.LUT UP2, UPT, UPT, UPT, UPT, 0x40, 0x4 ;  /* 0x000000000004789c */ /* 0x000fe20003f4e870 */
[----:B------:R-:W-:-:S06]  /*5b50*/  UMOV UR19, UR47 ;  /* 0x0000002f00137c82 */ /* 0x000fcc0008000000 */
[----:B------:R1:W2:Y:S01]  /*5b60*/  SYNCS.PHASECHK.TRANS64.TRYWAIT P2, [UR4], R4 ;  /* 0x00000004ff0075a7 */ /* 0x0002a20008041104 */
[----:B------:R-:W-:-:S05]  /*5b70*/  UMOV UR4, UR21 ;  /* 0x0000001500047c82 */ /* 0x000fca0008000000 */
.L_x_72:
[----:B------:R-:W-:Y:S01]  /*5b80*/  ULEA UR20, UR4, UR22, 0x3 ;  /* 0x0000001604147291 */ /* 0x000fe2000f8e18ff */
[----:B--23--:R-:W-:Y:S11]  /*5b90*/  @P2 BRA `(.L_x_70) ;  /* 0x00000000000c2947 */ /* 0x00cff60003800000 */
[----:B------:R-:W-:Y:S04]  /*5ba0*/  SHF.L.U32 R7, R2, 0x1f, RZ ;  /* 0x0000001f02077819 */ /* 0x000fe800000006ff */
[----:B------:R-:W2:Y:S02]  /*5bb0*/  SYNCS.PHASECHK.TRANS64.TRYWAIT P0, [UR20], R7 ;  /* 0x00000007ff0075a7 */ /* 0x000ea40008001114 */
[----:B--2---:R-:W-:Y:S05]  /*5bc0*/  @!P0 BRA `(.L_x_71) ;  /* 0x0000004c006c8947 */ /* 0x004fea0003800000 */
.L_x_70:
[----:B------:R-:W-:Y:S01]  /*5bd0*/  UISETP.NE.AND UP0, UPT, UR19, URZ, UPT ;  /* 0x000000ff1300728c */ /* 0x000fe2000bf05270 */
[----:B------:R-:W-:Y:S01]  /*5be0*/  PLOP3.LUT P2, PT, PT, PT, PT, 0x80, 0x8 ;  /* 0x000000000008781c */ /* 0x000fe20003f4f070 */
[----:B------:R-:W-:Y:S02]  /*5bf0*/  UIADD3 UR5, UPT, UPT, UR4, 0x1, URZ ;  /* 0x0000000104057890 */ /* 0x000fe4000fffe0ff */
[----:B------:R-:W-:Y:S02]  /*5c00*/  ULEA UR16, UR4, UR25, 0x9 ;  /* 0x0000001904107291 */ /* 0x000fe4000f8e48ff */
[----:B------:R-:W-:Y:S01]  /*5c10*/  UISETP.NE.AND UP1, UPT, UR5, 0x8, UPT ;  /* 0x000000080500788c */ /* 0x000fe2000bf25270 */
[----:B------:R-:W-:Y:S01]  /*5c20*/  PLOP3.LUT P0, PT, PT, PT, UP0, 0x80, 0x8 ;  /* 0x000000000008781c */ /* 0x000fe20003f0f008 */
[----:B------:R-:W-:Y:S02]  /*5c30*/  ULEA UR14, UR4, UR24, 0xa ;  /* 0x00000018040e7291 */ /* 0x000fe4000f8e50ff */
[----:B------:R-:W-:Y:S02]  /*5c40*/  USEL UR6, URZ, 0x1, UP1 ;  /* 0x00000001ff067887 */ /* 0x000fe40008800000 */
[----:B------:R-:W-:Y:S01]  /*5c50*/  USEL UR21, UR5, URZ, UP1 ;  /* 0x000000ff05157287 */ /* 0x000fe20008800000 */
[----:B------:R-:W-:Y:S11]  /*5c60*/  ELECT P1, URZ, PT ;  /* 0x0000000000ff782f */ /* 0x000ff60003820000 */
[----:B------:R-:W-:Y:S02]  /*5c70*/  @!UPT UIADD3 URZ, UPT, UPT, URZ, URZ, URZ ;  /* 0x000000fffffff290 */ /* 0x000fe4000fffe0ff */
[C---:B-----5:R-:W-:Y:S01]  /*5c80*/  @P1 R2UR.BROADCAST UR4, R5.reuse ;  /* 0x00000000050412ca */ /* 0x060fe200008e0000 */
[----:B------:R-:W-:Y:S01]  /*5c90*/  @UP0 ULEA UR5, UR21, UR22, 0x3 ;  /* 0x0000001615050291 */ /* 0x000fe2000f8e18ff */
[----:B------:R-:W-:Y:S01]  /*5ca0*/  LOP3.LUT R2, R2, UR6, RZ, 0x3c, !PT ;  /* 0x0000000602027c12 */ /* 0x000fe2000f8e3cff */
[----:B------:R-:W-:Y:S02]  /*5cb0*/  UIADD3 UR10, UPT, UPT, UR16, 0x40, URZ ;  /* 0x00000040100a7890 */ /* 0x000fe4000fffe0ff */
[----:B------:R-:W-:Y:S01]  /*5cc0*/  UIADD3 UR6, UPT, UPT, UR14, 0x2, URZ ;  /* 0x000000020e067890 */ /* 0x000fe2000fffe0ff */
[----:B-1----:R-:W-:Y:S01]  /*5cd0*/  @P0 SHF.L.U32 R4, R2, 0x1f, RZ ;  /* 0x0000001f02040819 */ /* 0x002fe200000006ff */
[----:B------:R-:W-:Y:S02]  /*5ce0*/  UIADD3 UR8, UPT, UPT, UR16, 0x80, URZ ;  /* 0x0000008010087890 */ /* 0x000fe4000fffe0ff */
[----:B------:R-:W-:Y:S01]  /*5cf0*/  UIADD3 UR12, UPT, UPT, UR16, 0xc0, URZ ;  /* 0x000000c0100c7890 */ /* 0x000fe2000fffe0ff */
[----:B------:R3:W4:Y:S01]  /*5d00*/  @P0 SYNCS.PHASECHK.TRANS64.TRYWAIT P2, [UR5], R4 ;  /* 0x00000004ff0005a7 */ /* 0x0007220008041105 */
[----:B------:R-:W-:Y:S11]  /*5d10*/  ELECT P0, URZ, PT ;  /* 0x0000000000ff782f */ /* 0x000ff60003800000 */
[----:B------:R-:W-:Y:S02]  /*5d20*/  @!UPT UIADD3 URZ, UPT, UPT, URZ, URZ, URZ ;  /* 0x000000fffffff290 */ /* 0x000fe4000fffe0ff */
[C---:B------:R-:W-:Y:S02]  /*5d30*/  @P0 R2UR.BROADCAST UR18, R5.reuse ;  /* 0x00000000051202ca */ /* 0x040fe400008e0000 */
[----:B------:R-:W-:Y:S01]  /*5d40*/  ELECT P0, URZ, PT ;  /* 0x0000000000ff782f */ /* 0x000fe20003800000 */
[----:B------:R-:W-:Y:S01]  /*5d50*/  UMOV UR17, 0x20004020 ;  /* 0x2000402000117882 */ /* 0x000fe20000000000 */
[----:B------:R-:W-:Y:S01]  /*5d60*/  UMOV UR15, 0x40004080 ;  /* 0x40004080000f7882 */ /* 0x000fe20000000000 */
[----:B------:R-:W-:Y:S01]  /*5d70*/  UMOV UR11, 0x20004020 ;  /* 0x20004020000b7882 */ /* 0x000fe20000000000 */
[----:B------:R1:W-:Y:S01]  /*5d80*/  UTCHMMA.2CTA gdesc[UR14], gdesc[UR16], tmem[UR4], tmem[UR44], idesc[UR45], UP2 ;  /* 0x00ff2c100e0075ea */ /* 0x0003e20009200004 */
[----:B------:R-:W-:Y:S01]  /*5d90*/  UPLOP3.LUT UP2, UPT, UPT, UPT, UPT, 0x80, 0x8 ;  /* 0x000000000008789c */ /* 0x000fe20003f4f070 */
[----:B------:R-:W-:Y:S01]  /*5da0*/  UMOV UR7, 0x40004080 ;  /* 0x4000408000077882 */ /* 0x000fe20000000000 */
[----:B------:R-:W-:Y:S01]  /*5db0*/  UMOV UR9, 0x20004020 ;  /* 0x2000402000097882 */ /* 0x000fe20000000000 */
[----:B------:R-:W-:Y:S01]  /*5dc0*/  UMOV UR5, 0x40004080 ;  /* 0x4000408000057882 */ /* 0x000fe20000000000 */
[----:B------:R-:W-:Y:S02]  /*5dd0*/  UMOV UR13, 0x20004020 ;  /* 0x20004020000d7882 */ /* 0x000fe40000000000 */
[----:B------:R2:W-:Y:S01]  /*5de0*/  UTCHMMA.2CTA gdesc[UR6], gdesc[UR10], tmem[UR18], tmem[UR40], idesc[UR41], UPT ;  /* 0x00ff280a060075ea */ /* 0x0005e2000ba00012 */
[----:B-1----:R-:W-:Y:S01]  /*5df0*/  UIADD3 UR4, UPT, UPT, UR14, 0x4, URZ ;  /* 0x000000040e047890 */ /* 0x002fe2000fffe0ff */
[C---:B------:R-:W-:Y:S02]  /*5e00*/  @P0 R2UR.BROADCAST UR15, R5.reuse ;  /* 0x00000000050f02ca */ /* 0x040fe400008e0000 */
[----:B------:R-:W-:Y:S11]  /*5e10*/  ELECT P0, URZ, PT ;  /* 0x0000000000ff782f */ /* 0x000ff60003800000 */
[----:B------:R-:W-:Y:S02]  /*5e20*/  @!UPT UIADD3 URZ, UPT, UPT, URZ, URZ, URZ ;  /* 0x000000fffffff290 */ /* 0x000fe4000fffe0ff */
[C---:B------:R-:W-:Y:S02]  /*5e30*/  @P0 R2UR.BROADCAST UR17, R5.reuse ;  /* 0x00000000051102ca */ /* 0x040fe400008e0000 */
[----:B------:R-:W-:Y:S01]  /*5e40*/  ELECT P0, URZ, PT ;  /* 0x0000000000ff782f */ /* 0x000fe20003800000 */
[----:B--2---:R-:W-:Y:S02]  /*5e50*/  UIADD3 UR6, UPT, UPT, UR14, 0x6, URZ ;  /* 0x000000060e067890 */ /* 0x004fe4000fffe0ff */
[----:B------:R-:W-:Y:S01]  /*5e60*/  UIADD3 UR10, UPT, UPT, UR16, 0x100, URZ ;  /* 0x00000100100a7890 */ /* 0x000fe2000fffe0ff */
[----:B------:R1:W-:Y:S07]  /*5e70*/  UTCHMMA.2CTA gdesc[UR4], gdesc[UR8], tmem[UR15], tmem[UR38], idesc[UR39], UPT ;  /* 0x00ff2608040075ea */ /* 0x0003ee000ba0000f */
[----:B------:R2:W-:Y:S01]  /*5e80*/  UTCHMMA.2CTA gdesc[UR6], gdesc[UR12], tmem[UR17], tmem[UR36], idesc[UR37], UPT ;  /* 0x00ff240c060075ea */ /* 0x0005e2000ba00011 */
[----:B-1----:R-:W-:Y:S01]  /*5e90*/  UIADD3 UR4, UPT, UPT, UR14, 0x40, URZ ;  /* 0x000000400e047890 */ /* 0x002fe2000fffe0ff */
[C---:B------:R-:W-:Y:S02]  /*5ea0*/  @P0 R2UR.BROADCAST UR15, R5.reuse ;  /* 0x00000000050f02ca */ /* 0x040fe400008e0000 */
[----:B------:R-:W-:Y:S11]  /*5eb0*/  ELECT P0, URZ, PT ;  /* 0x0000000000ff782f */ /* 0x000ff60003800000 */
[----:B------:R-:W-:Y:S02]  /*5ec0*/  @!UPT UIADD3 URZ, UPT, UPT, URZ, URZ, URZ ;  /* 0x000000fffffff290 */ /* 0x000fe4000fffe0ff */
[C---:B--2---:R-:W-:Y:S01]  /*5ed0*/  @P0 R2UR.BROADCAST UR17, R5.reuse ;  /* 0x00000000051102ca */ /* 0x044fe200008e0000 */
[----:B------:R-:W-:Y:S02]  /*5ee0*/  UIADD3 UR8, UPT, UPT, UR16, 0x140, URZ ;  /* 0x0000014010087890 */ /* 0x000fe4000fffe0ff */
[----:B------:R-:W-:Y:S01]  /*5ef0*/  UIADD3 UR6, UPT, UPT, UR14, 0x42, URZ ;  /* 0x000000420e067890 */ /* 0x000fe2000fffe0ff */
[----:B------:R-:W-:Y:S01]  /*5f00*/  ELECT P0, URZ, PT ;  /* 0x0000000000ff782f */ /* 0x000fe20003800000 */
[----:B------:R-:W-:Y:S01]  /*5f10*/  UIADD3 UR12, UPT, UPT, UR16, 0x180, URZ ;  /* 0x00000180100c7890 */ /* 0x000fe2000fffe0ff */
[----:B------:R1:W-:Y:S07]  /*5f20*/  UTCHMMA.2CTA gdesc[UR4], gdesc[UR10], tmem[UR15], tmem[UR34], idesc[UR35], UPT ;  /* 0x00ff220a040075ea */ /* 0x0003ee000ba0000f */
[----:B------:R2:W-:Y:S01]  /*5f30*/  UTCHMMA.2CTA gdesc[UR6], gdesc[UR8], tmem[UR17], tmem[UR32], idesc[UR33], UPT ;  /* 0x00ff2008060075ea */ /* 0x0005e2000ba00011 */
[----:B-1----:R-:W-:Y:S03]  /*5f40*/  UIADD3 UR4, UPT, UPT, UR14, 0x44, URZ ;  /* 0x000000440e047890 */ /* 0x002fe6000fffe0ff */
[C---:B------:R-:W-:Y:S02]  /*5f50*/  @P0 R2UR.BROADCAST UR15, R5.reuse ;  /* 0x00000000050f02ca */ /* 0x040fe400008e0000 */
[----:B------:R-:W-:Y:S11]  /*5f60*/  ELECT P0, URZ, PT ;  /* 0x0000000000ff782f */ /* 0x000ff60003800000 */
[----:B------:R-:W-:Y:S02]  /*5f70*/  @!UPT UIADD3 URZ, UPT, UPT, URZ, URZ, URZ ;  /* 0x000000fffffff290 */ /* 0x000fe4000fffe0ff */
[----:B--2---:R-:W-:Y:S01]  /*5f80*/  @P0 R2UR.BROADCAST UR9, R5 ;  /* 0x00000000050902ca */ /* 0x004fe200008e0000 */
[----:B------:R-:W-:Y:S02]  /*5f90*/  UIADD3 UR10, UPT, UPT, UR16, 0x1c0, URZ ;  /* 0x000001c0100a7890 */ /* 0x000fe4000fffe0ff */
[----:B------:R-:W-:Y:S02]  /*5fa0*/  UIADD3 UR6, UPT, UPT, UR14, 0x46, URZ ;  /* 0x000000460e067890 */ /* 0x000fe4000fffe0ff */
[----:B------:R-:W-:Y:S01]  /*5fb0*/  UIADD3 UR8, UPT, UPT, UR20, 0x40, URZ ;  /* 0x0000004014087890 */ /* 0x000fe2000fffe0ff */
[----:B------:R1:W-:Y:S07]  /*5fc0*/  UTCHMMA.2CTA gdesc[UR4], gdesc[UR12], tmem[UR15], tmem[UR30], idesc[UR31], UPT ;  /* 0x00ff1e0c040075ea */ /* 0x0003ee000ba0000f */
[----:B------:R3:W-:Y:S01]  /*5fd0*/  UTCHMMA.2CTA gdesc[UR6], gdesc[UR10], tmem[UR9], tmem[UR28], idesc[UR29], UPT ;  /* 0x00ff1c0a060075ea */ /* 0x0007e2000ba00009 */
[----:B------:R3:W-:Y:S01]  /*5fe0*/  UTCBAR.2CTA.MULTICAST [UR8], URZ, UR23 ;  /* 0x000000ff080073e9 */ /* 0x0007e20008200817 */
[----:B-1----:R-:W-:Y:S02]  /*5ff0*/  UIADD3 UR4, UPT, UPT, UR19, 0x1, URZ ;  /* 0x0000000113047890 */ /* 0x002fe4000fffe0ff */
[----:B------:R-:W-:Y:S02]  /*6000*/  UIADD3 UR5, UPT, UPT, UR19, -0x1, URZ ;  /* 0xffffffff13057890 */ /* 0x000fe4000fffe0ff */
[----:B------:R-:W-:Y:S03]  /*6010*/  UISETP.GT.U32.AND UP0, UPT, UR4, 0x1, UPT ;  /* 0x000000010400788c */ /* 0x000fe6000bf04070 */
[----:B------:R-:W-:Y:S02]  /*6020*/  UMOV UR4, UR21 ;  /* 0x0000001500047c82 */ /* 0x000fe40008000000 */
[----:B------:R-:W-:Y:S04]  /*6030*/  UMOV UR19, UR5 ;  /* 0x0000000500137c82 */ /* 0x000fe80008000000 */
[----:B----4-:R-:W-:Y:S05]  /*6040*/  BRA.U UP0, `(.L_x_72) ;  /* 0xfffffff900cc7547 */ /* 0x010fea000b83ffff */
.L_x_69:
[----:B------:R-:W-:-:S09]  /*6050*/  UIADD3 UR4, UPT, UPT, UR27, 0xd0, URZ ;  /* 0x000000d01b047890 */ /* 0x000fd2000fffe0ff */
[----:B------:R2:W-:Y:S01]  /*6060*/  UTCBAR.2CTA.MULTICAST [UR4], URZ, UR46 ;  /* 0x000000ff040073e9 */ /* 0x0005e2000820082e */
[----:B------:R-:W-:Y:S02]  /*6070*/  NOP ;  /* 0x0000000000007918 */ /* 0x000fe40000000000 */
.L_x_68:
[----:B--2---:R-:W-:Y:S01]  /*6080*/  UIADD3 UR4, UPT, UPT, UR26, 0x1, URZ ;  /* 0x000000011a047890 */ /* 0x004fe2000fffe0ff */
[----:B------:R-:W-:-:S03]  /*6090*/  LOP3.LUT R3, R3, 0x1, RZ, 0x3c, !PT ;  /* 0x0000000103037812 */ /* 0x000fc600078e3cff */
[----:B------:R-:W-:-:S04]  /*60a0*/  UISETP.NE.AND UP0, UPT, UR4, 0x2, UPT ;  /* 0x000000020400788c */ /* 0x000fc8000bf05270 */
[----:B------:R-:W-:Y:S02]  /*60b0*/  USEL UR5, URZ, 0x1, UP0 ;  /* 0x00000001ff057887 */ /* 0x000fe40008000000 */
[----:B------:R-:W-:-:S04]  /*60c0*/  USEL UR26, UR4, URZ, UP0 ;  /* 0x000000ff041a7287 */ /* 0x000fc80008000000 */
[----:B------:R-:W-:Y:S01]  /*60d0*/  LOP3.LUT R8, R8, UR5, RZ, 0x3c, !PT ;  /* 0x0000000508087c12 */ /* 0x000fe2000f8e3cff */
[----:B------:R-:W-:Y:S07]  /*60e0*/  @P3 BRA `(.L_x_73) ;  /* 0xfffffff800383947 */ /* 0x000fee000383ffff */
[----:B---3--:R-:W2:Y:S01]  /*60f0*/  S2UR UR8, SR_CgaCtaId ;  /* 0x00000000000879c3 */ /* 0x008ea20000008800 */
[----:B------:R-:W-:Y:S01]  /*6100*/  ELECT P0, URZ, PT ;  /* 0x0000000000ff782f */ /* 0x000fe20003800000 */
[----:B------:R-:W-:Y:S01]  /*6110*/  HFMA2 R2, -RZ, RZ, 0, 5.9604644775390625e-08 ;  /* 0x00000001ff027431 */ /* 0x000fe200000001ff */
[----:B------:R-:W-:-:S05]  /*6120*/  UMOV UR4, 0x40 ;  /* 0x0000004000047882 */ /* 0x000fca0000000000 */
[----:B------:R-:W-:Y:S01]  /*6130*/  UVIRTCOUNT.DEALLOC.SMPOOL 0x80 ;  /* 0x000000800000784c */ /* 0x000fe20000000000 */
[----:B------:R-:W-:Y:S02]  /*6140*/  UISETP.NE.AND UP0, UPT, UR49, URZ, UPT ;  /* 0x000000ff3100728c */ /* 0x000fe4000bf05270 */
[----:B--2---:R-:W-:-:S09]  /*6150*/  ULEA UR8, UR8, UR4, 0x18 ;  /* 0x0000000408087291 */ /* 0x004fd2000f8ec0ff */
[----:B------:R2:W-:Y:S01]  /*6160*/  @P0 STS.U8 [UR8+0x1c], R2 ;  /* 0x00001c02ff000988 */ /* 0x0005e20008000008 */
[----:B------:R-:W-:Y:S05]  /*6170*/  BRA.U UP0, `(.L_x_74) ;  /* 0x0000000100587547 */ /* 0x000fea000b800000 */
[----:B------:R-:W-:Y:S01]  /*6180*/  UIADD3 UR5, UPT, UPT, UR22, 0xe0, URZ ;  /* 0x000000e016057890 */ /* 0x000fe2000fffe0ff */
[----:B------:R-:W-:-:S03]  /*6190*/  SHF.L.U32 R3, R8, 0x1f, RZ ;  /* 0x0000001f08037819 */ /* 0x000fc600000006ff */
[----:B------:R-:W-:-:S09]  /*61a0*/  ULEA UR4, UR26, UR5, 0x3 ;  /* 0x000000051a047291 */ /* 0x000fd2000f8e18ff */
[----:B------:R-:W3:Y:S02]  /*61b0*/  SYNCS.PHASECHK.TRANS64.TRYWAIT P0, [UR4], R3 ;  /* 0x00000003ff0075a7 */ /* 0x000ee40008001104 */
[----:B---3--:R-:W-:Y:S05]  /*61c0*/  @!P0 BRA `(.L_x_75) ;  /* 0x0000004800048947 */ /* 0x008fea0003800000 */
.L_x_160:
[----:B------:R-:W-:-:S04]  /*61d0*/  UIADD3 UR4, UPT, UPT, UR26, 0x1, URZ ;  /* 0x000000011a047890 */ /* 0x000fc8000fffe0ff */
[----:B------:R-:W-:-:S04]  /*61e0*/  UISETP.NE.AND UP1, UPT, UR4, 0x2, UPT ;  /* 0x000000020400788c */ /* 0x000fc8000bf25270 */
[----:B------:R-:W-:Y:S02]  /*61f0*/  USEL UR6, URZ, 0x1, UP1 ;  /* 0x00000001ff067887 */ /* 0x000fe40008800000 */
[----:B------:R-:W-:-:S04]  /*6200*/  USEL UR4, UR4, URZ, UP1 ;  /* 0x000000ff04047287 */ /* 0x000fc80008800000 */
[----:B------:R-:W-:Y:S01]  /*6210*/  ULEA UR4, UR4, UR5, 0x3 ;  /* 0x0000000504047291 */ /* 0x000fe2000f8e18ff */
[----:B--2---:R-:W-:-:S04]  /*6220*/  LOP3.LUT R3, R8, UR6, RZ, 0x3c, !PT ;  /* 0x0000000608037c12 */ /* 0x004fc8000f8e3cff */
[----:B------:R-:W-:Y:S01]  /*6230*/  SHF.L.U32 R3, R3, 0x1f, RZ ;  /* 0x0000001f03037819 */ /* 0x000fe200000006ff */
[----:B------:R-:W-:-:S04]  /*6240*/  IMAD.U32 R2, RZ, RZ, UR4 ;  /* 0x00000004ff027e24 */ /* 0x000fc8000f8e00ff */
[----:B------:R2:W3:Y:S03]  /*6250*/  SYNCS.PHASECHK.TRANS64.TRYWAIT P0, [R2+URZ], R3 ;  /* 0x00000003020075a7 */ /* 0x0004e600080011ff */
[----:B---3--:R-:W-:Y:S05]  /*6260*/  @!P0 NANOSLEEP.SYNCS 0x989680 ;  /* 0x009896800000895d */ /* 0x008fea0003900000 */
[----:B------:R-:W3:Y:S02]  /*6270*/  @!P0 SYNCS.PHASECHK.TRANS64 P0, [R2+URZ], R3 ;  /* 0x00000003020085a7 */ /* 0x000ee400080010ff */
[----:B---3--:R-:W-:Y:S05]  /*6280*/  @P0 BRA `(.L_x_76) ;  /* 0x0000000000200947 */ /* 0x008fea0003800000 */
.L_x_77:
[----:B---3--:R3:W4:Y:S02]  /*6290*/  SYNCS.PHASECHK.TRANS64.TRYWAIT P0, [R2+URZ], R3 ;  /* 0x00000003020075a7 */ /* 0x00872400080011ff */
[----:B----4-:R-:W-:Y:S05]  /*62a0*/  @!P0 NANOSLEEP.SYNCS 0x989680 ;  /* 0x009896800000895d */ /* 0x010fea0003900000 */
[----:B------:R-:W4:Y:S02]  /*62b0*/  @!P0 SYNCS.PHASECHK.TRANS64 P0, [R2+URZ], R3 ;  /* 0x00000003020085a7 */ /* 0x000f2400080010ff */
[----:B----4-:R-:W-:Y:S05]  /*62c0*/  @!P0 BRA `(.L_x_77) ;  /* 0xfffffffc00f08947 */ /* 0x010fea000383ffff */
[----:B------:R-:W-:Y:S05]  /*62d0*/  BRA `(.L_x_76) ;  /* 0x00000000000c7947 */ /* 0x000fea0003800000 */
.L_x_74:
[----:B------:R-:W-:-:S04]  /*62e0*/  UIADD3 UR4, UPT, UPT, UR22, 0xf0, URZ ;  /* 0x000000f016047890 */ /* 0x000fc8000fffe0ff */
[----:B------:R-:W-:-:S09]  /*62f0*/  UPRMT UR4, UR48, 0x654, UR4 ;  /* 0x0000065430047896 */ /* 0x000fd20008000004 */
[----:B------:R-:W-:Y:S03]  /*6300*/  SYNCS.ARRIVE.TRANS64.RED.A1T0 RZ, [UR4], RZ ;  /* 0x000000ffffff79a7 */ /* 0x000fe60008100404 */
.L_x_76:
[----:B--23--:R-:W-:Y:S01]  /*6310*/  SHF.L.U32 R3, RZ, 0x1f, RZ ;  /* 0x0000001fff037819 */ /* 0x00cfe200000006ff */
[----:B------:R-:W-:Y:S01]  /*6320*/  UIADD3 UR4, UPT, UPT, UR22, 0xf0, URZ ;  /* 0x000000f016047890 */ /* 0x000fe2000fffe0ff */
[----:B------:R-:W-:Y:S02]  /*6330*/  PLOP3.LUT P0, PT, PT, PT, UP0, 0x80, 0x8 ;  /* 0x000000000008781c */ /* 0x000fe40003f0f008 */
[----:B------:R-:W2:Y:S02]  /*6340*/  SYNCS.PHASECHK.TRANS64.TRYWAIT P1, [UR22+0xf0], R3 ;  /* 0x0000f003ff0075a7 */ /* 0x000ea40008021116 */
[----:B--2---:R-:W-:Y:S09]  /*6350*/  @!P1 BRA `(.L_x_78) ;  /* 0x0000004400b89947 */ /* 0x004ff20003800000 */
.L_x_162:
[----:B------:R-:W-:Y:S01]  /*6360*/  @!UP0 UPRMT UR4, UR48, 0x654, UR4 ;  /* 0x0000065430048896 */ /* 0x000fe20008000004 */
[----:B------:R-:W-:Y:S01]  /*6370*/  LOP3.LUT R0, R0, 0xffff, RZ, 0xc0, !PT ;  /* 0x0000ffff00007812 */ /* 0x000fe200078ec0ff */
[----:B--2---:R-:W-:Y:S02]  /*6380*/  IMAD.MOV.U32 R3, RZ, RZ, 0xffff ;  /* 0x0000ffffff037424 */ /* 0x004fe400078e00ff */
[----:B-1----:R-:W-:Y:S01]  /*6390*/  IMAD.MOV.U32 R5, RZ, RZ, 0x1 ;  /* 0x00000001ff057424 */ /* 0x002fe200078e00ff */
[----:B------:R-:W-:-:S04]  /*63a0*/  SHF.R.U32.HI R0, RZ, 0x5, R0 ;  /* 0x00000005ff007819 */ /* 0x000fc80000011600 */
[----:B------:R-:W-:Y:S01]  /*63b0*/  @!P0 SYNCS.ARRIVE.TRANS64.RED.A1T0 RZ, [UR4], RZ ;  /* 0x000000ffffff89a7 */ /* 0x000fe20008100404 */
[----:B------:R-:W-:Y:S01]  /*63c0*/  NOP ;  /* 0x0000000000007918 */ /* 0x000fe20000000000 */
[----:B------:R-:W1:Y:S01]  /*63d0*/  LDS R2, [UR8+0x14] ;  /* 0x00001408ff027984 */ /* 0x000e620008000800 */
[-C--:B------:R-:W-:Y:S02]  /*63e0*/  SHF.L.U32 R3, R3, R0.reuse, RZ ;  /* 0x0000000003037219 */ /* 0x080fe400000006ff */
[----:B------:R-:W-:Y:S02]  /*63f0*/  SHF.L.U32 R5, R5, R0, RZ ;  /* 0x0000000005057219 */ /* 0x000fe400000006ff */
[----:B-1----:R-:W-:-:S04]  /*6400*/  LOP3.LUT R2, R2, R3, RZ, 0xc0, !PT ;  /* 0x0000000302027212 */ /* 0x002fc800078ec0ff */
[----:B------:R-:W-:-:S13]  /*6410*/  ISETP.NE.AND P0, PT, R2, R3, PT ;  /* 0x000000030200720c */ /* 0x000fda0003f05270 */
[----:B------:R-:W-:Y:S05]  /*6420*/  @P0 BRA `(.L_x_79) ;  /* 0x00000000005c0947 */ /* 0x000fea0003800000 */
[----:B------:R-:W1:Y:S02]  /*6430*/  LDS R0, [UR8+0x18] ;  /* 0x00001808ff007984 */ /* 0x000e640008000800 */
[----:B-1----:R-:W-:-:S04]  /*6440*/  LOP3.LUT R0, R0, R5, RZ, 0xc0, !PT ;  /* 0x0000000500007212 */ /* 0x002fc800078ec0ff */
[----:B------:R-:W-:-:S13]  /*6450*/  ISETP.NE.AND P0, PT, R0, R5, PT ;  /* 0x000000050000720c */ /* 0x000fda0003f05270 */
[----:B------:R-:W-:Y:S05]  /*6460*/  @P0 BRA `(.L_x_80) ;  /* 0x0000000000400947 */ /* 0x000fea0003800000 */
[----:B------:R-:W-:Y:S01]  /*6470*/  R2UR UR4, R3 ;  /* 0x00000000030472ca */ /* 0x000fe200000e0000 */
[----:B------:R-:W1:Y:S01]  /*6480*/  S2R R2, SR_LANEID ;  /* 0x0000000000027919 */ /* 0x000e620000000000 */
[----:B------:R-:W-:-:S04]  /*6490*/  LOP3.LUT R5, RZ, R5, RZ, 0x33, !PT ;  /* 0x00000005ff057212 */ /* 0x000fc800078e33ff */
[----:B------:R-:W2:Y:S07]  /*64a0*/  REDUX UR6, R5 ;  /* 0x00000000050673c4 */ /* 0x000eae0000000000 */
[----:B------:R-:W-:-:S03]  /*64b0*/  ULOP3.LUT UR5, URZ, UR4, URZ, 0x33, !UPT ;  /* 0x00000004ff057292 */ /* 0x000fc6000f8e33ff */
[----:B------:R-:W-:Y:S02]  /*64c0*/  VOTEU.ANY UR4, UPT, PT ;  /* 0x0000000000047886 */ /* 0x000fe400038e0100 */
[----:B------:R-:W-:Y:S01]  /*64d0*/  UFLO.U32 UR4, UR4 ;  /* 0x00000004000472bd */ /* 0x000fe200080e0000 */
[----:B------:R-:W-:-:S04]  /*64e0*/  IMAD.U32 R0, RZ, RZ, UR5 ;  /* 0x00000005ff007e24 */ /* 0x000fc8000f8e00ff */
[----:B------:R-:W3:Y:S02]  /*64f0*/  REDUX UR7, R0 ;  /* 0x00000000000773c4 */ /* 0x000ee40000000000 */
[----:B------:R4:W-:Y:S01]  /*6500*/  UTCATOMSWS.AND URZ, UR5 ;  /* 0x0000000500ff79e3 */ /* 0x0009e20008000000 */
[----:B-1----:R-:W-:Y:S01]  /*6510*/  ISETP.EQ.U32.AND P0, PT, R2, UR4, PT ;  /* 0x0000000402007c0c */ /* 0x002fe2000bf02070 */
[----:B--2---:R-:W-:Y:S02]  /*6520*/  IMAD.U32 R2, RZ, RZ, UR6 ;  /* 0x00000006ff027e24 */ /* 0x004fe4000f8e00ff */
[----:B---3--:R-:W-:-:S10]  /*6530*/  IMAD.U32 R3, RZ, RZ, UR7 ;  /* 0x00000007ff037e24 */ /* 0x008fd4000f8e00ff */
[----:B------:R4:W-:Y:S04]  /*6540*/  @P0 ATOMS.AND RZ, [UR8+0x14], R3 ;  /* 0x00001403ffff098c */ /* 0x0009e8000a800008 */
[----:B------:R4:W-:Y:S01]  /*6550*/  @P0 ATOMS.AND RZ, [UR8+0x18], R2 ;  /* 0x00001802ffff098c */ /* 0x0009e2000a800008 */
[----:B------:R-:W-:Y:S05]  /*6560*/  BRA `(.L_x_81) ;  /* 0x0000000000147947 */ /* 0x000fea0003800000 */
.L_x_80:
[----:B------:R-:W-:Y:S02]  /*6570*/  MOV R2, 0x6590 ;  /* 0x0000659000027802 */ /* 0x000fe40000000f00 */
[----:B-----5:R-:W-:Y:S05]  /*6580*/  CALL.REL.NOINC `($__internal_0_$__cuda_sm10x_tcgen05_guardrail_trap_col_being_dealloced_not_returned_by_alloc) ;  /* 0x0000004800287944 */ /* 0x020fea0003c00000 */
[----:B------:R-:W-:Y:S05]  /*6590*/  BRA `(.L_x_81) ;  /* 0x0000000000087947 */ /* 0x000fea0003800000 */
.L_x_79:
[----:B------:R-:W-:Y:S02]  /*65a0*/  MOV R2, 0x65c0 ;  /* 0x000065c000027802 */ /* 0x000fe40000000f00 */
[----:B-----5:R-:W-:Y:S05]  /*65b0*/  CALL.REL.NOINC `($__internal_2_$__cuda_sm10x_tcgen05_guardrail_trap_unallocated_columns_being_dealloced) ;  /* 0x0000004800347944 */ /* 0x020fea0003c00000 */
.L_x_81:
[----:B------:R-:W-:Y:S01]  /*65c0*/  NOP ;  /* 0x0000000000007918 */ /* 0x000fe20000000000 */
[----:B----4-:R-:W-:Y:S05]  /*65d0*/  EXIT ;  /* 0x000000000000794d */ /* 0x010fea0003800000 */
.L_x_53:
[----:B------:R-:W-:-:S09]  /*65e0*/  UISETP.NE.OR UP0, UPT, UR18, 0x3, !UP3 ;  /* 0x000000031200788c */ /* 0x000fd2000df05670 */
[----:B------:R-:W-:Y:S05]  /*65f0*/  BRA.U UP0, `(.L_x_82) ;  /* 0x0000001100947547 */ /* 0x000fea000b800000 */
[----:B------:R-:W2:Y:S01]  /*6600*/  LDCU.64 UR4, c[0x0][0x888] ;  /* 0x00011100ff0477ac */ /* 0x000ea20008000a00 */
[----:B------:R-:W3:Y:S01]  /*6610*/  S2UR UR6, SR_CgaCtaId ;  /* 0x00000000000679c3 */ /* 0x000ee20000008800 */
[----:B------:R-:W-:Y:S01]  /*6620*/  HFMA2 R9, -RZ, RZ, 0, 5.9604644775390625e-08 ;  /* 0x00000001ff097431 */ /* 0x000fe200000001ff */
[----:B------:R-:W-:Y:S01]  /*6630*/  MOV R8, RZ ;  /* 0x000000ff00087202 */ /* 0x000fe20000000f00 */
[----:B------:R-:W4:Y:S01]  /*6640*/  LDCU UR38, c[0x0][0x370] ;  /* 0x00006e00ff2677ac */ /* 0x000f220008000800 */
[----:B------:R-:W-:Y:S01]  /*6650*/  HFMA2 R3, -RZ, RZ, 0, 0.0078125 ;  /* 0x00002000ff037431 */ /* 0x000fe200000001ff */
[----:B------:R-:W1:Y:S03]  /*6660*/  LDCU.128 UR40, c[0x0][0xb10] ;  /* 0x00016200ff2877ac */ /* 0x000e660008000c00 */
[----:B------:R-:W4:Y:S01]  /*6670*/  LDC.64 R10, c[0x0][0x348] ;  /* 0x0000d200ff0a7b82 */ /* 0x000f220000000a00 */
[----:B------:R-:W1:Y:S01]  /*6680*/  LDCU UR33, c[0x0][0x374] ;  /* 0x00006e80ff2177ac */ /* 0x000e620008000800 */
[----:B------:R-:W4:Y:S01]  /*6690*/  LDCU.64 UR34, c[0x0][0x890] ;  /* 0x00011200ff2277ac */ /* 0x000f220008000a00 */
[----:B------:R-:W4:Y:S01]  /*66a0*/  LDCU UR30, c[0x0][0xb0c] ;  /* 0x00016180ff1e77ac */ /* 0x000f220008000800 */
[----:B--2---:R-:W-:Y:S01]  /*66b0*/  UISETP.NE.U32.AND UP0, UPT, UR4, URZ, UPT ;  /* 0x000000ff0400728c */ /* 0x004fe2000bf05070 */
[----:B------:R-:W2:Y:S01]  /*66c0*/  LDCU UR53, c[0x0][0xb20] ;  /* 0x00016400ff3577ac */ /* 0x000ea20008000800 */
[----:B------:R-:W2:Y:S01]  /*66d0*/  LDCU UR4, c[0x0][0xb30] ;  /* 0x00016600ff0477ac */ /* 0x000ea20008000800 */
[----:B------:R-:W2:Y:S01]  /*66e0*/  LDCU.128 UR48, c[0x0][0x980] ;  /* 0x00013000ff3077ac */ /* 0x000ea20008000c00 */
[----:B------:R-:W-:Y:S01]  /*66f0*/  UMOV UR31, 0x400 ;  /* 0x00000400001f7882 */ /* 0x000fe20000000000 */
[----:B-1----:R-:W-:-:S02]  /*6700*/  UIMAD.WIDE.U32 UR8, UR33, UR43, URZ ;  /* 0x0000002b210872a5 */ /* 0x002fc4000f8e00ff */
[----:B---3--:R-:W-:Y:S02]  /*6710*/  ULEA UR31, UR6, UR31, 0x18 ;  /* 0x0000001f061f7291 */ /* 0x008fe4000f8ec0ff */
[----:B----4-:R-:W-:Y:S02]  /*6720*/  UIMAD.WIDE.U32 UR6, UR38, UR40, URZ ;  /* 0x00000028260672a5 */ /* 0x010fe4000f8e00ff */
[----:B------:R-:W-:Y:S02]  /*6730*/  UISETP.NE.AND.EX UP5, UPT, UR5, URZ, UPT, UP0 ;  /* 0x000000ff0500728c */ /* 0x000fe4000bfa5300 */
[----:B------:R-:W-:Y:S02]  /*6740*/  UISETP.NE.U32.AND UP6, UPT, UR34, URZ, UPT ;  /* 0x000000ff2200728c */ /* 0x000fe4000bfc5070 */
[----:B------:R-:W-:Y:S02]  /*6750*/  UIADD3 UR46, UPT, UPT, UR31, 0xc8, URZ ;  /* 0x000000c81f2e7890 */ /* 0x000fe4000fffe0ff */
[----:B------:R-:W-:-:S02]  /*6760*/  UISETP.NE.AND UP0, UPT, UR39, 0x1, UPT ;  /* 0x000000012700788c */ /* 0x000fc4000bf05270 */
[----:B------:R-:W-:Y:S01]  /*6770*/  UISETP.NE.AND UP0, UPT, UR30, 0x1, UPT ;  /* 0x000000011e00788c */ /* 0x000fe2000bf05270 */
[----:B------:R-:W-:Y:S01]  /*6780*/  UMOV UR6, UR7 ;  /* 0x0000000700067c82 */ /* 0x000fe20008000000 */
[----:B------:R-:W-:Y:S01]  /*6790*/  UMOV UR47, UR9 ;  /* 0x00000009002f7c82 */ /* 0x000fe20008000000 */
[----:B------:R-:W-:Y:S02]  /*67a0*/  UISETP.GE.AND UP2, UPT, UR39, 0x1, UPT ;  /* 0x000000012700788c */ /* 0x000fe4000bf46270 */
[----:B------:R-:W-:Y:S01]  /*67b0*/  UISETP.NE.AND UP0, UPT, UR42, 0x1, UPT ;  /* 0x000000012a00788c */ /* 0x000fe2000bf05270 */
[----:B------:R-:W-:Y:S01]  /*67c0*/  UMOV UR32, URZ ;  /* 0x000000ff00207c82 */ /* 0x000fe20008000000 */
[----:B------:R-:W-:Y:S01]  /*67d0*/  UPLOP3.LUT UP4, UPT, UPT, UPT, UPT, 0x40, 0x4 ;  /* 0x000000000004789c */ /* 0x000fe20003f8e870 */
[----:B------:R-:W1:Y:S01]  /*67e0*/  LDCU.64 UR22, c[0x0][0xb28] ;  /* 0x00016500ff1677ac */ /* 0x000e620008000a00 */
[----:B------:R-:W3:Y:S01]  /*67f0*/  LDCU.64 UR36, c[0x0][0x990] ;  /* 0x00013200ff2477ac */ /* 0x000ee20008000a00 */
[----:B------:R-:W-:-:S02]  /*6800*/  UISETP.NE.AND.EX UP6, UPT, UR35, URZ, UPT, UP6 ;  /* 0x000000ff2300728c */ /* 0x000fc4000bfc5360 */
[----:B------:R-:W-:Y:S02]  /*6810*/  UPRMT UR46, URZ, 0x654, UR46 ;  /* 0x00000654ff2e7896 */ /* 0x000fe4000800002e */
[----:B------:R-:W-:Y:S02]  /*6820*/  USHF.R.U32.HI UR52, URZ, UR41, UR6 ;  /* 0x00000029ff347299 */ /* 0x000fe40008011606 */
[----:B--2---:R-:W-:Y:S02]  /*6830*/  USHF.R.U32.HI UR47, URZ, UR53, UR47 ;  /* 0x00000035ff2f7299 */ /* 0x004fe4000801162f */
[----:B------:R-:W-:Y:S02]  /*6840*/  UISETP.NE.AND UP3, UPT, UR4, 0x1, UPT ;  /* 0x000000010400788c */ /* 0x000fe4000bf65270 */
[----:B------:R-:W-:Y:S02]  /*6850*/  UISETP.NE.AND UP2, UPT, UR48, 0x1, UPT ;  /* 0x000000013000788c */ /* 0x000fe4000bf45270 */
[----:B------:R-:W-:-:S11]  /*6860*/  UISETP.NE.AND UP0, UPT, UR51, 0x1, UPT ;  /* 0x000000013300788c */ /* 0x000fd6000bf05270 */
.L_x_91:
[----:B------:R-:W-:Y:S04]  /*6870*/  SHF.L.U32 R5, R8, 0x1f, RZ ;  /* 0x0000001f08057819 */ /* 0x000fe800000006ff */
[----:B------:R-:W2:Y:S02]  /*6880*/  SYNCS.PHASECHK.TRANS64.TRYWAIT P0, [UR31+0xc0], R5 ;  /* 0x0000c005ff0075a7 */ /* 0x000ea4000800111f */
[----:B--2-4-:R-:W-:Y:S05]  /*6890*/  @!P0 BRA `(.L_x_83) ;  /* 0x0000004000808947 */ /* 0x014fea0003800000 */
.L_x_164:
[----:B--2---:R-:W2:Y:S01]  /*68a0*/  LDS.128 R4, [UR31+0x100] ;  /* 0x0001001fff047984 */ /* 0x004ea20008000c00 */
[----:B------:R-:W-:Y:S01]  /*68b0*/  UISETP.GE.AND UP0, UPT, UR39, 0x1, UPT ;  /* 0x000000012700788c */ /* 0x000fe2000bf06270 */
[----:B------:R-:W-:Y:S01]  /*68c0*/  @!PT LDS RZ, [RZ] ;  /* 0x00000000fffff984 */ /* 0x000fe20000000800 */
[----:B------:R-:W-:Y:S01]  /*68d0*/  @!PT LDS RZ, [RZ] ;  /* 0x00000000fffff984 */ /* 0x000fe20000000800 */
[----:B------:R-:W-:Y:S01]  /*68e0*/  @!PT LDS RZ, [RZ] ;  /* 0x00000000fffff984 */ /* 0x000fe20000000800 */
[----:B------:R-:W-:Y:S01]  /*68f0*/  @!PT LDS RZ, [RZ] ;  /* 0x00000000fffff984 */ /* 0x000fe20000000800 */
[----:B------:R4:W-:Y:S06]  /*6900*/  MEMBAR.ALL.CTA ;  /* 0x0000000000007992 */ /* 0x0009ec0000008000 */
[----:B----4-:R-:W4:Y:S02]  /*6910*/  FENCE.VIEW.ASYNC.S ;  /* 0x00000000000073c6 */ /* 0x010f240000000000 */
[----:B----4-:R-:W-:Y:S01]  /*6920*/  SYNCS.ARRIVE.TRANS64.RED.A1T0 RZ, [UR46], RZ ;  /* 0x000000ffffff79a7 */ /* 0x010fe2000810042e */
[----:B--2---:R-:W-:Y:S11]  /*6930*/  LOP3.LUT P0, RZ, R6, 0x1, RZ, 0xc0, !PT ;  /* 0x0000000106ff7812 */ /* 0x004ff6000780c0ff */
[----:B------:R-:W-:Y:S02]  /*6940*/  @!UPT UIADD3 URZ, UPT, UPT, URZ, URZ, URZ ;  /* 0x000000fffffff290 */ /* 0x000fe4000fffe0ff */
[----:B------:R-:W-:Y:S01]  /*6950*/  VOTEU.ANY UP2, P0 ;  /* 0x0000000000ff7886 */ /* 0x000fe20000040100 */
[----:B------:R-:W-:Y:S11]  /*6960*/  PLOP3.LUT P0, PT, PT, PT, UP2, 0x80, 0x8 ;  /* 0x000000000008781c */ /* 0x000ff60003f0f028 */
[----:B------:R-:W-:Y:S02]  /*6970*/  @!UPT UIADD3 URZ, UPT, UPT, URZ, URZ, URZ ;  /* 0x000000fffffff290 */ /* 0x000fe4000fffe0ff */
[----:B------:R-:W-:Y:S02]  /*6980*/  @P0 MOV R2, R4 ;  /* 0x0000000400020202 */ /* 0x000fe40000000f00 */
[----:B------:R-:W-:Y:S02]  /*6990*/  @P0 LOP3.LUT R0, R5, 0xffff, RZ, 0xc0, !PT ;  /* 0x0000ffff05000812 */ /* 0x000fe400078ec0ff */
[----:B------:R-:W-:Y:S02]  /*69a0*/  @P0 R2UR UR5, R2 ;  /* 0x00000000020502ca */ /* 0x000fe400000e0000 */
[----:B------:R-:W-:Y:S11]  /*69b0*/  @P0 R2UR UR4, R0 ;  /* 0x00000000000402ca */ /* 0x000ff600000e0000 */
[----:B------:R-:W-:Y:S02]  /*69c0*/  @UP2 UMOV UR15, UR5 ;  /* 0x00000005000f2c82 */ /* 0x000fe40008000000 */
[----:B------:R-:W-:Y:S01]  /*69d0*/  @UP2 UMOV UR14, UR4 ;  /* 0x00000004000e2c82 */ /* 0x000fe20008000000 */
[----:B------:R-:W-:Y:S05]  /*69e0*/  BRA.U !UP0, `(.L_x_84) ;  /* 0x0000000108c07547 */ /* 0x000fea000b800000 */
[----:B------:R-:W-:Y:S02]  /*69f0*/  UP2UR UR18, UPR, URZ, 0x4 ;  /* 0x00000004ff127883 */ /* 0x000fe40008000000 */
[----:B------:R-:W-:Y:S02]  /*6a00*/  UISETP.NE.AND UP2, UPT, UR42, 0x1, UPT ;  /* 0x000000012a00788c */ /* 0x000fe4000bf45270 */
[----:B------:R-:W-:Y:S02]  /*6a10*/  UIMAD.WIDE.U32 UR6, UR14, UR43, URZ ;  /* 0x0000002b0e0672a5 */ /* 0x000fe4000f8e00ff */
[----:B------:R-:W-:Y:S02]  /*6a20*/  UIMAD.WIDE.U32 UR10, UR15, UR40, URZ ;  /* 0x000000280f0a72a5 */ /* 0x000fe4000f8e00ff */
[----:B------:R-:W-:Y:S02]  /*6a30*/  USEL UR4, UR33, UR47, !UP2 ;  /* 0x0000002f21047287 */ /* 0x000fe4000d000000 */
[----:B------:R-:W-:Y:S02]  /*6a40*/  UISETP.NE.AND UP0, UPT, UR30, 0x1, UPT ;  /* 0x000000011e00788c */ /* 0x000fe4000bf05270 */
[----:B------:R-:W-:Y:S02]  /*6a50*/  UP2UR UR19, UPR, URZ, 0x2 ;  /* 0x00000002ff137883 */ /* 0x000fe40008000000 */
[----:B------:R-:W-:Y:S02]  /*6a60*/  UISETP.NE.AND UP1, UPT, UR39, 0x1, UPT ;  /* 0x000000012700788c */ /* 0x000fe4000bf25270 */
[----:B-1----:R-:W-:Y:S02]  /*6a70*/  UIMAD.WIDE.U32 UR12, UR4, UR22, URZ ;  /* 0x00000016040c72a5 */ /* 0x002fe4000f8e00ff */
[----:B------:R-:W-:Y:S01]  /*6a80*/  USEL UR9, UR38, UR52, !UP0 ;  /* 0x0000003426097287 */ /* 0x000fe2000c000000 */
[----:B------:R-:W-:Y:S01]  /*6a90*/  UMOV UR6, UR7 ;  /* 0x0000000700067c82 */ /* 0x000fe20008000000 */
[----:B------:R-:W-:Y:S01]  /*6aa0*/  UMOV UR5, UR11 ;  /* 0x0000000b00057c82 */ /* 0x000fe20008000000 */
[----:B------:R-:W-:Y:S02]  /*6ab0*/  USHF.R.U32.HI UR7, URZ, UR53, UR6 ;  /* 0x00000035ff077299 */ /* 0x000fe40008011606 */
[----:B------:R-:W-:Y:S02]  /*6ac0*/  USHF.R.U32.HI UR6, URZ, UR41, UR5 ;  /* 0x00000029ff067299 */ /* 0x000fe40008011605 */
[----:B------:R-:W-:Y:S02]  /*6ad0*/  UIMAD.WIDE.U32 UR16, UR9, UR22, URZ ;  /* 0x00000016091072a5 */ /* 0x000fe4000f8e00ff */
[----:B------:R-:W-:Y:S02]  /*6ae0*/  USEL UR8, UR14, UR7, !UP2 ;  /* 0x000000070e087287 */ /* 0x000fe4000d000000 */
[----:B------:R-:W-:Y:S02]  /*6af0*/  UISETP.NE.AND UP2, UPT, UR18, URZ, UPT ;  /* 0x000000ff1200728c */ /* 0x000fe4000bf45270 */
[----:B------:R-:W-:Y:S01]  /*6b00*/  UIMAD.WIDE.U32 UR10, UR8, UR22, URZ ;  /* 0x00000016080a72a5 */ /* 0x000fe2000f8e00ff */
[----:B------:R-:W-:Y:S02]  /*6b10*/  UMOV UR5, UR13 ;  /* 0x0000000d00057c82 */ /* 0x000fe40008000000 */
[----:B------:R-:W-:Y:S03]  /*6b20*/  @UP1 USHF.R.U32.HI UR4, URZ, UR23, UR5 ;  /* 0x00000017ff041299 */ /* 0x000fe60008011605 */
[----:B------:R-:W-:Y:S01]  /*6b30*/  UMOV UR5, UR17 ;  /* 0x0000001100057c82 */ /* 0x000fe20008000000 */
[----:B------:R-:W-:Y:S02]  /*6b40*/  UIMAD UR4, UR39, UR4, URZ ;  /* 0x00000004270472a4 */ /* 0x000fe4000f8e02ff */
[----:B------:R-:W-:Y:S02]  /*6b50*/  @UP1 USHF.R.U32.HI UR9, URZ, UR23, UR5 ;  /* 0x00000017ff091299 */ /* 0x000fe40008011605 */
[----:B------:R-:W-:Y:S02]  /*6b60*/  USEL UR5, UR15, UR6, !UP0 ;  /* 0x000000060f057287 */ /* 0x000fe4000c000000 */
[----:B------:R-:W-:Y:S02]  /*6b70*/  UIMAD UR6, UR39, UR9, URZ ;  /* 0x00000009270672a4 */ /* 0x000fe4000f8e02ff */
[----:B------:R-:W-:Y:S03]  /*6b80*/  UISETP.GE.AND UP0, UPT, UR8, UR4, UPT ;  /* 0x000000040800728c */ /* 0x000fe6000bf06270 */
[----:B------:R-:W-:Y:S01]  /*6b90*/  UMOV UR4, UR11 ;  /* 0x0000000b00047c82 */ /* 0x000fe20008000000 */
[----:B------:R-:W-:Y:S02]  /*6ba0*/  UISETP.GE.OR UP0, UPT, UR5, UR6, UP0 ;  /* 0x000000060500728c */ /* 0x000fe40008706670 */
[----:B------:R-:W-:Y:S02]  /*6bb0*/  USHF.R.U32.HI UR4, URZ, UR23, UR4 ;  /* 0x00000017ff047299 */ /* 0x000fe40008011604 */
[----:B------:R-:W-:Y:S02]  /*6bc0*/  UIMAD.WIDE.U32 UR6, UR5, UR22, URZ ;  /* 0x00000016050672a5 */ /* 0x000fe4000f8e00ff */
[----:B------:R-:W-:Y:S04]  /*6bd0*/  USEL UR10, UR8, UR4, !UP1 ;  /* 0x00000004080a7287 */ /* 0x000fe8000c800000 */
[----:B------:R-:W-:Y:S01]  /*6be0*/  UIADD3 UR11, UPT, UPT, -UR10, URZ, URZ ;  /* 0x000000ff0a0b7290 */ /* 0x000fe2000fffe1ff */
[----:B------:R-:W-:Y:S01]  /*6bf0*/  @!UP0 UMOV UR4, UR7 ;  /* 0x0000000700048c82 */ /* 0x000fe20008000000 */
[----:B------:R-:W-:Y:S02]  /*6c00*/  UIADD3 UR7, UPT, UPT, -UR8, URZ, URZ ;  /* 0x000000ff08077290 */ /* 0x000fe4000fffe1ff */
[----:B------:R-:W-:Y:S02]  /*6c10*/  @!UP0 USHF.R.U32.HI UR4, URZ, UR23, UR4 ;  /* 0x00000017ff048299 */ /* 0x000fe40008011604 */
[----:B------:R-:W-:Y:S02]  /*6c20*/  UIMAD UR6, UR39, UR11, UR8 ;  /* 0x0000000b270672a4 */ /* 0x000fe4000f8e0208 */
[----:B------:R-:W-:Y:S02]  /*6c30*/  @!UP0 USEL UR4, UR5, UR4, !UP1 ;  /* 0x0000000405048287 */ /* 0x000fe4000c800000 */
[----:B------:R-:W-:Y:S02]  /*6c40*/  UISETP.NE.AND UP1, UPT, UR19, URZ, UPT ;  /* 0x000000ff1300728c */ /* 0x000fe4000bf25270 */
[----:B------:R-:W-:Y:S02]  /*6c50*/  @!UP0 UIMAD UR6, UR9, UR6, UR4 ;  /* 0x00000006090682a4 */ /* 0x000fe4000f8e0204 */
[----:B------:R-:W-:Y:S02]  /*6c60*/  @!UP0 UIADD3 UR9, UPT, UPT, UR10, -UR4, URZ ;  /* 0x800000040a098290 */ /* 0x000fe4000fffe0ff */
[----:B------:R-:W-:Y:S02]  /*6c70*/  UIADD3 UR4, UPT, UPT, -UR5, URZ, URZ ;  /* 0x000000ff05047290 */ /* 0x000fe4000fffe1ff */
[----:B------:R-:W-:Y:S03]  /*6c80*/  @!UP0 UIMAD UR8, UR9, UR39, UR5 ;  /* 0x00000027090882a4 */ /* 0x000fe6000f8e0205 */
[----:B------:R-:W-:Y:S01]  /*6c90*/  @!UP0 UMOV UR5, UR6 ;  /* 0x0000000600058c82 */ /* 0x000fe20008000000 */
[----:B------:R-:W-:Y:S02]  /*6ca0*/  UIMAD UR6, UR30, UR4, UR15 ;  /* 0x000000041e0672a4 */ /* 0x000fe4000f8e020f */
[----:B------:R-:W-:Y:S02]  /*6cb0*/  UIMAD UR4, UR42, UR7, UR14 ;  /* 0x000000072a0472a4 */ /* 0x000fe4000f8e020e */
[----:B------:R-:W-:Y:S02]  /*6cc0*/  UIMAD UR15, UR5, UR30, UR6 ;  /* 0x0000001e050f72a4 */ /* 0x000fe4000f8e0206 */
[----:B------:R-:W-:Y:S11]  /*6cd0*/  UIMAD UR14, UR8, UR42, UR4 ;  /* 0x0000002a080e72a4 */ /* 0x000ff6000f8e0204 */
[----:B------:R-:W-:Y:S01]  /*6ce0*/  @!UPT UIADD3 URZ, UPT, UPT, URZ, URZ, URZ ;  /* 0x000000fffffff290 */ /* 0x000fe2000fffe0ff */
.L_x_84:
[----:B------:R-:W2:Y:S01]  /*6cf0*/  @!UP3 LDCU.128 UR8, c[0x0][0xb10] ;  /* 0x00016200ff08b7ac */ /* 0x000ea20008000c00 */
[----:B------:R-:W-:Y:S04]  /*6d00*/  ISETP.NE.U32.AND P1, PT, RZ, UR34, PT ;  /* 0x00000022ff007c0c */ /* 0x000fe8000bf25070 */
[----:B------:R-:W-:Y:S01]  /*6d10*/  ISETP.NE.AND.EX P1, PT, RZ, UR35, PT, P1 ;  /* 0x00000023ff007c0c */ /* 0x000fe2000bf25310 */
[----:B------:R-:W4:Y:S01]  /*6d20*/  @!UP3 LDCU UR5, c[0x0][0xb0c] ;  /* 0x00016180ff05b7ac */ /* 0x000f220008000800 */
[----:B------:R-:W-:Y:S02]  /*6d30*/  USHF.L.U32 UR26, UR20, 0x6, URZ ;  /* 0x00000006141a7899 */ /* 0x000fe400080006ff */
[----:B--2---:R-:W-:Y:S07]  /*6d40*/  UIMAD.WIDE.U32 UR6, UR15, UR8, URZ ;  /* 0x000000080f0672a5 */ /* 0x004fee000f8e00ff */
[----:B------:R-:W-:Y:S01]  /*6d50*/  @!UP3 UMOV UR4, UR7 ;  /* 0x000000070004bc82 */ /* 0x000fe20008000000 */
[----:B----4-:R-:W-:Y:S02]  /*6d60*/  @!UP3 UISETP.NE.AND UP0, UPT, UR5, 0x1, UPT ;  /* 0x000000010500b88c */ /* 0x010fe4000bf05270 */
[----:B------:R-:W-:Y:S02]  /*6d70*/  @!UP3 USHF.R.U32.HI UR4, URZ, UR9, UR4 ;  /* 0x00000009ff04b299 */ /* 0x000fe40008011604 */
[----:B------:R-:W-:Y:S02]  /*6d80*/  UIMAD.WIDE.U32 UR6, UR14, UR11, URZ ;  /* 0x0000000b0e0672a5 */ /* 0x000fe4000f8e00ff */
[----:B------:R-:W-:Y:S02]  /*6d90*/  @!UP3 USEL UR8, UR15, UR4, !UP0 ;  /* 0x000000040f08b287 */ /* 0x000fe4000c000000 */
[----:B------:R-:W-:Y:S03]  /*6da0*/  @!UP3 UISETP.NE.AND UP0, UPT, UR10, 0x1, UPT ;  /* 0x000000010a00b88c */ /* 0x000fe6000bf05270 */
[----:B------:R-:W-:Y:S02]  /*6db0*/  @!UP3 UMOV UR6, UR7 ;  /* 0x000000070006bc82 */ /* 0x000fe40008000000 */
[----:B------:R-:W2:Y:S02]  /*6dc0*/  @!UP3 LDCU UR4, c[0x0][0xb20] ;  /* 0x00016400ff04b7ac */ /* 0x000ea40008000800 */
[----:B--2---:R-:W-:Y:S04]  /*6dd0*/  @!UP3 USHF.R.U32.HI UR6, URZ, UR4, UR6 ;  /* 0x00000004ff06b299 */ /* 0x004fe80008011606 */
[----:B------:R-:W-:Y:S04]  /*6de0*/  @!UP3 USEL UR6, UR14, UR6, !UP0 ;  /* 0x000000060e06b287 */ /* 0x000fe8000c000000 */
[----:B------:R-:W-:Y:S02]  /*6df0*/  @!UP3 UIADD3 UR4, UPT, UPT, -UR8, UR6, URZ ;  /* 0x000000060804b290 */ /* 0x000fe4000fffe1ff */
[----:B------:R-:W-:Y:S02]  /*6e00*/  @!UP3 UIADD3 UR6, UPT, UPT, UR8, -UR6, URZ ;  /* 0x800000060806b290 */ /* 0x000fe4000fffe0ff */
[----:B------:R-:W-:Y:S02]  /*6e10*/  @!UP3 UIMAD UR15, UR4, UR5, UR15 ;  /* 0x00000005040fb2a4 */ /* 0x000fe4000f8e020f */
[----:B------:R-:W-:Y:S01]  /*6e20*/  @!UP3 UIMAD UR14, UR6, UR10, UR14 ;  /* 0x0000000a060eb2a4 */ /* 0x000fe2000f8e020e */
[----:B------:R-:W-:Y:S11]  /*6e30*/  BRA.U UP4, `(.L_x_85) ;  /* 0x0000000104107547 */ /* 0x000ff6000b800000 */
[----:B------:R-:W-:Y:S04]  /*6e40*/  MOV R0, UR71 ;  /* 0x0000004700007c02 */ /* 0x000fe80008000f00 */
[----:B------:R-:W-:Y:S04]  /*6e50*/  SHF.L.U32 R13, R0, 0x1f, RZ ;  /* 0x0000001f000d7819 */ /* 0x000fe800000006ff */
[----:B------:R-:W2:Y:S02]  /*6e60*/  SYNCS.PHASECHK.TRANS64.TRYWAIT P2, [UR31+0xb8], R13 ;  /* 0x0000b80dff0075a7 */ /* 0x000ea4000804111f */
[----:B--2---:R-:W-:Y:S05]  /*6e70*/  @!P2 BRA `(.L_x_86) ;  /* 0x0000003c0020a947 */ /* 0x004fea0003800000 */
.L_x_85:
[----:B------:R-:W-:Y:S05]  /*6e80*/  BRA.U !UP6, `(.L_x_87) ;  /* 0x000000010e387547 */ /* 0x000fea000b800000 */
[----:B------:R-:W-:Y:S01]  /*6e90*/  UPLOP3.LUT UP1, UPT, UPT, UPT, UP5, 0x80, 0x8 ;  /* 0x000000000008789c */ /* 0x000fe20003f2f050 */
[----:B--2---:R-:W-:Y:S01]  /*6ea0*/  HFMA2 R0, -RZ, RZ, 0, 5.9604644775390625e-08 ;  /* 0x00000001ff007431 */ /* 0x004fe200000001ff */
[----:B------:R-:W2:Y:S01]  /*6eb0*/  LDCU.64 UR8, c[0x0][0x358] ;  /* 0x00006b00ff0877ac */ /* 0x000ea20008000a00 */
[----:B------:R-:W-:Y:S03]  /*6ec0*/  IMAD.MOV.U32 R58, RZ, RZ, 0x1 ;  /* 0x00000001ff3a7424 */ /* 0x000fe600078e00ff */
[----:B------:R-:W-:Y:S05]  /*6ed0*/  PLOP3.LUT P2, PT, PT, PT, UP1, 0x80, 0x8 ;  /* 0x000000000008781c */ /* 0x000fea0003f4f018 */
[----:B------:R-:W4:Y:S01]  /*6ee0*/  @UP1 LDCU.64 UR4, c[0x0][0x888] ;  /* 0x00011100ff0417ac */ /* 0x000f220008000a00 */
[----:B------:R-:W-:Y:S07]  /*6ef0*/  @UP1 UIMAD UR6, UR45, UR34, URZ ;  /* 0x000000222d0612a4 */ /* 0x000fee000f8e02ff */
[----:B------:R-:W-:Y:S01]  /*6f00*/  @!P2 PRMT R58, R0, 0x7610, R58 ;  /* 0x00007610003aa816 */ /* 0x000fe2000000003a */
[----:B----4-:R-:W-:Y:S06]  /*6f10*/  @UP1 UIMAD.WIDE UR4, UR6, 0x4, UR4 ;  /* 0x00000004060418a5 */ /* 0x010fec000f8e0204 */
[----:B------:R-:W-:Y:S01]  /*6f20*/  IMAD.U32 R12, RZ, RZ, UR4 ;  /* 0x00000004ff0c7e24 */ /* 0x000fe2000f8e00ff */
[----:B------:R-:W-:Y:S04]  /*6f30*/  MOV R13, UR5 ;  /* 0x00000005000d7c02 */ /* 0x000fe80008000f00 */
[----:B------:R-:W4:Y:S01]  /*6f40*/  @!UP1 LDCU UR4, c[0x0][0x880] ;  /* 0x00011000ff0497ac */ /* 0x000f220008000800 */
[----:B--2--5:R2:W5:Y:S02]  /*6f50*/  @P2 LDG.E R27, desc[UR8][R12.64] ;  /* 0x000000080c1b2981 */ /* 0x024564000c1e1900 */
[----:B--2-4-:R-:W-:Y:S07]  /*6f60*/  @!P2 IMAD.U32 R27, RZ, RZ, UR4 ;  /* 0x00000004ff1bae24 */ /* 0x014fee000f8e00ff */
.L_x_87:
[----:B-----5:R-:W-:Y:S01]  /*6f70*/  @!P1 FSETP.EQ.AND P3, PT, R27, RZ, PT ;  /* 0x000000ff1b00920b */ /* 0x020fe20003f62000 */
[----:B------:R-:W-:Y:S01]  /*6f80*/  @!UPT UIADD3 URZ, UPT, UPT, URZ, URZ, URZ ;  /* 0x000000fffffff290 */ /* 0x000fe2000fffe0ff */
[----:B------:R-:W-:Y:S11]  /*6f90*/  @!P1 BRA `(.L_x_88) ;  /* 0x0000000000149947 */ /* 0x000ff60003800000 */
[----:B------:R-:W-:Y:S02]  /*6fa0*/  LOP3.LUT P1, RZ, R58, 0xff, RZ, 0xc0, !PT ;  /* 0x000000ff3aff7812 */ /* 0x000fe4000782c0ff */
[----:B------:R-:W-:Y:S04]  /*6fb0*/  PLOP3.LUT P3, PT, PT, PT, UP1, 0x80, 0x8 ;  /* 0x000000000008781c */ /* 0x000fe80003f6f018 */
[----:B------:R-:W-:Y:S07]  /*6fc0*/  PLOP3.LUT P3, PT, P3, PT, PT, 0x8, 0x80 ;  /* 0x000000000080781c */ /* 0x000fee0001f6e170 */
[----:B------:R-:W-:Y:S11]  /*6fd0*/  @P1 FSETP.EQ.AND P3, PT, R27, RZ, PT ;  /* 0x000000ff1b00120b */ /* 0x000ff60003f62000 */
[----:B------:R-:W-:Y:S02]  /*6fe0*/  @!UPT UIADD3 URZ, UPT, UPT, URZ, URZ, URZ ;  /* 0x000000fffffff290 */ /* 0x000fe4000fffe0ff */
.L_x_88:
[----:B------:R-:W-:Y:S01]  /*6ff0*/  ULEA UR7, UR32, UR31, 0x3 ;  /* 0x0000001f20077291 */ /* 0x000fe2000f8e18ff */
[----:B--2---:R-:W-:Y:S01]  /*7000*/  SHF.L.U32 R13, R9, 0x1f, RZ ;  /* 0x0000001f090d7819 */ /* 0x004fe200000006ff */
[----:B------:R-:W-:Y:S02]  /*7010*/  USHF.L.U32 UR27, UR44, 0x6, URZ ;  /* 0x000000062c1b7899 */ /* 0x000fe400080006ff */
[----:B------:R-:W-:Y:S02]  /*7020*/  UISETP.NE.AND UP0, UPT, UR48, 0x1, UPT ;  /* 0x000000013000788c */ /* 0x000fe4000bf05270 */
[----:B------:R-:W-:Y:S01]  /*7030*/  UIMAD.WIDE.U32 UR4, UR27, UR49, URZ ;  /* 0x000000311b0472a5 */ /* 0x000fe2000f8e00ff */
[----:B------:R-:W-:Y:S02]  /*7040*/  ELECT P2, URZ, PT ;  /* 0x0000000000ff782f */ /* 0x000fe40003840000 */
[----:B------:R-:W2:Y:S02]  /*7050*/  SYNCS.PHASECHK.TRANS64.TRYWAIT P1, [UR7+0x98], R13 ;  /* 0x0000980dff0075a7 */ /* 0x000ea40008021107 */
[----:B------:R-:W-:Y:S02]  /*7060*/  PLOP3.LUT P2, PT, P3, P2, PT, 0xf2, 0x2f ;  /* 0x00000000002f781c */ /* 0x000fe40001f45e72 */
[----:B------:R-:W-:Y:S02]  /*7070*/  UMOV UR4, UR5 ;  /* 0x0000000500047c82 */ /* 0x000fe40008000000 */
[----:B------:R-:W-:Y:S04]  /*7080*/  USHF.R.U32.HI UR4, URZ, UR50, UR4 ;  /* 0x00000032ff047299 */ /* 0x000fe80008011604 */
[----:B------:R-:W-:Y:S02]  /*7090*/  USEL UR28, UR27, UR4, !UP0 ;  /* 0x000000041b1c7287 */ /* 0x000fe4000c000000 */
[----:B------:R-:W-:Y:S02]  /*70a0*/  UISETP.NE.AND UP0, UPT, UR51, 0x1, UPT ;  /* 0x000000013300788c */ /* 0x000fe4000bf05270 */
[----:B---3--:R-:W-:Y:S07]  /*70b0*/  UIMAD.WIDE.U32 UR4, UR28, UR36, URZ ;  /* 0x000000241c0472a5 */ /* 0x008fee000f8e00ff */
[----:B------:R-:W-:Y:S02]  /*70c0*/  UMOV UR4, UR5 ;  /* 0x0000000500047c82 */ /* 0x000fe40008000000 */
[----:B------:R-:W-:Y:S04]  /*70d0*/  USHF.R.U32.HI UR4, URZ, UR37, UR4 ;  /* 0x00000025ff047299 */ /* 0x000fe80008011604 */
[----:B------:R-:W-:Y:S02]  /*70e0*/  USEL UR29, UR28, UR4, !UP0 ;  /* 0x000000041c1d7287 */ /* 0x000fe4000c000000 */
[----:B------:R-:W-:Y:S02]  /*70f0*/  UIADD3 UR4, UPT, UPT, -UR28, URZ, URZ ;  /* 0x000000ff1c047290 */ /* 0x000fe4000fffe1ff */
[----:B------:R-:W-:Y:S02]  /*7100*/  UIADD3 UR5, UPT, UPT, -UR29, URZ, URZ ;  /* 0x000000ff1d057290 */ /* 0x000fe4000fffe1ff */
[----:B------:R-:W-:Y:S02]  /*7110*/  UIMAD UR27, UR48, UR4, UR27 ;  /* 0x00000004301b72a4 */ /* 0x000fe4000f8e021b */
[----:B------:R-:W-:Y:S01]  /*7120*/  UIMAD UR28, UR51, UR5, UR28 ;  /* 0x00000005331c72a4 */ /* 0x000fe2000f8e021c */
[----:B--2---:R-:W-:Y:S11]  /*7130*/  @!P1 BRA `(.L_x_89) ;  /* 0x0000003800889947 */ /* 0x004ff60003800000 */
.L_x_167:
[----:B------:R-:W3:Y:S01]  /*7140*/  S2UR UR18, SR_CgaCtaId ;  /* 0x00000000001279c3 */ /* 0x000ee20000008800 */
[----:B------:R-:W-:Y:S01]  /*7150*/  VOTEU.ALL UP0, P2 ;  /* 0x0000000000ff7886 */ /* 0x000fe20001000000 */
[----:B------:R-:W-:Y:S01]  /*7160*/  @!P2 IADD3 R2, P1, PT, R10, 0x580, RZ ;  /* 0x000005800a02a810 */ /* 0x000fe20007f3e0ff */
[----:B------:R-:W-:Y:S01]  /*7170*/  UIADD3 UR25, UPT, UPT, UR7, 0x80, URZ ;  /* 0x0000008007197890 */ /* 0x000fe2000fffe0ff */
[----:B------:R-:W-:Y:S01]  /*7180*/  @P0 SHF.R.U32.HI R4, RZ, 0x10, R5 ;  /* 0x00000010ff040819 */ /* 0x000fe20000011605 */
[----:B------:R-:W-:Y:S01]  /*7190*/  UMOV UR11, UR27 ;  /* 0x0000001b000b7c82 */ /* 0x000fe20008000000 */
[----:B------:R-:W-:Y:S01]  /*71a0*/  @!UP0 ULEA UR4, UR32, UR31, 0xd ;  /* 0x0000001f20048291 */ /* 0x000fe2000f8e68ff */
[----:B--2---:R-:W-:Y:S01]  /*71b0*/  @!P2 IMAD.X R0, RZ, RZ, R11, P1 ;  /* 0x000000ffff00a224 */ /* 0x004fe200008e060b */
[----:B------:R-:W-:Y:S01]  /*71c0*/  @!UP0 UPRMT UR5, URZ, 0x40, URZ ;  /* 0x00000040ff058896 */ /* 0x000fe200080000ff */
[----:B------:R-:W-:Y:S01]  /*71d0*/  @P0 R2UR UR45, R4 ;  /* 0x00000000042d02ca */ /* 0x000fe200000e0000 */
[----:B------:R-:W-:Y:S02]  /*71e0*/  @!UP0 UIADD3 UR24, UPT, UPT, UR4, 0x200, URZ ;  /* 0x0000020004188890 */ /* 0x000fe4000fffe0ff */
[----:B------:R-:W-:Y:S02]  /*71f0*/  @!UP0 UIADD3 UR8, UPT, UPT, UR4, 0x1200, URZ ;  /* 0x0000120004088890 */ /* 0x000fe4000fffe0ff */
[----:B------:R-:W-:Y:S02]  /*7200*/  UIADD3 UR4, UPT, UPT, UR32, 0x1, URZ ;  /* 0x0000000120047890 */ /* 0x000fe4000fffe0ff */
[----:B------:R-:W-:Y:S02]  /*7210*/  @!UP0 UIADD3 UR10, UPT, UPT, UR26, 0x20, URZ ;  /* 0x000000201a0a8890 */ /* 0x000fe4000fffe0ff */
[----:B------:R-:W-:Y:S01]  /*7220*/  @!UP0 UPRMT UR16, UR5, 0x5410, URZ ;  /* 0x0000541005108896 */ /* 0x000fe200080000ff */
[----:B------:R-:W-:Y:S01]  /*7230*/  @!P2 R2UR UR5, R2 ;  /* 0x000000000205a2ca */ /* 0x000fe200000e0000 */
[----:B------:R-:W-:Y:S01]  /*7240*/  UISETP.NE.AND UP0, UPT, UR4, 0x3, UPT ;  /* 0x000000030400788c */ /* 0x000fe2000bf05270 */
[----:B------:R-:W-:Y:S01]  /*7250*/  UMOV UR12, UR28 ;  /* 0x0000001c000c7c82 */ /* 0x000fe20008000000 */
[----:B------:R-:W-:Y:S02]  /*7260*/  UMOV UR13, UR29 ;  /* 0x0000001d000d7c82 */ /* 0x000fe40008000000 */
[----:B------:R-:W-:Y:S01]  /*7270*/  USEL UR6, UR4, URZ, UP0 ;  /* 0x000000ff04067287 */ /* 0x000fe20008000000 */
[----:B------:R-:W-:Y:S01]  /*7280*/  @!P2 R2UR UR4, R0 ;  /* 0x000000000004a2ca */ /* 0x000fe200000e0000 */
[----:B------:R-:W-:Y:S01]  /*7290*/  USEL UR17, URZ, 0x1, UP0 ;  /* 0x00000001ff117887 */ /* 0x000fe20008000000 */
[----:B------:R-:W-:Y:S01]  /*72a0*/  @!P2 IMAD.MOV.U32 R0, RZ, RZ, 0x2000 ;  /* 0x00002000ff00a424 */ /* 0x000fe200078e00ff */
[----:B------:R-:W-:Y:S01]  /*72b0*/  VOTEU.ALL UP0, P2 ;  /* 0x0000000000ff7886 */ /* 0x000fe20001000000 */
[----:B------:R-:W-:Y:S03]  /*72c0*/  UMOV UR9, UR25 ;  /* 0x0000001900097c82 */ /* 0x000fe60008000000 */
[----:B------:R-:W-:Y:S01]  /*72d0*/  IMAD.U32 R14, RZ, RZ, UR5 ;  /* 0x00000005ff0e7e24 */ /* 0x000fe2000f8e00ff */
[----:B------:R-:W-:Y:S04]  /*72e0*/  LOP3.LUT R9, R9, UR17, RZ, 0x3c, !PT ;  /* 0x0000001109097c12 */ /* 0x000fe8000f8e3cff */
[----:B------:R-:W-:Y:S01]  /*72f0*/  SHF.L.U32 R12, R9, 0x1f, RZ ;  /* 0x0000001f090c7819 */ /* 0x000fe200000006ff */
[----:B------:R-:W-:Y:S01]  /*7300*/  IMAD.U32 R15, RZ, RZ, UR4 ;  /* 0x00000004ff0f7e24 */ /* 0x000fe2000f8e00ff */
[----:B------:R-:W-:Y:S04]  /*7310*/  @!P2 R2UR UR4, R14 ;  /* 0x000000000e04a2ca */ /* 0x000fe800000e0000 */
[----:B------:R-:W-:Y:S11]  /*7320*/  @!P2 R2UR UR5, R15 ;  /* 0x000000000f05a2ca */ /* 0x000ff600000e0000 */
[----:B------:R-:W-:Y:S02]  /*7330*/  @!UPT UIADD3 URZ, UPT, UPT, URZ, URZ, URZ ;  /* 0x000000fffffff290 */ /* 0x000fe4000fffe0ff */
[----:B------:R-:W-:Y:S01]  /*7340*/  @!UP0 UTMALDG.4D.IM2COL [UR24], [UR4], UR16 ;  /* 0x00000018040083b4 */ /* 0x000fe20008058010 */
[----:B------:R-:W-:Y:S05]  /*7350*/  VOTEU.ALL UP0, P2 ;  /* 0x0000000000ff7886 */ /* 0x000fea0001000000 */
[----:B------:R3:W-:Y:S01]  /*7360*/  @!UP0 UTMALDG.4D.IM2COL [UR8], [UR4], UR16 ;  /* 0x00000008040083b4 */ /* 0x0007e20008058010 */
[----:B------:R2:W-:Y:S01]  /*7370*/  @!P2 SYNCS.ARRIVE.TRANS64.RED.A0TR RZ, [UR7+0x80], R0 ;  /* 0x00008000ffffa9a7 */ /* 0x0005e20008300407 */
[----:B---3--:R-:W-:Y:S02]  /*7380*/  UPRMT UR4, UR18, 0x654, UR25 ;  /* 0x0000065412047896 */ /* 0x008fe40008000019 */
[----:B------:R-:W-:Y:S07]  /*7390*/  ULEA UR5, UR6, UR31, 0x3 ;  /* 0x0000001f06057291 */ /* 0x000fee000f8e18ff */
[----:B------:R-:W-:Y:S02]  /*73a0*/  SYNCS.ARRIVE.TRANS64.RED.A1T0 RZ, [UR4], RZ ;  /* 0x000000ffffff79a7 */ /* 0x000fe40008100404 */
[----:B------:R-:W3:Y:S02]  /*73b0*/  SYNCS.PHASECHK.TRANS64.TRYWAIT P1, [UR5+0x98], R12 ;  /* 0x0000980cff0075a7 */ /* 0x000ee40008021105 */
[----:B--23--:R-:W-:Y:S05]  /*73c0*/  @!P1 BRA `(.L_x_90) ;  /* 0x0000003400fc9947 */ /* 0x00cfea0003800000 */
.L_x_169:
[----:B------:R-:W-:Y:S01]  /*73d0*/  UIADD3 UR17, UPT, UPT, UR5, 0x80, URZ ;  /* 0x0000008005117890 */ /* 0x000fe2000fffe0ff */
[----:B------:R-:W3:Y:S01]  /*73e0*/  S2UR UR55, SR_CgaCtaId ;  /* 0x00000000003779c3 */ /* 0x000ee20000008800 */
[----:B------:R-:W-:Y:S01]  /*73f0*/  UPLOP3.LUT UP4, UPT, UPT, UPT, UPT, 0x80, 0x8 ;  /* 0x000000000008789c */ /* 0x000fe20003f8f070 */
[----:B------:R-:W-:Y:S01]  /*7400*/  @!P2 IADD3 R2, P0, PT, R10, 0x580, RZ ;  /* 0x000005800a02a810 */ /* 0x000fe20007f1e0ff */
[----:B------:R-:W-:Y:S01]  /*7410*/  UMOV UR19, UR27 ;  /* 0x0000001b00137c82 */ /* 0x000fe20008000000 */
[----:B------:R-:W-:Y:S01]  /*7420*/  UMOV UR20, UR28 ;  /* 0x0000001c00147c82 */ /* 0x000fe20008000000 */
[----:B------:R-:W-:Y:S01]  /*7430*/  UMOV UR21, UR29 ;  /* 0x0000001d00157c82 */ /* 0x000fe20008000000 */
[----:B------:R-:W-:Y:S01]  /*7440*/  UMOV UR11, UR27 ;  /* 0x0000001b000b7c82 */ /* 0x000fe20008000000 */
[----:B------:R-:W-:Y:S01]  /*7450*/  UMOV UR12, UR28 ;  /* 0x0000001c000c7c82 */ /* 0x000fe20008000000 */
[----:B------:R-:W-:Y:S01]  /*7460*/  UMOV UR13, UR29 ;  /* 0x0000001d000d7c82 */ /* 0x000fe20008000000 */
[----:B------:R-:W-:Y:S01]  /*7470*/  UMOV UR9, UR17 ;  /* 0x0000001100097c82 */ /* 0x000fe20008000000 */
[----:B------:R-:W-:Y:S01]  /*7480*/  VOTEU.ALL UP0, P2 ;  /* 0x0000000000ff7886 */ /* 0x000fe20001000000 */
[----:B------:R-:W-:Y:S01]  /*7490*/  @!P2 IMAD.X R0, RZ, RZ, R11, P0 ;  /* 0x000000ffff00a224 */ /* 0x000fe200000e060b */
[----:B------:R-:W-:Y:S02]  /*74a0*/  R2UR UR54, R56 ;  /* 0x00000000383672ca */ /* 0x000fe400000e0000 */
[----:B------:R-:W-:Y:S01]  /*74b0*/  R2UR UR44, R57 ;  /* 0x00000000392c72ca */ /* 0x000fe200000e0000 */
[----:B------:R-:W-:Y:S01]  /*74c0*/  @!UP0 ULEA UR4, UR6, UR31, 0xd ;  /* 0x0000001f06048291 */ /* 0x000fe2000f8e68ff */
[----:B------:R-:W-:Y:S01]  /*74d0*/  LOP3.LUT R8, R8, 0x1, RZ, 0x3c, !PT ;  /* 0x0000000108087812 */ /* 0x000fe200078e3cff */
[----:B------:R-:W-:Y:S02]  /*74e0*/  @!UP0 UPRMT UR7, URZ, 0x40, URZ ;  /* 0x00000040ff078896 */ /* 0x000fe400080000ff */
[----:B------:R-:W-:Y:S02]  /*74f0*/  @!UP0 UIADD3 UR16, UPT, UPT, UR4, 0x200, URZ ;  /* 0x0000020004108890 */ /* 0x000fe4000fffe0ff */
[----:B------:R-:W-:Y:S02]  /*7500*/  @!UP0 UIADD3 UR8, UPT, UPT, UR4, 0x1200, URZ ;  /* 0x0000120004088890 */ /* 0x000fe4000fffe0ff */
[----:B------:R-:W-:Y:S01]  /*7510*/  UIADD3 UR4, UPT, UPT, UR6, 0x1, URZ ;  /* 0x0000000106047890 */ /* 0x000fe2000fffe0ff */
[----:B------:R-:W-:Y:S01]  /*7520*/  @!P2 R2UR UR6, R2 ;  /* 0x000000000206a2ca */ /* 0x000fe200000e0000 */
[----:B------:R-:W-:Y:S02]  /*7530*/  @!UP0 UIADD3 UR18, UPT, UPT, UR26, 0x10, URZ ;  /* 0x000000101a128890 */ /* 0x000fe4000fffe0ff */
[----:B------:R-:W-:Y:S02]  /*7540*/  @!UP0 UIADD3 UR10, UPT, UPT, UR26, 0x30, URZ ;  /* 0x000000301a0a8890 */ /* 0x000fe4000fffe0ff */
[----:B------:R-:W-:Y:S02]  /*7550*/  @!UP0 UPRMT UR24, UR7, 0x5410, URZ ;  /* 0x0000541007188896 */ /* 0x000fe400080000ff */
[----:B------:R-:W-:Y:S02]  /*7560*/  UISETP.NE.AND UP0, UPT, UR4, 0x3, UPT ;  /* 0x000000030400788c */ /* 0x000fe4000bf05270 */
[----:B------:R-:W-:Y:S02]  /*7570*/  UIADD3 UR44, UPT, UPT, UR15, UR44, URZ ;  /* 0x0000002c0f2c7290 */ /* 0x000fe4000fffe0ff */
[----:B------:R-:W-:Y:S01]  /*7580*/  USEL UR32, UR4, URZ, UP0 ;  /* 0x000000ff04207287 */ /* 0x000fe20008000000 */
[----:B------:R-:W-:Y:S01]  /*7590*/  @!P2 R2UR UR4, R0 ;  /* 0x000000000004a2ca */ /* 0x000fe200000e0000 */
[----:B------:R-:W-:Y:S01]  /*75a0*/  IMAD.U32 R4, RZ, RZ, UR6 ;  /* 0x00000006ff047e24 */ /* 0x000fe2000f8e00ff */
[----:B------:R-:W-:Y:S02]  /*75b0*/  USEL UR25, URZ, 0x1, UP0 ;  /* 0x00000001ff197887 */ /* 0x000fe40008000000 */
[----:B------:R-:W-:Y:S02]  /*75c0*/  VOTEU.ALL UP0, P2 ;  /* 0x0000000000ff7886 */ /* 0x000fe40001000000 */
[----:B------:R-:W-:Y:S02]  /*75d0*/  @!P2 R2UR UR6, R4 ;  /* 0x000000000406a2ca */ /* 0x000fe400000e0000 */
[----:B------:R-:W-:Y:S05]  /*75e0*/  LOP3.LUT R9, R9, UR25, RZ, 0x3c, !PT ;  /* 0x0000001909097c12 */ /* 0x000fea000f8e3cff */
[----:B--2---:R-:W-:Y:S01]  /*75f0*/  IMAD.U32 R5, RZ, RZ, UR4 ;  /* 0x00000004ff057e24 */ /* 0x004fe2000f8e00ff */
[----:B---3--:R-:W-:Y:S04]  /*7600*/  UPRMT UR4, UR55, 0x654, UR17 ;  /* 0x0000065437047896 */ /* 0x008fe80008000011 */
[----:B------:R-:W-:Y:S11]  /*7610*/  @!P2 R2UR UR7, R5 ;  /* 0x000000000507a2ca */ /* 0x000ff600000e0000 */
[----:B------:R-:W-:Y:S02]  /*7620*/  @!UPT UIADD3 URZ, UPT, UPT, URZ, URZ, URZ ;  /* 0x000000fffffff290 */ /* 0x000fe4000fffe0ff */
[----:B------:R2:W-:Y:S01]  /*7630*/  @!UP0 UTMALDG.4D.IM2COL [UR16], [UR6], UR24 ;  /* 0x00000010060083b4 */ /* 0x0005e20008058018 */
[----:B------:R-:W-:Y:S05]  /*7640*/  VOTEU.ALL UP0, P2 ;  /* 0x0000000000ff7886 */ /* 0x000fea0001000000 */
[----:B------:R4:W-:Y:S01]  /*7650*/  @!UP0 UTMALDG.4D.IM2COL [UR8], [UR6], UR24 ;  /* 0x00000008060083b4 */ /* 0x0009e20008058018 */
[----:B------:R4:W-:Y:S01]  /*7660*/  @!P2 SYNCS.ARRIVE.TRANS64.RED.A0TR RZ, [UR5+0x80], R3 ;  /* 0x00008003ffffa9a7 */ /* 0x0009e20008300405 */
[----:B------:R-:W-:Y:S01]  /*7670*/  SYNCS.ARRIVE.TRANS64.RED.A1T0 RZ, [UR4], RZ ;  /* 0x000000ffffff79a7 */ /* 0x000fe20008100404 */
[----:B--2---:R-:W-:Y:S01]  /*7680*/  UIADD3 UR20, UPT, UPT, UR14, UR54, URZ ;  /* 0x000000360e147290 */ /* 0x004fe2000fffe0ff */
[----:B------:R-:W-:Y:S11]  /*7690*/  BRA.U UP2, `(.L_x_91) ;  /* 0xfffffff102747547 */ /* 0x000ff6000b83ffff */
[----:B------:R-:W-:Y:S01]  /*76a0*/  UIADD3 UR31, UPT, UPT, UR31, 0x98, URZ ;  /* 0x000000981f1f7890 */ /* 0x000fe2000fffe0ff */
[----:B----4-:R-:W-:-:S03]  /*76b0*/  SHF.L.U32 R3, R9, 0x1f, RZ ;  /* 0x0000001f09037819 */ /* 0x010fc600000006ff */
[----:B------:R-:W-:-:S09]  /*76c0*/  ULEA UR4, UR32, UR31, 0x3 ;  /* 0x0000001f20047291 */ /* 0x000fd2000f8e18ff */
[----:B------:R-:W2:Y:S02]  /*76d0*/  SYNCS.PHASECHK.TRANS64.TRYWAIT P0, [UR4], R3 ;  /* 0x00000003ff0075a7 */ /* 0x000ea40008001104 */
[----:B--2---:R-:W-:Y:S05]  /*76e0*/  @!P0 BRA `(.L_x_92) ;  /* 0x00000034004c8947 */ /* 0x004fea0003800000 */
.L_x_171:
[----:B------:R-:W-:-:S04]  /*76f0*/  UIADD3 UR4, UPT, UPT, UR32, 0x1, URZ ;  /* 0x0000000120047890 */ /* 0x000fc8000fffe0ff */
[----:B------:R-:W-:-:S04]  /*7700*/  UISETP.NE.AND UP0, UPT, UR4, 0x3, UPT ;  /* 0x000000030400788c */ /* 0x000fc8000bf05270 */
[----:B------:R-:W-:Y:S02]  /*7710*/  USEL UR6, URZ, 0x1, UP0 ;  /* 0x00000001ff067887 */ /* 0x000fe40008000000 */
[----:B------:R-:W-:-:S04]  /*7720*/  USEL UR4, UR4, URZ, UP0 ;  /* 0x000000ff04047287 */ /* 0x000fc80008000000 */
[----:B------:R-:W-:Y:S01]  /*7730*/  ULEA UR5, UR4, UR31, 0x3 ;  /* 0x0000001f04057291 */ /* 0x000fe2000f8e18ff */
[----:B------:R-:W-:-:S04]  /*7740*/  LOP3.LUT R9, R9, UR6, RZ, 0x3c, !PT ;  /* 0x0000000609097c12 */ /* 0x000fc8000f8e3cff */
[----:B--2---:R-:W-:-:S04]  /*7750*/  SHF.L.U32 R3, R9, 0x1f, RZ ;  /* 0x0000001f09037819 */ /* 0x004fc800000006ff */
[----:B------:R-:W2:Y:S02]  /*7760*/  SYNCS.PHASECHK.TRANS64.TRYWAIT P0, [UR5], R3 ;  /* 0x00000003ff0075a7 */ /* 0x000ea40008001105 */
[----:B--2---:R-:W-:Y:S05]  /*7770*/  @!P0 BRA `(.L_x_93) ;  /* 0x0000003400408947 */ /* 0x004fea0003800000 */
.L_x_173:
[----:B------:R-:W-:-:S04]  /*7780*/  UIADD3 UR4, UPT, UPT, UR4, 0x1, URZ ;  /* 0x0000000104047890 */ /* 0x000fc8000fffe0ff */
[----:B------:R-:W-:-:S04]  /*7790*/  UISETP.NE.AND UP0, UPT, UR4, 0x3, UPT ;  /* 0x000000030400788c */ /* 0x000fc8000bf05270 */
[----:B------:R-:W-:Y:S02]  /*77a0*/  USEL UR5, URZ, 0x1, UP0 ;  /* 0x00000001ff057887 */ /* 0x000fe40008000000 */
[----:B------:R-:W-:-:S04]  /*77b0*/  USEL UR4, UR4, URZ, UP0 ;  /* 0x000000ff04047287 */ /* 0x000fc80008000000 */
[----:B------:R-:W-:Y:S01]  /*77c0*/  ULEA UR4, UR4, UR31, 0x3 ;  /* 0x0000001f04047291 */ /* 0x000fe2000f8e18ff */
[----:B--2---:R-:W-:-:S04]  /*77d0*/  LOP3.LUT R3, R9, UR5, RZ, 0x3c, !PT ;  /* 0x0000000509037c12 */ /* 0x004fc8000f8e3cff */
[----:B------:R-:W-:Y:S01]  /*77e0*/  SHF.L.U32 R3, R3, 0x1f, RZ ;  /* 0x0000001f03037819 */ /* 0x000fe200000006ff */
[----:B------:R-:W-:-:S07]  /*77f0*/  IMAD.U32 R0, RZ, RZ, UR4 ;  /* 0x00000004ff007e24 */ /* 0x000fce000f8e00ff */
.L_x_94:
[----:B--2---:R2:W3:Y:S02]  /*7800*/  SYNCS.PHASECHK.TRANS64.TRYWAIT P0, [R0+URZ], R3 ;  /* 0x00000003000075a7 */ /* 0x0044e400080011ff */
[----:B---3--:R-:W-:Y:S05]  /*7810*/  @!P0 NANOSLEEP.SYNCS 0x989680 ;  /* 0x009896800000895d */ /* 0x008fea0003900000 */
[----:B------:R-:W3:Y:S02]  /*7820*/  @!P0 SYNCS.PHASECHK.TRANS64 P0, [R0+URZ], R3 ;  /* 0x00000003000085a7 */ /* 0x000ee400080010ff */
[----:B-1-3--:R-:W-:Y:S05]  /*7830*/  @P0 EXIT ;  /* 0x000000000000094d */ /* 0x00afea0003800000 */
[----:B------:R-:W-:Y:S05]  /*7840*/  BRA `(.L_x_94) ;  /* 0xfffffffc00ec7947 */ /* 0x000fea000383ffff */
.L_x_82:
[----:B------:R-:W-:-:S06]  /*7850*/  UISETP.GE.AND UP0, UPT, UR18, 0x4, UPT ;  /* 0x000000041200788c */ /* 0x000fcc000bf06270 */
[----:B------:R-:W-:-:S13]  /*7860*/  PLOP3.LUT P0, PT, PT, PT, UP0, 0x80, 0x8 ;  /* 0x000000000008781c */ /* 0x000fda0003f0f008 */
[----:B-1----:R-:W-:Y:S05]  /*7870*/  @!P0 EXIT ;  /* 0x000000000000894d */ /* 0x002fea0003800000 */
[----:B------:R-:W1:Y:S08]  /*7880*/  S2UR UR4, SR_CgaCtaId ;  /* 0x00000000000479c3 */ /* 0x000e700000008800 */
[----:B------:R-:W-:Y:S01]  /*7890*/  BAR.SYNC.DEFER_BLOCKING 0x6, 0xa0 ;  /* 0x0182800000007b1d */ /* 0x000fe20000010000 */
[C---:B------:R-:W-:Y:S01]  /*78a0*/  IMAD.SHL.U32 R0, R61.reuse, 0x10, RZ ;  /* 0x000000103d007824 */ /* 0x040fe200078e00ff */
[----:B------:R-:W-:Y:S01]  /*78b0*/  LOP3.LUT R67, R61, 0x60, RZ, 0xc0, !PT ;  /* 0x000000603d437812 */ /* 0x000fe200078ec0ff */
[----:B------:R-:W-:Y:S01]  /*78c0*/  IMAD.SHL.U32 R3, R59, 0x200, RZ ;  /* 0x000002003b037824 */ /* 0x000fe200078e00ff */
[C---:B------:R-:W-:Y:S01]  /*78d0*/  LOP3.LUT R62, R61.reuse, 0x2, RZ, 0xc0, !PT ;  /* 0x000000023d3e7812 */ /* 0x040fe200078ec0ff */
[C---:B------:R-:W-:Y:S01]  /*78e0*/  IMAD.SHL.U32 R5, R61.reuse, 0x2, RZ ;  /* 0x000000023d057824 */ /* 0x040fe200078e00ff */
[----:B------:R-:W-:Y:S01]  /*78f0*/  UMOV UR46, 0x400 ;  /* 0x00000400002e7882 */ /* 0x000fe20000000000 */
[C---:B------:R-:W-:Y:S01]  /*7900*/  LOP3.LUT R66, R0.reuse, 0x590, RZ, 0xc0, !PT ;  /* 0x0000059000427812 */ /* 0x040fe200078ec0ff */
[----:B------:R-:W2:Y:S01]  /*7910*/  LDC.64 R54, c[0x0][0x8b0] ;  /* 0x00022c00ff367b82 */ /* 0x000ea20000000a00 */
[----:B------:R-:W-:Y:S01]  /*7920*/  LOP3.LUT R0, R0, 0x60, RZ, 0xc0, !PT ;  /* 0x0000006000007812 */ /* 0x000fe200078ec0ff */
[----:B------:R-:W-:Y:S01]  /*7930*/  IMAD.U32 R23, R61, 0x10000, RZ ;  /* 0x000100003d177824 */ /* 0x000fe200078e00ff */
[----:B------:R-:W-:Y:S01]  /*7940*/  LOP3.LUT R66, R66, 0x200, R3, 0xf8, !PT ;  /* 0x0000020042427812 */ /* 0x000fe200078ef803 */
[----:B------:R-:W-:Y:S01]  /*7950*/  IMAD.MOV.U32 R22, RZ, RZ, RZ ;  /* 0x000000ffff167224 */ /* 0x000fe200078e00ff */
[----:B------:R-:W-:Y:S01]  /*7960*/  LOP3.LUT R5, R0, 0xc, R5, 0xf8, !PT ;  /* 0x0000000c00057812 */ /* 0x000fe200078ef805 */
[----:B------:R-:W-:Y:S01]  /*7970*/  IMAD.SHL.U32 R0, R59, 0x200000, RZ ;  /* 0x002000003b007824 */ /* 0x000fe200078e00ff */
[----:B------:R-:W-:Y:S01]  /*7980*/  LOP3.LUT R61, R61, 0x4, RZ, 0xc0, !PT ;  /* 0x000000043d3d7812 */ /* 0x000fe200078ec0ff */
[----:B------:R-:W3:Y:S01]  /*7990*/  LDC.64 R52, c[0x0][0x8a8] ;  /* 0x00022a00ff347b82 */ /* 0x000ee20000000a00 */
[----:B------:R-:W-:Y:S01]  /*79a0*/  LOP3.LUT R66, R66, R5, RZ, 0xfc, !PT ;  /* 0x0000000542427212 */ /* 0x000fe200078efcff */
[----:B------:R-:W-:Y:S01]  /*79b0*/  IMAD.MOV.U32 R64, RZ, RZ, RZ ;  /* 0x000000ffff407224 */ /* 0x000fe200078e00ff */
[----:B------:R-:W-:Y:S01]  /*79c0*/  LOP3.LUT R0, R0, 0x200000, RZ, 0xc0, !PT ;  /* 0x0020000000007812 */ /* 0x000fe200078ec0ff */
[----:B------:R-:W-:Y:S01]  /*79d0*/  IMAD.MOV.U32 R63, RZ, RZ, RZ ;  /* 0x000000ffff3f7224 */ /* 0x000fe200078e00ff */
[----:B------:R-:W-:Y:S01]  /*79e0*/  IADD3 R65, PT, PT, -R61, 0x2, RZ ;  /* 0x000000023d417810 */ /* 0x000fe20007ffe1ff */
[----:B------:R-:W-:Y:S01]  /*79f0*/  IMAD.MOV R62, RZ, RZ, -R62 ;  /* 0x000000ffff3e7224 */ /* 0x000fe200078e0a3e */
[----:B-1----:R-:W-:Y:S01]  /*7a00*/  ULEA UR46, UR4, UR46, 0x18 ;  /* 0x0000002e042e7291 */ /* 0x002fe2000f8ec0ff */
[----:B------:R-:W-:Y:S01]  /*7a10*/  LOP3.LUT R23, R0, 0x400000, R23, 0xf8, !PT ;  /* 0x0040000000177812 */ /* 0x000fe200078ef817 */
[----:B------:R-:W1:Y:S01]  /*7a20*/  LDCU.64 UR4, c[0x0][0xa90] ;  /* 0x00015200ff0477ac */ /* 0x000e620008000a00 */
[----:B------:R-:W-:-:S02]  /*7a30*/  IMAD.MOV R61, RZ, RZ, -R61 ;  /* 0x000000ffff3d7224 */ /* 0x000fc400078e0a3d */
[----:B------:R-:W-:Y:S01]  /*7a40*/  IMAD.SHL.U32 R65, R65, 0x10, RZ ;  /* 0x0000001041417824 */ /* 0x000fe200078e00ff */
[----:B------:R-:W4:Y:S03]  /*7a50*/  LDCU UR59, c[0x0][0x370] ;  /* 0x00006e00ff3b77ac */ /* 0x000f260008000800 */
[----:B------:R-:W4:Y:S01]  /*7a60*/  LDS R2, [UR46+0x110] ;  /* 0x0001102eff027984 */ /* 0x000f220008000800 */
[----:B------:R-:W2:Y:S01]  /*7a70*/  LDCU UR42, c[0x0][0xb0c] ;  /* 0x00016180ff2a77ac */ /* 0x000ea20008000800 */
[----:B------:R-:W2:Y:S01]  /*7a80*/  LDCU UR38, c[0x0][0xb30] ;  /* 0x00016600ff2677ac */ /* 0x000ea20008000800 */
[----:B------:R-:W2:Y:S01]  /*7a90*/  LDCU.64 UR56, c[0x0][0x888] ;  /* 0x00011100ff3877ac */ /* 0x000ea20008000a00 */
[----:B-1----:R-:W-:Y:S01]  /*7aa0*/  IMAD.U32 R69, RZ, RZ, UR4 ;  /* 0x00000004ff457e24 */ /* 0x002fe2000f8e00ff */
[----:B------:R-:W-:Y:S01]  /*7ab0*/  MOV R68, UR5 ;  /* 0x0000000500447c02 */ /* 0x000fe20008000f00 */
[----:B------:R-:W-:Y:S01]  /*7ac0*/  UIADD3 UR4, UPT, UPT, UR46, 0x200, URZ ;  /* 0x000002002e047890 */ /* 0x000fe2000fffe0ff */
[----:B------:R-:W1:Y:S05]  /*7ad0*/  LDCU.64 UR40, c[0x0][0xb28] ;  /* 0x00016500ff2877ac */ /* 0x000e6a0008000a00 */
[----:B------:R-:W-:Y:S01]  /*7ae0*/  MOV R0, UR4 ;  /* 0x0000000400007c02 */ /* 0x000fe20008000f00 */
[----:B------:R-:W1:Y:S01]  /*7af0*/  LDCU.64 UR62, c[0x0][0x890] ;  /* 0x00011200ff3e77ac */ /* 0x000e620008000a00 */
[----:B------:R-:W-:Y:S01]  /*7b00*/  LEA R66, R66, UR4, 0x2 ;  /* 0x0000000442427c11 */ /* 0x000fe2000f8e10ff */
[----:B------:R-:W1:Y:S01]  /*7b10*/  LDCU.128 UR52, c[0x0][0xb10] ;  /* 0x00016200ff3477ac */ /* 0x000e620008000c00 */
[----:B------:R-:W1:Y:S01]  /*7b20*/  LDCU UR58, c[0x0][0x374] ;  /* 0x00006e80ff3a77ac */ /* 0x000e620008000800 */
[----:B------:R-:W-:Y:S01]  /*7b30*/  UMOV UR51, 0x1 ;  /* 0x0000000100337882 */ /* 0x000fe20000000000 */
[----:B------:R-:W-:Y:S01]  /*7b40*/  UMOV UR48, URZ ;  /* 0x000000ff00307c82 */ /* 0x000fe20008000000 */
[----:B------:R-:W-:Y:S01]  /*7b50*/  UMOV UR50, URZ ;  /* 0x000000ff00327c82 */ /* 0x000fe20008000000 */
[----:B------:R-:W-:Y:S01]  /*7b60*/  UMOV UR49, URZ ;  /* 0x000000ff00317c82 */ /* 0x000fe20008000000 */
[C---:B----4-:R-:W-:Y:S01]  /*7b70*/  VIADD R3, R2.reuse, 0x20 ;  /* 0x0000002002037836 */ /* 0x050fe20000000000 */
[----:B------:R-:W-:-:S04]  /*7b80*/  LOP3.LUT R2, R2, 0xffff, RZ, 0xc0, !PT ;  /* 0x0000ffff02027812 */ /* 0x000fc800078ec0ff */
[----:B------:R-:W-:-:S05]  /*7b90*/  LOP3.LUT R3, R3, 0xffff, RZ, 0xc0, !PT ;  /* 0x0000ffff03037812 */ /* 0x000fca00078ec0ff */
[----:B-123--:R4:W-:Y:S02]  /*7ba0*/  STL.64 [R1], R2 ;  /* 0x0000000201007387 */ /* 0x00e9e40000100a00 */
.L_x_125:
[----:B----4-:R-:W-:Y:S04]  /*7bb0*/  SHF.L.U32 R3, R63, 0x1f, RZ ;  /* 0x0000001f3f037819 */ /* 0x010fe800000006ff */
[----:B-1----:R-:W1:Y:S02]  /*7bc0*/  SYNCS.PHASECHK.TRANS64.TRYWAIT P0, [UR46+0xc0], R3 ;  /* 0x0000c003ff0075a7 */ /* 0x002e64000800112e */
[----:B-12---:R-:W-:Y:S05]  /*7bd0*/  @!P0 BRA `(.L_x_95) ;  /* 0x0000003000408947 */ /* 0x006fea0003800000 */
.L_x_175:
[----:B------:R-:W-:Y:S01]  /*7be0*/  LEA R2, R22, UR43, 0x2 ;  /* 0x0000002b16027c11 */ /* 0x000fe2000f8e10ff */
[----:B------:R-:W2:Y:S01]  /*7bf0*/  LDS.128 R4, [UR46+0x100] ;  /* 0x0001002eff047984 */ /* 0x000ea20008000c00 */
[----:B------:R-:W-:Y:S02]  /*7c00*/  UIADD3 UR4, UPT, UPT, UR46, 0xc8, URZ ;  /* 0x000000c82e047890 */ /* 0x000fe4000fffe0ff */
[----:B------:R-:W-:Y:S01]  /*7c10*/  UISETP.GE.AND UP0, UPT, UR39, 0x1, UPT ;  /* 0x000000012700788c */ /* 0x000fe2000bf06270 */
[----:B------:R-:W-:Y:S01]  /*7c20*/  @!PT LDS RZ, [RZ] ;  /* 0x00000000fffff984 */ /* 0x000fe20000000800 */
[----:B------:R-:W-:Y:S01]  /*7c30*/  @!PT LDS RZ, [RZ] ;  /* 0x00000000fffff984 */ /* 0x000fe20000000800 */
[----:B------:R-:W-:Y:S01]  /*7c40*/  @!PT LDS RZ, [RZ] ;  /* 0x00000000fffff984 */ /* 0x000fe20000000800 */
[----:B------:R-:W-:Y:S01]  /*7c50*/  @!PT LDS RZ, [RZ] ;  /* 0x00000000fffff984 */ /* 0x000fe20000000800 */
[----:B------:R3:W-:Y:S06]  /*7c60*/  MEMBAR.ALL.CTA ;  /* 0x0000000000007992 */ /* 0x0007ec0000008000 */
[----:B---3--:R-:W3:Y:S01]  /*7c70*/  FENCE.VIEW.ASYNC.S ;  /* 0x00000000000073c6 */ /* 0x008ee20000000000 */
[----:B------:R-:W-:Y:S09]  /*7c80*/  UPRMT UR4, URZ, 0x654, UR4 ;  /* 0x00000654ff047896 */ /* 0x000ff20008000004 */
[----:B---3--:R-:W-:Y:S01]  /*7c90*/  SYNCS.ARRIVE.TRANS64.RED.A1T0 RZ, [UR4], RZ ;  /* 0x000000ffffff79a7 */ /* 0x008fe20008100404 */
[----:B------:R-:W5:Y:S01]  /*7ca0*/  LDL R2, [R2] ;  /* 0x0000000002027983 */ /* 0x000f620000100800 */
[----:B--2---:R-:W-:Y:S11]  /*7cb0*/  LOP3.LUT P0, RZ, R6, 0x1, RZ, 0xc0, !PT ;  /* 0x0000000106ff7812 */ /* 0x004ff6000780c0ff */
[----:B------:R-:W-:Y:S02]  /*7cc0*/  @!UPT UIADD3 URZ, UPT, UPT, URZ, URZ, URZ ;  /* 0x000000fffffff290 */ /* 0x000fe4000fffe0ff */
[----:B------:R-:W-:Y:S01]  /*7cd0*/  VOTEU.ANY UP1, P0 ;  /* 0x0000000000ff7886 */ /* 0x000fe20000020100 */
[----:B------:R-:W-:Y:S01]  /*7ce0*/  PLOP3.LUT P0, PT, PT, PT, UP1, 0x80, 0x8 ;  /* 0x000000000008781c */ /* 0x000fe20003f0f018 */
[----:B------:R-:W-:Y:S11]  /*7cf0*/  UP2UR UR60, UPR, URZ, 0x2 ;  /* 0x00000002ff3c7883 */ /* 0x000ff60008000000 */
[----:B------:R-:W-:Y:S01]  /*7d00*/  @!UPT UIADD3 URZ, UPT, UPT, URZ, URZ, URZ ;  /* 0x000000fffffff290 */ /* 0x000fe2000fffe0ff */
[----:B-1----:R-:W-:Y:S02]  /*7d10*/  @P0 MOV R3, R4 ;  /* 0x0000000400030202 */ /* 0x002fe40000000f00 */
[----:B------:R-:W-:Y:S02]  /*7d20*/  @P0 LOP3.LUT R0, R5, 0xffff, RZ, 0xc0, !PT ;  /* 0x0000ffff05000812 */ /* 0x000fe400078ec0ff */
[----:B------:R-:W-:Y:S02]  /*7d30*/  @P0 R2UR UR5, R3 ;  /* 0x00000000030502ca */ /* 0x000fe400000e0000 */
[----:B------:R-:W-:Y:S11]  /*7d40*/  @P0 R2UR UR4, R0 ;  /* 0x00000000000402ca */ /* 0x000ff600000e0000 */
[----:B------:R-:W-:Y:S02]  /*7d50*/  @UP1 UMOV UR37, UR5 ;  /* 0x0000000500251c82 */ /* 0x000fe40008000000 */
[----:B------:R-:W-:Y:S01]  /*7d60*/  @UP1 UMOV UR36, UR4 ;  /* 0x0000000400241c82 */ /* 0x000fe20008000000 */
[----:B------:R-:W-:Y:S05]  /*7d70*/  BRA.U !UP0, `(.L_x_96) ;  /* 0x0000000108cc7547 */ /* 0x000fea000b800000 */
[----:B------:R-:W1:Y:S01]  /*7d80*/  LDCU UR9, c[0x0][0xb20] ;  /* 0x00016400ff0977ac */ /* 0x000e620008000800 */
[----:B------:R-:W-:Y:S02]  /*7d90*/  UIMAD.WIDE.U32 UR4, UR58, UR55, URZ ;  /* 0x000000373a0472a5 */ /* 0x000fe4000f8e00ff */
[----:B------:R-:W-:Y:S02]  /*7da0*/  UIMAD.WIDE.U32 UR6, UR59, UR52, URZ ;  /* 0x000000343b0672a5 */ /* 0x000fe4000f8e00ff */
[----:B------:R-:W-:Y:S02]  /*7db0*/  UIMAD.WIDE.U32 UR10, UR36, UR55, URZ ;  /* 0x00000037240a72a5 */ /* 0x000fe4000f8e00ff */
[----:B------:R-:W-:Y:S02]  /*7dc0*/  UISETP.NE.AND UP0, UPT, UR54, 0x1, UPT ;  /* 0x000000013600788c */ /* 0x000fe4000bf05270 */
[----:B------:R-:W-:Y:S02]  /*7dd0*/  UISETP.NE.AND UP1, UPT, UR42, 0x1, UPT ;  /* 0x000000012a00788c */ /* 0x000fe4000bf25270 */
[----:B------:R-:W-:Y:S02]  /*7de0*/  UISETP.NE.AND UP2, UPT, UR39, 0x1, UPT ;  /* 0x000000012700788c */ /* 0x000fe4000bf45270 */
[----:B------:R-:W-:Y:S01]  /*7df0*/  UIMAD.WIDE.U32 UR12, UR37, UR52, URZ ;  /* 0x00000034250c72a5 */ /* 0x000fe2000f8e00ff */
[----:B------:R-:W-:Y:S01]  /*7e00*/  UMOV UR4, UR5 ;  /* 0x0000000500047c82 */ /* 0x000fe20008000000 */
[----:B------:R-:W-:Y:S01]  /*7e10*/  UMOV UR6, UR11 ;  /* 0x0000000b00067c82 */ /* 0x000fe20008000000 */
[----:B-1----:R-:W-:Y:S03]  /*7e20*/  USHF.R.U32.HI UR8, URZ, UR9, UR4 ;  /* 0x00000009ff087299 */ /* 0x002fe60008011604 */
[----:B------:R-:W-:Y:S02]  /*7e30*/  UMOV UR4, UR7 ;  /* 0x0000000700047c82 */ /* 0x000fe40008000000 */
[----:B------:R-:W-:Y:S02]  /*7e40*/  USHF.R.U32.HI UR5, URZ, UR53, UR4 ;  /* 0x00000035ff057299 */ /* 0x000fe40008011604 */
[----:B------:R-:W-:Y:S02]  /*7e50*/  USEL UR4, UR58, UR8, !UP0 ;  /* 0x000000083a047287 */ /* 0x000fe4000c000000 */
[----:B------:R-:W-:Y:S02]  /*7e60*/  USHF.R.U32.HI UR8, URZ, UR9, UR6 ;  /* 0x00000009ff087299 */ /* 0x000fe40008011606 */
[----:B------:R-:W-:Y:S02]  /*7e70*/  UIMAD.WIDE.U32 UR6, UR4, UR40, URZ ;  /* 0x00000028040672a5 */ /* 0x000fe4000f8e00ff */
[----:B------:R-:W-:Y:S02]  /*7e80*/  USEL UR9, UR59, UR5, !UP1 ;  /* 0x000000053b097287 */ /* 0x000fe4000c800000 */
[----:B------:R-:W-:Y:S02]  /*7e90*/  USEL UR8, UR36, UR8, !UP0 ;  /* 0x0000000824087287 */ /* 0x000fe4000c000000 */
[----:B------:R-:W-:Y:S01]  /*7ea0*/  UIMAD.WIDE.U32 UR10, UR9, UR40, URZ ;  /* 0x00000028090a72a5 */ /* 0x000fe2000f8e00ff */
[----:B------:R-:W-:Y:S01]  /*7eb0*/  UMOV UR6, UR7 ;  /* 0x0000000700067c82 */ /* 0x000fe20008000000 */
[----:B------:R-:W-:Y:S01]  /*7ec0*/  UMOV UR5, UR13 ;  /* 0x0000000d00057c82 */ /* 0x000fe20008000000 */
[----:B------:R-:W-:Y:S02]  /*7ed0*/  @UP2 USHF.R.U32.HI UR4, URZ, UR41, UR6 ;  /* 0x00000029ff042299 */ /* 0x000fe40008011606 */
[----:B------:R-:W-:Y:S02]  /*7ee0*/  USHF.R.U32.HI UR5, URZ, UR53, UR5 ;  /* 0x00000035ff057299 */ /* 0x000fe40008011605 */
[----:B------:R-:W-:Y:S02]  /*7ef0*/  UIMAD UR4, UR39, UR4, URZ ;  /* 0x00000004270472a4 */ /* 0x000fe4000f8e02ff */
[----:B------:R-:W-:Y:S02]  /*7f00*/  USEL UR5, UR37, UR5, !UP1 ;  /* 0x0000000525057287 */ /* 0x000fe4000c800000 */
[----:B------:R-:W-:Y:S01]  /*7f10*/  UISETP.GE.AND UP0, UPT, UR8, UR4, UPT ;  /* 0x000000040800728c */ /* 0x000fe2000bf06270 */
[----:B------:R-:W-:Y:S01]  /*7f20*/  UMOV UR6, UR11 ;  /* 0x0000000b00067c82 */ /* 0x000fe20008000000 */
[----:B------:R-:W-:Y:S02]  /*7f30*/  UIMAD.WIDE.U32 UR10, UR8, UR40, URZ ;  /* 0x00000028080a72a5 */ /* 0x000fe4000f8e00ff */
[----:B------:R-:W-:Y:S04]  /*7f40*/  @UP2 USHF.R.U32.HI UR9, URZ, UR41, UR6 ;  /* 0x00000029ff092299 */ /* 0x000fe80008011606 */
[----:B------:R-:W-:Y:S01]  /*7f50*/  UIMAD UR6, UR39, UR9, URZ ;  /* 0x00000009270672a4 */ /* 0x000fe2000f8e02ff */
[----:B------:R-:W-:Y:S03]  /*7f60*/  UMOV UR4, UR11 ;  /* 0x0000000b00047c82 */ /* 0x000fe60008000000 */
[----:B------:R-:W-:Y:S02]  /*7f70*/  UISETP.GE.OR UP0, UPT, UR5, UR6, UP0 ;  /* 0x000000060500728c */ /* 0x000fe40008706670 */
[----:B------:R-:W-:Y:S02]  /*7f80*/  USHF.R.U32.HI UR4, URZ, UR41, UR4 ;  /* 0x00000029ff047299 */ /* 0x000fe40008011604 */
[----:B------:R-:W-:Y:S02]  /*7f90*/  UIMAD.WIDE.U32 UR6, UR5, UR40, URZ ;  /* 0x00000028050672a5 */ /* 0x000fe4000f8e00ff */
[----:B------:R-:W-:Y:S02]  /*7fa0*/  USEL UR11, UR8, UR4, !UP2 ;  /* 0x00000004080b7287 */ /* 0x000fe4000d000000 */
[----:B------:R-:W-:Y:S02]  /*7fb0*/  UIADD3 UR6, UPT, UPT, -UR5, URZ, URZ ;  /* 0x000000ff05067290 */ /* 0x000fe4000fffe1ff */
[----:B------:R-:W-:Y:S02]  /*7fc0*/  UIADD3 UR10, UPT, UPT, -UR11, URZ, URZ ;  /* 0x000000ff0b0a7290 */ /* 0x000fe4000fffe1ff */
[----:B------:R-:W-:Y:S02]  /*7fd0*/  UIMAD UR6, UR42, UR6, UR37 ;  /* 0x000000062a0672a4 */ /* 0x000fe4000f8e0225 */
[----:B------:R-:W-:Y:S01]  /*7fe0*/  UIMAD UR10, UR39, UR10, UR8 ;  /* 0x0000000a270a72a4 */ /* 0x000fe2000f8e0208 */
[----:B------:R-:W-:Y:S01]  /*7ff0*/  @!UP0 UMOV UR4, UR7 ;  /* 0x0000000700048c82 */ /* 0x000fe20008000000 */
[----:B------:R-:W-:Y:S02]  /*8000*/  UIADD3 UR7, UPT, UPT, -UR8, URZ, URZ ;  /* 0x000000ff08077290 */ /* 0x000fe4000fffe1ff */
[----:B------:R-:W-:Y:S04]  /*8010*/  @!UP0 USHF.R.U32.HI UR4, URZ, UR41, UR4 ;  /* 0x00000029ff048299 */ /* 0x000fe80008011604 */
[----:B------:R-:W-:Y:S04]  /*8020*/  @!UP0 USEL UR4, UR5, UR4, !UP2 ;  /* 0x0000000405048287 */ /* 0x000fe8000d000000 */
[----:B------:R-:W-:Y:S02]  /*8030*/  @!UP0 UIMAD UR9, UR9, UR10, UR4 ;  /* 0x0000000a090982a4 */ /* 0x000fe4000f8e0204 */
[----:B------:R-:W-:Y:S02]  /*8040*/  @!UP0 UIADD3 UR10, UPT, UPT, UR11, -UR4, URZ ;  /* 0x800000040b0a8290 */ /* 0x000fe4000fffe0ff */
[----:B------:R-:W-:Y:S02]  /*8050*/  UIMAD UR4, UR54, UR7, UR36 ;  /* 0x00000007360472a4 */ /* 0x000fe4000f8e0224 */
[----:B------:R-:W-:Y:S03]  /*8060*/  @!UP0 UIMAD UR8, UR10, UR39, UR5 ;  /* 0x000000270a0882a4 */ /* 0x000fe6000f8e0205 */
[----:B------:R-:W-:Y:S02]  /*8070*/  @!UP0 UMOV UR5, UR9 ;  /* 0x0000000900058c82 */ /* 0x000fe40008000000 */
[----:B------:R-:W-:Y:S02]  /*8080*/  UIMAD UR37, UR5, UR42, UR6 ;  /* 0x0000002a052572a4 */ /* 0x000fe4000f8e0206 */
[----:B------:R-:W-:Y:S11]  /*8090*/  UIMAD UR36, UR8, UR54, UR4 ;  /* 0x00000036082472a4 */ /* 0x000ff6000f8e0204 */
[----:B------:R-:W-:Y:S01]  /*80a0*/  @!UPT UIADD3 URZ, UPT, UPT, URZ, URZ, URZ ;  /* 0x000000fffffff290 */ /* 0x000fe2000fffe0ff */
.L_x_96:
[----:B------:R-:W-:Y:S01]  /*80b0*/  UISETP.NE.AND UP0, UPT, UR38, 0x1, UPT ;  /* 0x000000012600788c */ /* 0x000fe2000bf05270 */
[----:B------:R-:W-:Y:S01]  /*80c0*/  @P0 SHF.R.U32.HI R4, RZ, 0x10, R5 ;  /* 0x00000010ff040819 */ /* 0x000fe20000011605 */
[----:B------:R-:W-:Y:S02]  /*80d0*/  UIADD3 UR11, UPT, UPT, UR46, 0x200, URZ ;  /* 0x000002002e0b7890 */ /* 0x000fe4000fffe0ff */
[----:B------:R-:W-:Y:S01]  /*80e0*/  USHF.L.U32 UR47, UR20, 0x6, URZ ;  /* 0x00000006142f7899 */ /* 0x000fe200080006ff */
[----:B------:R-:W-:Y:S06]  /*80f0*/  @P0 R2UR UR61, R4 ;  /* 0x00000000043d02ca */ /* 0x000fec00000e0000 */
[----:B------:R-:W1:Y:S01]  /*8100*/  @!UP0 LDCU.128 UR12, c[0x0][0xb10] ;  /* 0x00016200ff0c87ac */ /* 0x000e620008000c00 */
[----:B------:R-:W2:Y:S01]  /*8110*/  @!UP0 LDCU UR5, c[0x0][0xb0c] ;  /* 0x00016180ff0587ac */ /* 0x000ea20008000800 */
[----:B------:R-:W3:Y:S01]  /*8120*/  @!UP0 LDCU UR10, c[0x0][0xb20] ;  /* 0x00016400ff0a87ac */ /* 0x000ee20008000800 */
[----:B-1----:R-:W-:Y:S02]  /*8130*/  UIMAD.WIDE.U32 UR8, UR37, UR12, URZ ;  /* 0x0000000c250872a5 */ /* 0x002fe4000f8e00ff */
[----:B------:R-:W-:Y:S02]  /*8140*/  UIMAD.WIDE.U32 UR6, UR36, UR15, URZ ;  /* 0x0000000f240672a5 */ /* 0x000fe4000f8e00ff */
[----:B------:R-:W-:Y:S03]  /*8150*/  @!UP0 UISETP.NE.AND UP1, UPT, UR14, 0x1, UPT ;  /* 0x000000010e00888c */ /* 0x000fe6000bf25270 */
[----:B------:R-:W-:Y:S01]  /*8160*/  @!UP0 UMOV UR4, UR9 ;  /* 0x0000000900048c82 */ /* 0x000fe20008000000 */
[----:B--2---:R-:W-:Y:S02]  /*8170*/  @!UP0 UISETP.NE.AND UP2, UPT, UR5, 0x1, UPT ;  /* 0x000000010500888c */ /* 0x004fe4000bf45270 */
[----:B------:R-:W-:Y:S01]  /*8180*/  @!UP0 USHF.R.U32.HI UR4, URZ, UR13, UR4 ;  /* 0x0000000dff048299 */ /* 0x000fe20008011604 */
[----:B------:R-:W-:Y:S02]  /*8190*/  @!UP0 UMOV UR6, UR7 ;  /* 0x0000000700068c82 */ /* 0x000fe40008000000 */
[----:B---3--:R-:W-:Y:S02]  /*81a0*/  @!UP0 USHF.R.U32.HI UR6, URZ, UR10, UR6 ;  /* 0x0000000aff068299 */ /* 0x008fe40008011606 */
[----:B------:R-:W-:Y:S02]  /*81b0*/  @!UP0 USEL UR7, UR37, UR4, !UP2 ;  /* 0x0000000425078287 */ /* 0x000fe4000d000000 */
[----:B------:R-:W-:Y:S04]  /*81c0*/  @!UP0 USEL UR6, UR36, UR6, !UP1 ;  /* 0x0000000624068287 */ /* 0x000fe8000c800000 */
[----:B------:R-:W-:Y:S02]  /*81d0*/  @!UP0 UIADD3 UR4, UPT, UPT, -UR7, UR6, URZ ;  /* 0x0000000607048290 */ /* 0x000fe4000fffe1ff */
[----:B------:R-:W-:Y:S02]  /*81e0*/  @!UP0 UIADD3 UR6, UPT, UPT, UR7, -UR6, URZ ;  /* 0x8000000607068290 */ /* 0x000fe4000fffe0ff */
[----:B------:R-:W-:Y:S02]  /*81f0*/  @!UP0 UIMAD UR37, UR4, UR5, UR37 ;  /* 0x00000005042582a4 */ /* 0x000fe4000f8e0225 */
[----:B------:R-:W-:Y:S02]  /*8200*/  @!UP0 UIMAD UR36, UR6, UR14, UR36 ;  /* 0x0000000e062482a4 */ /* 0x000fe4000f8e0224 */
[----:B------:R-:W-:Y:S09]  /*8210*/  ULOP3.LUT UP0, URZ, UR11, 0x1b0, URZ, 0xc0, !UPT ;  /* 0x000001b00bff7892 */ /* 0x000ff2000f80c0ff */
[----:B------:R-:W-:Y:S05]  /*8220*/  BRA.U !UP0, `(.L_x_97) ;  /* 0x00000001087c7547 */ /* 0x000fea000b800000 */
[----:B------:R-:W1:Y:S01]  /*8230*/  LDCU.64 UR8, c[0x4][0x80] ;  /* 0x01001000ff0877ac */ /* 0x000e620008000a00 */
[----:B------:R-:W-:Y:S01]  /*8240*/  MOV R16, 0x0 ;  /* 0x0000000000107802 */ /* 0x000fe20000000f00 */
[----:B------:R-:W-:Y:S02]  /*8250*/  HFMA2 R12, -RZ, RZ, 0, 5.9604644775390625e-08 ;  /* 0x00000001ff0c7431 */ /* 0x000fe400000001ff */
[----:B------:R-:W-:Y:S01]  /*8260*/  IMAD.MOV.U32 R8, RZ, RZ, 0x70 ;  /* 0x00000070ff087424 */ /* 0x000fe200078e00ff */
[----:B------:R2:W3:Y:S01]  /*8270*/  LDC.64 R14, c[0x4][R16] ;  /* 0x01000000100e7b82 */ /* 0x0004e20000000a00 */
[----:B------:R-:W4:Y:S01]  /*8280*/  LDCU.64 UR6, c[0x4][0x88] ;  /* 0x01001100ff0677ac */ /* 0x000f220008000a00 */
[----:B------:R-:W-:Y:S01]  /*8290*/  IMAD.MOV.U32 R13, RZ, RZ, RZ ;  /* 0x000000ffff0d7224 */ /* 0x000fe200078e00ff */
[----:B------:R-:W2:Y:S01]  /*82a0*/  LDCU.64 UR4, c[0x4][0x8] ;  /* 0x01000100ff0477ac */ /* 0x000ea20008000a00 */
[----:B-1----:R-:W-:Y:S01]  /*82b0*/  MOV R5, UR9 ;  /* 0x0000000900057c02 */ /* 0x002fe20008000f00 */
[----:B------:R-:W-:Y:S01]  /*82c0*/  IMAD.U32 R4, RZ, RZ, UR8 ;  /* 0x00000008ff047e24 */ /* 0x000fe2000f8e00ff */
[----:B----4-:R-:W-:Y:S01]  /*82d0*/  MOV R7, UR7 ;  /* 0x0000000700077c02 */ /* 0x010fe20008000f00 */
[----:B------:R-:W-:Y:S01]  /*82e0*/  IMAD.U32 R6, RZ, RZ, UR6 ;  /* 0x00000006ff067e24 */ /* 0x000fe2000f8e00ff */
[----:B--2---:R-:W-:Y:S01]  /*82f0*/  MOV R11, UR5 ;  /* 0x00000005000b7c02 */ /* 0x004fe20008000f00 */
[----:B------:R-:W-:Y:S02]  /*8300*/  IMAD.U32 R10, RZ, RZ, UR4 ;  /* 0x00000004ff0a7e24 */ /* 0x000fe4000f8e00ff */
[----:B------:R-:W-:Y:S07]  /*8310*/  LEPC R20, `(.L_x_98) ;  /* 0x000000001014794e */ /* 0x000fee0000000000 */
[----:B---3-5:R-:W-:Y:S05]  /*8320*/  CALL.ABS.NOINC R14 ;  /* 0x000000000e007343 */ /* 0x028fea0003c00000 */
.L_x_98:
[----:B------:R-:W1:Y:S01]  /*8330*/  LDCU.64 UR8, c[0x4][0x80] ;  /* 0x01001000ff0877ac */ /* 0x000e620008000a00 */
[----:B------:R-:W2:Y:S01]  /*8340*/  LDC.64 R16, c[0x4][R16] ;  /* 0x0100000010107b82 */ /* 0x000ea20000000a00 */
[----:B------:R-:W-:Y:S02]  /*8350*/  HFMA2 R12, -RZ, RZ, 0, 5.9604644775390625e-08 ;  /* 0x00000001ff0c7431 */ /* 0x000fe400000001ff */
[----:B------:R-:W-:Y:S02]  /*8360*/  IMAD.MOV.U32 R8, RZ, RZ, 0x70 ;  /* 0x00000070ff087424 */ /* 0x000fe400078e00ff */
[----:B------:R-:W-:Y:S01]  /*8370*/  IMAD.MOV.U32 R13, RZ, RZ, RZ ;  /* 0x000000ffff0d7224 */ /* 0x000fe200078e00ff */
[----:B------:R-:W3:Y:S01]  /*8380*/  LDCU.64 UR6, c[0x4][0x88] ;  /* 0x01001100ff0677ac */ /* 0x000ee20008000a00 */
[----:B------:R-:W4:Y:S01]  /*8390*/  LDCU.64 UR4, c[0x4][0x8] ;  /* 0x01000100ff0477ac */ /* 0x000f220008000a00 */
[----:B-1----:R-:W-:Y:S02]  /*83a0*/  MOV R4, UR8 ;  /* 0x0000000800047c02 */ /* 0x002fe40008000f00 */
[----:B------:R-:W-:Y:S02]  /*83b0*/  MOV R5, UR9 ;  /* 0x0000000900057c02 */ /* 0x000fe40008000f00 */
[----:B---3--:R-:W-:Y:S01]  /*83c0*/  MOV R7, UR7 ;  /* 0x0000000700077c02 */ /* 0x008fe20008000f00 */
[----:B------:R-:W-:Y:S01]  /*83d0*/  IMAD.U32 R6, RZ, RZ, UR6 ;  /* 0x00000006ff067e24 */ /* 0x000fe2000f8e00ff */
[----:B----4-:R-:W-:Y:S01]  /*83e0*/  MOV R11, UR5 ;  /* 0x00000005000b7c02 */ /* 0x010fe20008000f00 */
[----:B------:R-:W-:Y:S02]  /*83f0*/  IMAD.U32 R10, RZ, RZ, UR4 ;  /* 0x00000004ff0a7e24 */ /* 0x000fe4000f8e00ff */
[----:B------:R-:W-:Y:S07]  /*8400*/  LEPC R20, `(.L_x_97) ;  /* 0x000000001014794e */ /* 0x000fee0000000000 */
[----:B--2---:R-:W-:Y:S05]  /*8410*/  CALL.ABS.NOINC R16 ;  /* 0x0000000010007343 */ /* 0x004fea0003c00000 */
.L_x_97:
[----:B------:R-:W-:Y:S01]  /*8420*/  R2UR UR4, R60 ;  /* 0x000000003c0472ca */ /* 0x000fe200000e0000 */
[----:B------:R-:W-:Y:S01]  /*8430*/  UISETP.NE.U32.AND UP0, UPT, UR62, URZ, UPT ;  /* 0x000000ff3e00728c */ /* 0x000fe2000bf05070 */
[----:B------:R-:W-:Y:S02]  /*8440*/  ISETP.NE.U32.AND P4, PT, R54, RZ, PT ;  /* 0x000000ff3600720c */ /* 0x000fe40003f85070 */
[----:B------:R-:W-:Y:S01]  /*8450*/  ISETP.NE.U32.AND P2, PT, RZ, UR56, PT ;  /* 0x00000038ff007c0c */ /* 0x000fe2000bf45070 */
[----:B------:R-:W-:Y:S01]  /*8460*/  UISETP.NE.AND.EX UP1, UPT, UR63, URZ, UPT, UP0 ;  /* 0x000000ff3f00728c */ /* 0x000fe2000bf25300 */
[----:B------:R-:W-:Y:S01]  /*8470*/  ISETP.NE.AND.EX P4, PT, R55, RZ, PT, P4 ;  /* 0x000000ff3700720c */ /* 0x000fe20003f85340 */
[----:B------:R-:W-:Y:S01]  /*8480*/  UPLOP3.LUT UP0, UPT, UPT, UPT, UPT, 0x40, 0x4 ;  /* 0x000000000004789c */ /* 0x000fe20003f0e870 */
[----:B------:R-:W-:Y:S05]  /*8490*/  ISETP.NE.AND.EX P2, PT, RZ, UR57, PT, P2 ;  /* 0x00000039ff007c0c */ /* 0x000fea000bf45320 */
[----:B------:R-:W-:Y:S06]  /*84a0*/  UISETP.NE.AND UP2, UPT, UR4, URZ, UPT ;  /* 0x000000ff0400728c */ /* 0x000fec000bf45270 */
[----:B------:R-:W-:Y:S05]  /*84b0*/  PLOP3.LUT P1, PT, PT, PT, UP2, 0x80, 0x8 ;  /* 0x000000000008781c */ /* 0x000fea0003f2f028 */
[----:B------:R-:W-:Y:S06]  /*84c0*/  @UP2 UPLOP3.LUT UP0, UPT, UPT, UPT, UP1, 0x80, 0x8 ;  /* 0x000000000008289c */ /* 0x000fec0003f0f010 */
[----:B------:R-:W-:Y:S01]  /*84d0*/  PLOP3.LUT P0, PT, PT, PT, UP0, 0x80, 0x8 ;  /* 0x000000000008781c */ /* 0x000fe20003f0f008 */
[----:B------:R-:W-:Y:S01]  /*84e0*/  @!UPT UIADD3 URZ, UPT, UPT, URZ, URZ, URZ ;  /* 0x000000fffffff290 */ /* 0x000fe2000fffe0ff */
[----:B------:R-:W-:Y:S11]  /*84f0*/  BRA.U !UP1, `(.L_x_99) ;  /* 0x00000001093c7547 */ /* 0x000ff6000b800000 */
[----:B------:R-:W-:Y:S01]  /*8500*/  UISETP.NE.U32.AND UP0, UPT, UR56, URZ, UPT ;  /* 0x000000ff3800728c */ /* 0x000fe2000bf05070 */
[----:B------:R-:W-:Y:S01]  /*8510*/  HFMA2 R0, -RZ, RZ, 0, 5.9604644775390625e-08 ;  /* 0x00000001ff007431 */ /* 0x000fe200000001ff */
[----:B------:R-:W1:Y:S01]  /*8520*/  LDCU.64 UR8, c[0x0][0x358] ;  /* 0x00006b00ff0877ac */ /* 0x000e620008000a00 */
[----:B------:R-:W-:Y:S01]  /*8530*/  IMAD.MOV.U32 R58, RZ, RZ, 0x1 ;  /* 0x00000001ff3a7424 */ /* 0x000fe200078e00ff */
[----:B------:R-:W-:Y:S06]  /*8540*/  UISETP.NE.AND.EX UP0, UPT, UR57, URZ, UPT, UP0 ;  /* 0x000000ff3900728c */ /* 0x000fec000bf05300 */
[----:B------:R-:W-:Y:S05]  /*8550*/  PLOP3.LUT P3, PT, PT, PT, UP0, 0x80, 0x8 ;  /* 0x000000000008781c */ /* 0x000fea0003f6f008 */
[----:B------:R-:W2:Y:S01]  /*8560*/  @UP0 LDCU.64 UR4, c[0x0][0x888] ;  /* 0x00011100ff0407ac */ /* 0x000ea20008000a00 */
[----:B------:R-:W-:Y:S07]  /*8570*/  @UP0 UIMAD UR6, UR45, UR62, URZ ;  /* 0x0000003e2d0602a4 */ /* 0x000fee000f8e02ff */
[----:B------:R-:W-:Y:S01]  /*8580*/  @!P3 PRMT R58, R0, 0x7610, R58 ;  /* 0x00007610003ab816 */ /* 0x000fe2000000003a */
[----:B--2---:R-:W-:Y:S06]  /*8590*/  @UP0 UIMAD.WIDE UR4, UR6, 0x4, UR4 ;  /* 0x00000004060408a5 */ /* 0x004fec000f8e0204 */
[----:B------:R-:W-:Y:S01]  /*85a0*/  IMAD.U32 R4, RZ, RZ, UR4 ;  /* 0x00000004ff047e24 */ /* 0x000fe2000f8e00ff */
[----:B------:R-:W-:Y:S04]  /*85b0*/  MOV R5, UR5 ;  /* 0x0000000500057c02 */ /* 0x000fe80008000f00 */
[----:B------:R-:W2:Y:S01]  /*85c0*/  @!UP0 LDCU UR4, c[0x0][0x880] ;  /* 0x00011000ff0487ac */ /* 0x000ea20008000800 */
[----:B-1---5:R1:W5:Y:S02]  /*85d0*/  @P3 LDG.E R27, desc[UR8][R4.64] ;  /* 0x00000008041b3981 */ /* 0x022364000c1e1900 */
[----:B-12---:R-:W-:Y:S02]  /*85e0*/  @!P3 IMAD.U32 R27, RZ, RZ, UR4 ;  /* 0x00000004ff1bbe24 */ /* 0x006fe4000f8e00ff */
.L_x_99:
[----:B------:R-:W-:Y:S05]  /*85f0*/  @!P4 BRA `(.L_x_100) ;  /* 0x000000000024c947 */ /* 0x000fea0003800000 */
[----:B------:R-:W-:Y:S01]  /*8600*/  ISETP.NE.U32.AND P3, PT, R52, RZ, PT ;  /* 0x000000ff3400720c */ /* 0x000fe20003f65070 */
[----:B------:R-:W1:Y:S03]  /*8610*/  LDCU.64 UR4, c[0x0][0x358] ;  /* 0x00006b00ff0477ac */ /* 0x000e660008000a00 */
[----:B------:R-:W-:Y:S11]  /*8620*/  ISETP.NE.AND.EX P3, PT, R53, RZ, PT, P3 ;  /* 0x000000ff3500720c */ /* 0x000ff60003f65330 */
[----:B------:R-:W-:Y:S02]  /*8630*/  @!UPT UIADD3 URZ, UPT, UPT, URZ, URZ, URZ ;  /* 0x000000fffffff290 */ /* 0x000fe4000fffe0ff */
[----:B------:R-:W2:Y:S01]  /*8640*/  @P3 LDC.64 R4, c[0x0][0x8a8] ;  /* 0x00022a00ff043b82 */ /* 0x000ea20000000a00 */
[----:B------:R-:W-:Y:S04]  /*8650*/  @P3 IMAD R0, R54, UR45, RZ ;  /* 0x0000002d36003c24 */ /* 0x000fe8000f8e02ff */
[----:B--2---:R-:W-:Y:S05]  /*8660*/  @P3 IMAD.WIDE R4, R0, 0x4, R4 ;  /* 0x0000000400043825 */ /* 0x004fea00078e0204 */
[----:B-1---5:R1:W5:Y:S02]  /*8670*/  @P3 LDG.E R24, desc[UR4][R4.64] ;  /* 0x0000000404183981 */ /* 0x022364000c1e1900 */
[----:B-1----:R-:W2:Y:S02]  /*8680*/  @!P3 LDC R24, c[0x0][0x8a0] ;  /* 0x00022800ff18bb82 */ /* 0x002ea40000000800 */
.L_x_100:
[----:B-----5:R-:W-:Y:S01]  /*8690*/  FSETP.NEU.AND P4, PT, R27, RZ, PT ;  /* 0x000000ff1b00720b */ /* 0x020fe20003f8d000 */
[----:B------:R-:W1:Y:S01]  /*86a0*/  LDCU.128 UR8, c[0x0][0xa80] ;  /* 0x00015000ff0877ac */ /* 0x000e620008000c00 */
[----:B------:R-:W-:Y:S01]  /*86b0*/  SEL R6, RZ, 0xffffffff, P2 ;  /* 0xffffffffff067807 */ /* 0x000fe20001000000 */
[----:B------:R-:W-:Y:S01]  /*86c0*/  IMAD.U32 R81, RZ, RZ, UR48 ;  /* 0x00000030ff517e24 */ /* 0x000fe2000f8e00ff */
[----:B------:R-:W-:Y:S01]  /*86d0*/  @P1 LOP3.LUT P2, RZ, R58, 0xff, RZ, 0xc0, !PT ;  /* 0x000000ff3aff1812 */ /* 0x000fe2000784c0ff */
[----:B------:R-:W-:Y:S01]  /*86e0*/  IMAD.SHL.U32 R77, R62, 0x10, RZ ;  /* 0x000000103e4d7824 */ /* 0x000fe200078e00ff */
[----:B------:R-:W-:Y:S01]  /*86f0*/  @P1 SEL R3, RZ, 0xffffffff, P4 ;  /* 0xffffffffff031807 */ /* 0x000fe20002000000 */
[----:B------:R-:W-:Y:S01]  /*8700*/  IMAD.SHL.U32 R81, R81, 0x2000, RZ ;  /* 0x0000200051517824 */ /* 0x000fe200078e00ff */
[----:B------:R-:W-:Y:S01]  /*8710*/  LEA R75, R22, UR46, 0x3 ;  /* 0x0000002e164b7c11 */ /* 0x000fe2000f8e18ff */
[----:B------:R-:W-:Y:S01]  /*8720*/  ULOP3.LUT UR4, UR51, 0x1, URZ, 0x3c, !UPT ;  /* 0x0000000133047892 */ /* 0x000fe2000f8e3cff */
[----:B------:R-:W-:Y:S01]  /*8730*/  @P0 SEL R3, R6, R3, !P2 ;  /* 0x0000000306030207 */ /* 0x000fe20005000000 */
[----:B------:R-:W-:Y:S01]  /*8740*/  USHF.L.U32 UR12, UR44, 0x6, URZ ;  /* 0x000000062c0c7899 */ /* 0x000fe200080006ff */
[----:B------:R-:W-:Y:S01]  /*8750*/  SHF.L.U32 R4, R64, 0x1f, RZ ;  /* 0x0000001f40047819 */ /* 0x000fe200000006ff */
[----:B------:R-:W-:Y:S01]  /*8760*/  IMAD.IADD R79, R66, 0x1, R81 ;  /* 0x00000001424f7824 */ /* 0x000fe200078e0251 */
[----:B------:R-:W-:Y:S01]  /*8770*/  @P1 LOP3.LUT R3, R3, 0x1, RZ, 0xc0, !PT ;  /* 0x0000000103031812 */ /* 0x000fe200078ec0ff */
[----:B------:R-:W-:Y:S01]  /*8780*/  IMAD.U32 R32, RZ, RZ, UR4 ;  /* 0x00000004ff207e24 */ /* 0x000fe2000f8e00ff */
[----:B------:R-:W-:Y:S01]  /*8790*/  R2UR UR6, R69 ;  /* 0x00000000450672ca */ /* 0x000fe200000e0000 */
[----:B------:R-:W-:Y:S01]  /*87a0*/  IMAD.U32 R72, RZ, RZ, UR12 ;  /* 0x0000000cff487e24 */ /* 0x000fe2000f8e00ff */
[----:B------:R-:W-:Y:S01]  /*87b0*/  ISETP.NE.U32.OR P6, PT, R3, 0x1, !P1 ;  /* 0x000000010300780c */ /* 0x000fe20004fc5470 */
[----:B------:R-:W-:Y:S01]  /*87c0*/  IMAD.U32 R3, RZ, RZ, UR48 ;  /* 0x00000030ff037e24 */ /* 0x000fe2000f8e00ff */
[----:B-1----:R-:W-:Y:S01]  /*87d0*/  UIMAD.WIDE.U32 UR4, UR12, UR9, URZ ;  /* 0x000000090c0472a5 */ /* 0x002fe2000f8e00ff */
[----:B------:R-:W-:Y:S01]  /*87e0*/  R2UR UR13, R68 ;  /* 0x00000000440d72ca */ /* 0x000fe200000e0000 */
[----:B------:R-:W-:Y:S01]  /*87f0*/  UISETP.NE.AND UP0, UPT, UR8, 0x1, UPT ;  /* 0x000000010800788c */ /* 0x000fe2000bf05270 */
[----:B------:R-:W-:Y:S01]  /*8800*/  PLOP3.LUT P3, PT, PT, PT, UP1, 0x80, 0x8 ;  /* 0x000000000008781c */ /* 0x000fe20003f6f018 */
[----:B------:R-:W-:Y:S01]  /*8810*/  IMAD.SHL.U32 R76, R61, 0x10, RZ ;  /* 0x000000103d4c7824 */ /* 0x000fe200078e00ff */
[----:B------:R-:W-:Y:S01]  /*8820*/  LEA R0, R3, UR46, 0x3 ;  /* 0x0000002e03007c11 */ /* 0x000fe2000f8e18ff */
[----:B------:R-:W-:Y:S01]  /*8830*/  IMAD.IADD R78, R79, 0x1, R77 ;  /* 0x000000014f4e7824 */ /* 0x000fe200078e024d */
[----:B------:R-:W-:Y:S01]  /*8840*/  UMOV UR4, UR5 ;  /* 0x0000000500047c82 */ /* 0x000fe20008000000 */
[----:B------:R-:W-:Y:S01]  /*8850*/  LOP3.LUT P5, R73, R58, 0xff, RZ, 0xc0, !PT ;  /* 0x000000ff3a497812 */ /* 0x000fe200078ac0ff */
[----:B------:R-:W-:Y:S01]  /*8860*/  USHF.R.U32.HI UR4, URZ, UR10, UR4 ;  /* 0x0000000aff047299 */ /* 0x000fe20008011604 */
[----:B------:R-:W-:Y:S01]  /*8870*/  SEL R3, RZ, 0xffffffff, P4 ;  /* 0xffffffffff037807 */ /* 0x000fe20002000000 */
[----:B------:R-:W-:Y:S01]  /*8880*/  BSSY B1, `(.L_x_101) ;  /* 0x000003f000017945 */ /* 0x000fe20003800000 */
[----:B------:R-:W-:Y:S01]  /*8890*/  @P6 SHF.L.U32 R9, R32, 0x1f, RZ ;  /* 0x0000001f20096819 */ /* 0x000fe200000006ff */
[----:B------:R-:W-:Y:S01]  /*88a0*/  USEL UR4, UR12, UR4, !UP0 ;  /* 0x000000040c047287 */ /* 0x000fe2000c000000 */
[----:B------:R-:W-:Y:S01]  /*88b0*/  IMAD.MOV.U32 R80, RZ, RZ, 0x1 ;  /* 0x00000001ff507424 */ /* 0x000fe200078e00ff */
[----:B------:R-:W-:Y:S01]  /*88c0*/  UISETP.NE.AND UP0, UPT, UR11, 0x1, UPT ;  /* 0x000000010b00788c */ /* 0x000fe2000bf05270 */
[----:B------:R-:W1:Y:S01]  /*88d0*/  @P6 SYNCS.PHASECHK.TRANS64.TRYWAIT P1, [R0+URZ+0x80], R9 ;  /* 0x00008009000065a7 */ /* 0x000e6200080211ff */
[----:B------:R-:W-:Y:S01]  /*88e0*/  IMAD.IADD R25, R23, 0x1, R2 ;  /* 0x0000000117197824 */ /* 0x000fe200078e0202 */
[----:B------:R-:W-:Y:S01]  /*88f0*/  UIMAD.WIDE.U32 UR6, UR4, UR6, URZ ;  /* 0x00000006040672a5 */ /* 0x000fe2000f8e00ff */
[----:B------:R-:W-:Y:S01]  /*8900*/  IMAD.U32 R71, RZ, RZ, UR4 ;  /* 0x00000004ff477e24 */ /* 0x000fe2000f8e00ff */
[----:B------:R-:W-:Y:S01]  /*8910*/  @P3 SEL R3, R6, R3, !P5 ;  /* 0x0000000306033207 */ /* 0x000fe20006800000 */
[----:B------:R-:W-:Y:S01]  /*8920*/  IMAD R7, RZ, RZ, -UR4 ;  /* 0x80000004ff077e24 */ /* 0x000fe2000f8e02ff */
[----:B------:R-:W-:Y:S01]  /*8930*/  PLOP3.LUT P2, PT, PT, PT, UP0, 0x80, 0x8 ;  /* 0x000000000008781c */ /* 0x000fe20003f4f008 */
[----:B------:R-:W-:Y:S01]  /*8940*/  IMAD.U32 R70, RZ, RZ, UR4 ;  /* 0x00000004ff467e24 */ /* 0x000fe2000f8e00ff */
[----:B------:R-:W-:Y:S01]  /*8950*/  LOP3.LUT R3, R3, 0x1, RZ, 0xc0, !PT ;  /* 0x0000000103037812 */ /* 0x000fe200078ec0ff */
[----:B------:R-:W-:Y:S01]  /*8960*/  UMOV UR5, UR7 ;  /* 0x0000000700057c82 */ /* 0x000fe20008000000 */
[----:B------:R-:W-:Y:S01]  /*8970*/  IMAD R72, R7, UR8, R72 ;  /* 0x0000000807487c24 */ /* 0x000fe2000f8e0248 */
[----:B------:R-:W-:Y:S01]  /*8980*/  USHF.R.U32.HI UR5, URZ, UR13, UR5 ;  /* 0x0000000dff057299 */ /* 0x000fe20008011605 */
[----:B------:R-:W-:Y:S01]  /*8990*/  P2R R74, PR, RZ, 0x40 ;  /* 0x00000040ff4a7803 */ /* 0x000fe20000000000 */
[----:B------:R-:W-:Y:S01]  /*89a0*/  IMAD.U32 R83, RZ, RZ, UR48 ;  /* 0x00000030ff537e24 */ /* 0x000fe2000f8e00ff */
[----:B------:R-:W-:Y:S02]  /*89b0*/  CS2R R38, SRZ ;  /* 0x0000000000267805 */ /* 0x000fe4000001ff00 */
[----:B------:R-:W-:Y:S01]  /*89c0*/  CS2R R36, SRZ ;  /* 0x0000000000247805 */ /* 0x000fe2000001ff00 */
[----:B------:R3:W4:Y:S01]  /*89d0*/  SYNCS.PHASECHK.TRANS64.TRYWAIT P0, [R75+URZ+0xd0], R4 ;  /* 0x0000d0044b0075a7 */ /* 0x00072200080011ff */
[----:B------:R-:W-:Y:S01]  /*89e0*/  SEL R71, R71, UR5, !P2 ;  /* 0x0000000547477c07 */ /* 0x000fe2000d000000 */
[----:B------:R-:W-:Y:S01]  /*89f0*/  IMAD.IADD R35, R79, 0x1, R76 ;  /* 0x000000014f237824 */ /* 0x000fe200078e024c */
[----:B------:R-:W-:Y:S01]  /*8a00*/  ISETP.NE.U32.AND P2, PT, R3, 0x1, PT ;  /* 0x000000010300780c */ /* 0x000fe20003f45070 */
[----:B------:R-:W-:Y:S01]  /*8a10*/  IMAD.IADD R34, R65, 0x1, R78 ;  /* 0x0000000141227824 */ /* 0x000fe200078e024e */
[----:B------:R-:W-:Y:S01]  /*8a20*/  CS2R R42, SRZ ;  /* 0x00000000002a7805 */ /* 0x000fe2000001ff00 */
[----:B------:R-:W-:Y:S01]  /*8a30*/  IMAD.MOV R5, RZ, RZ, -R71 ;  /* 0x000000ffff057224 */ /* 0x000fe200078e0a47 */
[----:B------:R-:W-:Y:S02]  /*8a40*/  P2R R82, PR, RZ, 0x4 ;  /* 0x00000004ff527803 */ /* 0x000fe40000000000 */
[----:B------:R-:W-:Y:S02]  /*8a50*/  CS2R R40, SRZ ;  /* 0x0000000000287805 */ /* 0x000fe4000001ff00 */
[----:B------:R-:W-:Y:S01]  /*8a60*/  CS2R R46, SRZ ;  /* 0x00000000002e7805 */ /* 0x000fe2000001ff00 */
[----:B------:R-:W-:Y:S01]  /*8a70*/  IMAD R70, R5, UR11, R70 ;  /* 0x0000000b05467c24 */ /* 0x000fe2000f8e0246 */
[----:B------:R-:W-:Y:S02]  /*8a80*/  CS2R R44, SRZ ;  /* 0x00000000002c7805 */ /* 0x000fe4000001ff00 */
[----:B------:R-:W-:Y:S02]  /*8a90*/  CS2R R50, SRZ ;  /* 0x0000000000327805 */ /* 0x000fe4000001ff00 */
[----:B------:R-:W-:Y:S02]  /*8aa0*/  CS2R R48, SRZ ;  /* 0x0000000000307805 */ /* 0x000fe4000001ff00 */
[----:B-1----:R-:W-:Y:S01]  /*8ab0*/  @P6 SEL R80, RZ, 0x1, !P1 ;  /* 0x00000001ff506807 */ /* 0x002fe20004800000 */
[----:B---3--:R-:W-:Y:S06]  /*8ac0*/  @!P6 BRA `(.L_x_102) ;  /* 0x000000000068e947 */ /* 0x008fec0003800000 */
[----:B------:R-:W-:Y:S01]  /*8ad0*/  ISETP.NE.AND P1, PT, R80, RZ, PT ;  /* 0x000000ff5000720c */ /* 0x000fe20003f25270 */
[----:B------:R-:W-:Y:S01]  /*8ae0*/  BSSY B0, `(.L_x_103) ;  /* 0x000000d000007945 */ /* 0x000fe20003800000 */
[----:B------:R-:W-:Y:S02]  /*8af0*/  CS2R R50, SRZ ;  /* 0x0000000000327805 */ /* 0x000fe4000001ff00 */
[----:B------:R-:W-:Y:S02]  /*8b00*/  CS2R R48, SRZ ;  /* 0x0000000000307805 */ /* 0x000fe4000001ff00 */
[----:B------:R-:W-:Y:S02]  /*8b10*/  CS2R R46, SRZ ;  /* 0x00000000002e7805 */ /* 0x000fe4000001ff00 */
[----:B------:R-:W-:Y:S02]  /*8b20*/  CS2R R44, SRZ ;  /* 0x00000000002c7805 */ /* 0x000fe4000001ff00 */
[----:B------:R-:W-:Y:S02]  /*8b30*/  CS2R R42, SRZ ;  /* 0x00000000002a7805 */ /* 0x000fe4000001ff00 */
[----:B------:R-:W-:Y:S02]  /*8b40*/  CS2R R40, SRZ ;  /* 0x0000000000287805 */ /* 0x000fe4000001ff00 */
[----:B------:R-:W-:Y:S02]  /*8b50*/  CS2R R38, SRZ ;  /* 0x0000000000267805 */ /* 0x000fe4000001ff00 */
[----:B------:R-:W-:Y:S01]  /*8b60*/  CS2R R36, SRZ ;  /* 0x0000000000247805 */ /* 0x000fe2000001ff00 */
[----:B------:R-:W-:Y:S06]  /*8b70*/  @P1 BRA `(.L_x_104) ;  /* 0x00000000000c1947 */ /* 0x000fec0003800000 */
[----:B------:R-:W-:Y:S04]  /*8b80*/  SHF.L.U32 R3, R32, 0x1f, RZ ;  /* 0x0000001f20037819 */ /* 0x000fe800000006ff */
[----:B------:R-:W1:Y:S02]  /*8b90*/  SYNCS.PHASECHK.TRANS64.TRYWAIT P1, [R0+URZ+0x80], R3 ;  /* 0x00008003000075a7 */ /* 0x000e6400080211ff */
[----:B-1----:R-:W-:Y:S05]  /*8ba0*/  @!P1 BRA `(.L_x_105) ;  /* 0x0000002000649947 */ /* 0x002fea0003800000 */
.L_x_104:
[----:B------:R-:W-:Y:S05]  /*8bb0*/  BSYNC B0 ;  /* 0x0000000000007941 */ /* 0x000fea0003800000 */
.L_x_103:
[----:B------:R-:W-:Y:S01]  /*8bc0*/  ISETP.NE.AND P1, PT, R82, RZ, PT ;  /* 0x000000ff5200720c */ /* 0x000fe20003f25270 */
[----:B------:R-:W-:Y:S04]  /*8bd0*/  UIADD3 UR4, UPT, UPT, UR48, 0x1, URZ ;  /* 0x0000000130047890 */ /* 0x000fe8000fffe0ff */
[----:B------:R-:W-:Y:S04]  /*8be0*/  UISETP.NE.AND UP0, UPT, UR4, 0x3, UPT ;  /* 0x000000030400788c */ /* 0x000fe8000bf05270 */
[----:B------:R-:W-:Y:S02]  /*8bf0*/  USEL UR5, URZ, 0x1, UP0 ;  /* 0x00000001ff057887 */ /* 0x000fe40008000000 */
[----:B------:R-:W-:Y:S02]  /*8c00*/  USEL UR4, UR4, URZ, UP0 ;  /* 0x000000ff04047287 */ /* 0x000fe40008000000 */
[----:B------:R3:W1:Y:S02]  /*8c10*/  @P1 LDS.128 R48, [R79] ;  /* 0x000000004f301984 */ /* 0x0006640000000c00 */
[----:B------:R-:W-:Y:S02]  /*8c20*/  LOP3.LUT R32, R32, UR5, RZ, 0x3c, !PT ;  /* 0x0000000520207c12 */ /* 0x000fe4000f8e3cff */
[----:B------:R3:W1:Y:S01]  /*8c30*/  @P1 LDS.128 R44, [R78+0x10] ;  /* 0x000010004e2c1984 */ /* 0x0006620000000c00 */
[----:B------:R-:W-:Y:S03]  /*8c40*/  IMAD.U32 R83, RZ, RZ, UR4 ;  /* 0x00000004ff537e24 */ /* 0x000fe6000f8e00ff */
[----:B------:R3:W1:Y:S04]  /*8c50*/  @P1 LDS.128 R40, [R35+0x20] ;  /* 0x0000200023281984 */ /* 0x0006680000000c00 */
[----:B------:R3:W1:Y:S02]  /*8c60*/  @P1 LDS.128 R36, [R34+0x10] ;  /* 0x0000100022241984 */ /* 0x0006640000000c00 */
.L_x_102:
[----:B------:R-:W-:Y:S05]  /*8c70*/  BSYNC B1 ;  /* 0x0000000000017941 */ /* 0x000fea0003800000 */
.L_x_101:
[----:B-1----:R-:W-:Y:S04]  /*8c80*/  SHF.R.U32.HI R0, RZ, 0x15, R25 ;  /* 0x00000015ff007819 */ /* 0x002fe80000011619 */
[----:B------:R-:W-:Y:S01]  /*8c90*/  LOP3.LUT P1, RZ, R0, 0x3, R59, 0x48, !PT ;  /* 0x0000000300ff7812 */ /* 0x000fe2000782483b */
[----:B------:R-:W-:Y:S01]  /*8ca0*/  @!UPT UIADD3 URZ, UPT, UPT, URZ, URZ, URZ ;  /* 0x000000fffffff290 */ /* 0x000fe2000fffe0ff */
[----:B----4-:R-:W-:Y:S11]  /*8cb0*/  @P0 BRA `(.L_x_106) ;  /* 0x0000000000080947 */ /* 0x010ff60003800000 */
[----:B------:R-:W1:Y:S02]  /*8cc0*/  SYNCS.PHASECHK.TRANS64.TRYWAIT P0, [R75+URZ+0xd0], R4 ;  /* 0x0000d0044b0075a7 */ /* 0x000e6400080011ff */
[----:B-1----:R-:W-:Y:S05]  /*8cd0*/  @!P0 BRA `(.L_x_107) ;  /* 0x00000020002c8947 */ /* 0x002fea0003800000 */
.L_x_106:
[----:B------:R-:W-:Y:S05]  /*8ce0*/  @!P1 BRA `(.L_x_108) ;  /* 0x0000000000409947 */ /* 0x000fea0003800000 */
[----:B------:R-:W4:Y:S01]  /*8cf0*/  LDCU.64 UR8, c[0x4][0x70] ;  /* 0x01000e00ff0877ac */ /* 0x000f220008000a00 */
[----:B------:R-:W-:Y:S01]  /*8d00*/  MOV R3, 0x0 ;  /* 0x0000000000037802 */ /* 0x000fe20000000f00 */
[----:B------:R-:W-:Y:S02]  /*8d10*/  HFMA2 R12, -RZ, RZ, 0, 5.9604644775390625e-08 ;  /* 0x00000001ff0c7431 */ /* 0x000fe400000001ff */
[----:B------:R-:W-:Y:S02]  /*8d20*/  IMAD.MOV.U32 R8, RZ, RZ, 0x192 ;  /* 0x00000192ff087424 */ /* 0x000fe400078e00ff */
[----:B------:R-:W-:Y:S01]  /*8d30*/  IMAD.MOV.U32 R13, RZ, RZ, RZ ;  /* 0x000000ffff0d7224 */ /* 0x000fe200078e00ff */
[----:B------:R-:W5:Y:S01]  /*8d40*/  LDCU.64 UR6, c[0x4][0x78] ;  /* 0x01000f00ff0677ac */ /* 0x000f620008000a00 */
[----:B------:R-:W2:Y:S01]  /*8d50*/  LDC.64 R2, c[0x4][R3] ;  /* 0x0100000003027b82 */ /* 0x000ea20000000a00 */
[----:B------:R-:W3:Y:S01]  /*8d60*/  LDCU.64 UR4, c[0x4][0x10] ;  /* 0x01000200ff0477ac */ /* 0x000ee20008000a00 */
[----:B----4-:R-:W-:Y:S01]  /*8d70*/  MOV R5, UR9 ;  /* 0x0000000900057c02 */ /* 0x010fe20008000f00 */
[----:B-1----:R-:W-:Y:S01]  /*8d80*/  IMAD.U32 R4, RZ, RZ, UR8 ;  /* 0x00000008ff047e24 */ /* 0x002fe2000f8e00ff */
[----:B-----5:R-:W-:Y:S01]  /*8d90*/  MOV R7, UR7 ;  /* 0x0000000700077c02 */ /* 0x020fe20008000f00 */
[----:B------:R-:W-:Y:S01]  /*8da0*/  IMAD.U32 R6, RZ, RZ, UR6 ;  /* 0x00000006ff067e24 */ /* 0x000fe2000f8e00ff */
[----:B---3--:R-:W-:Y:S01]  /*8db0*/  MOV R11, UR5 ;  /* 0x00000005000b7c02 */ /* 0x008fe20008000f00 */
[----:B------:R-:W-:Y:S02]  /*8dc0*/  IMAD.U32 R10, RZ, RZ, UR4 ;  /* 0x00000004ff0a7e24 */ /* 0x000fe4000f8e00ff */
[----:B------:R-:W-:Y:S07]  /*8dd0*/  LEPC R20, `(.L_x_108) ;  /* 0x000000001014794e */ /* 0x000fee0000000000 */
[----:B--2---:R-:W-:Y:S05]  /*8de0*/  CALL.ABS.NOINC R2 ;  /* 0x0000000002007343 */ /* 0x004fea0003c00000 */
.L_x_108:
[----:B------:R-:W-:Y:S01]  /*8df0*/  LOP3.LUT R20, R48, 0xffffe000, RZ, 0xc0, !PT ;  /* 0xffffe00030147812 */ /* 0x000fe200078ec0ff */
[----:B------:R-:W-:Y:S05]  /*8e00*/  WARPSYNC.ALL ;  /* 0x0000000000007948 */ /* 0x000fea0003800000 */
[----:B------:R-:W-:Y:S01]  /*8e10*/  R2UR UR4, R25 ;  /* 0x00000000190472ca */ /* 0x000fe200000e0000 */
[----:B------:R-:W-:Y:S01]  /*8e20*/  BSSY.RECONVERGENT B0, `(.L_x_109) ;  /* 0x000005f000007945 */ /* 0x000fe20003800200 */
[----:B------:R-:W-:Y:S02]  /*8e30*/  LOP3.LUT R21, R49, 0xffffe000, RZ, 0xc0, !PT ;  /* 0xffffe00031157812 */ /* 0x000fe400078ec0ff */
[----:B------:R-:W-:Y:S02]  /*8e40*/  LOP3.LUT R26, R50, 0xffffe000, RZ, 0xc0, !PT ;  /* 0xffffe000321a7812 */ /* 0x000fe400078ec0ff */
[----:B------:R-:W-:Y:S02]  /*8e50*/  LOP3.LUT R33, R44, 0xffffe000, RZ, 0xc0, !PT ;  /* 0xffffe0002c217812 */ /* 0x000fe400078ec0ff */
[----:B------:R-:W-:Y:S05]  /*8e60*/  ISETP.NE.AND P0, PT, R67, RZ, PT ;  /* 0x000000ff4300720c */ /* 0x000fea0003f05270 */
[----:B-1----:R-:W2:Y:S02]  /*8e70*/  LDTM.x16 R4, tmem[UR4] ;  /* 0x00000004000479ee */ /* 0x002ea40008240000 */
[C---:B--2---:R-:W-:Y:S01]  /*8e80*/  FMUL R0, R24.reuse, R4 ;  /* 0x0000000418007220 */ /* 0x044fe20000400000 */
[C---:B------:R-:W-:Y:S01]  /*8e90*/  FMUL R2, R24.reuse, R5 ;  /* 0x0000000518027220 */ /* 0x040fe20000400000 */
[C---:B------:R-:W-:Y:S01]  /*8ea0*/  FMUL R3, R24.reuse, R6 ;  /* 0x0000000618037220 */ /* 0x040fe20000400000 */
[----:B------:R-:W-:Y:S01]  /*8eb0*/  FMUL R7, R24, R7 ;  /* 0x0000000718077220 */ /* 0x000fe20000400000 */
[----:B------:R-:W-:Y:S01]  /*8ec0*/  FFMA R28, R27, R20, R0 ;  /* 0x000000141b1c7223 */ /* 0x000fe20000000000 */
[----:B------:R-:W-:Y:S01]  /*8ed0*/  LOP3.LUT R20, R51, 0xffffe000, RZ, 0xc0, !PT ;  /* 0xffffe00033147812 */ /* 0x000fe200078ec0ff */
[C---:B------:R-:W-:Y:S01]  /*8ee0*/  FFMA R29, R27.reuse, R21, R2 ;  /* 0x000000151b1d7223 */ /* 0x040fe20000000002 */
[----:B------:R-:W-:Y:S01]  /*8ef0*/  LOP3.LUT R21, R46, 0xffffe000, RZ, 0xc0, !PT ;  /* 0xffffe0002e157812 */ /* 0x000fe200078ec0ff */
[----:B------:R-:W-:Y:S01]  /*8f00*/  FFMA R30, R27, R26, R3 ;  /* 0x0000001a1b1e7223 */ /* 0x000fe20000000003 */
[----:B------:R-:W-:Y:S01]  /*8f10*/  LOP3.LUT R26, R45, 0xffffe000, RZ, 0xc0, !PT ;  /* 0xffffe0002d1a7812 */ /* 0x000fe200078ec0ff */
[----:B------:R-:W-:Y:S01]  /*8f20*/  FFMA R31, R27, R20, R7 ;  /* 0x000000141b1f7223 */ /* 0x000fe20000000007 */
[----:B------:R-:W-:Y:S01]  /*8f30*/  LOP3.LUT R20, R47, 0xffffe000, RZ, 0xc0, !PT ;  /* 0xffffe0002f147812 */ /* 0x000fe200078ec0ff */
[C---:B------:R-:W-:Y:S01]  /*8f40*/  FMUL R4, R24.reuse, R8 ;  /* 0x0000000818047220 */ /* 0x040fe20000400000 */
[----:B------:R-:W-:Y:S01]  /*8f50*/  F2FP.TF32.F32.PACK_B R28, R28 ;  /* 0x0000001cff1c723e */ /* 0x000fe200024050ff */
[C---:B------:R-:W-:Y:S01]  /*8f60*/  FMUL R5, R24.reuse, R9 ;  /* 0x0000000918057220 */ /* 0x040fe20000400000 */
[----:B------:R-:W-:Y:S01]  /*8f70*/  F2FP.TF32.F32.PACK_B R29, R29 ;  /* 0x0000001dff1d723e */ /* 0x000fe200024050ff */
[C---:B------:R-:W-:Y:S01]  /*8f80*/  FMUL R6, R24.reuse, R10 ;  /* 0x0000000a18067220 */ /* 0x040fe20000400000 */
[----:B------:R-:W-:Y:S01]  /*8f90*/  FMUL R11, R24, R11 ;  /* 0x0000000b180b7220 */ /* 0x000fe20000400000 */
[----:B------:R-:W-:Y:S01]  /*8fa0*/  F2FP.TF32.F32.PACK_B R30, R30 ;  /* 0x0000001eff1e723e */ /* 0x000fe200024050ff */
[C---:B------:R-:W-:Y:S01]  /*8fb0*/  FFMA R4, R27.reuse, R33, R4 ;  /* 0x000000211b047223 */ /* 0x040fe20000000004 */
[----:B------:R-:W-:Y:S01]  /*8fc0*/  F2FP.TF32.F32.PACK_B R31, R31 ;  /* 0x0000001fff1f723e */ /* 0x000fe200024050ff */
[C---:B------:R-:W-:Y:S01]  /*8fd0*/  FFMA R5, R27.reuse, R26, R5 ;  /* 0x0000001a1b057223 */ /* 0x040fe20000000005 */
[C---:B------:R-:W-:Y:S01]  /*8fe0*/  FFMA R6, R27.reuse, R21, R6 ;  /* 0x000000151b067223 */ /* 0x040fe20000000006 */
[----:B------:R-:W-:Y:S01]  /*8ff0*/  FFMA R7, R27, R20, R11 ;  /* 0x000000141b077223 */ /* 0x000fe2000000000b */
[----:B------:R-:W-:Y:S01]  /*9000*/  LOP3.LUT R33, R40, 0xffffe000, RZ, 0xc0, !PT ;  /* 0xffffe00028217812 */ /* 0x000fe200078ec0ff */
[----:B------:R1:W-:Y:S01]  /*9010*/  STS.128 [R79], R28 ;  /* 0x0000001c4f007388 */ /* 0x0003e20000000c00 */
[----:B------:R-:W-:Y:S01]  /*9020*/  LOP3.LUT R26, R41, 0xffffe000, RZ, 0xc0, !PT ;  /* 0xffffe000291a7812 */ /* 0x000fe200078ec0ff */
[C---:B------:R-:W-:Y:S01]  /*9030*/  FMUL R8, R24.reuse, R12 ;  /* 0x0000000c18087220 */ /* 0x040fe20000400000 */
[----:B------:R-:W-:Y:S01]  /*9040*/  FMUL R9, R24, R13 ;  /* 0x0000000d18097220 */ /* 0x000fe20000400000 */
[----:B------:R-:W-:Y:S01]  /*9050*/  LOP3.LUT R21, R42, 0xffffe000, RZ, 0xc0, !PT ;  /* 0xffffe0002a157812 */ /* 0x000fe200078ec0ff */
[C---:B------:R-:W-:Y:S01]  /*9060*/  FMUL R10, R24.reuse, R14 ;  /* 0x0000000e180a7220 */ /* 0x040fe20000400000 */
[----:B------:R-:W-:Y:S01]  /*9070*/  LOP3.LUT R20, R43, 0xffffe000, RZ, 0xc0, !PT ;  /* 0xffffe0002b147812 */ /* 0x000fe200078ec0ff */
[----:B------:R-:W-:Y:S01]  /*9080*/  FMUL R15, R24, R15 ;  /* 0x0000000f180f7220 */ /* 0x000fe20000400000 */
[----:B------:R-:W-:Y:S01]  /*9090*/  F2FP.TF32.F32.PACK_B R4, R4 ;  /* 0x00000004ff04723e */ /* 0x000fe200024050ff */
[C---:B------:R-:W-:Y:S01]  /*90a0*/  FFMA R8, R27.reuse, R33, R8 ;  /* 0x000000211b087223 */ /* 0x040fe20000000008 */
[----:B------:R-:W-:Y:S01]  /*90b0*/  F2FP.TF32.F32.PACK_B R5, R5 ;  /* 0x00000005ff05723e */ /* 0x000fe200024050ff */
[C---:B------:R-:W-:Y:S01]  /*90c0*/  FFMA R9, R27.reuse, R26, R9 ;  /* 0x0000001a1b097223 */ /* 0x040fe20000000009 */
[----:B------:R-:W-:Y:S01]  /*90d0*/  F2FP.TF32.F32.PACK_B R6, R6 ;  /* 0x00000006ff06723e */ /* 0x000fe200024050ff */
[C---:B------:R-:W-:Y:S01]  /*90e0*/  FFMA R10, R27.reuse, R21, R10 ;  /* 0x000000151b0a7223 */ /* 0x040fe2000000000a */
[----:B------:R-:W-:Y:S01]  /*90f0*/  F2FP.TF32.F32.PACK_B R7, R7 ;  /* 0x00000007ff07723e */ /* 0x000fe200024050ff */
[----:B------:R-:W-:Y:S01]  /*9100*/  FFMA R11, R27, R20, R15 ;  /* 0x000000141b0b7223 */ /* 0x000fe2000000000f */
[----:B------:R-:W-:Y:S01]  /*9110*/  LOP3.LUT R33, R36, 0xffffe000, RZ, 0xc0, !PT ;  /* 0xffffe00024217812 */ /* 0x000fe200078ec0ff */
[C---:B------:R-:W-:Y:S01]  /*9120*/  FMUL R12, R24.reuse, R16 ;  /* 0x00000010180c7220 */ /* 0x040fe20000400000 */
[----:B------:R-:W-:Y:S01]  /*9130*/  LOP3.LUT R26, R37, 0xffffe000, RZ, 0xc0, !PT ;  /* 0xffffe000251a7812 */ /* 0x000fe200078ec0ff */
[----:B------:R1:W-:Y:S01]  /*9140*/  STS.128 [R78+0x10], R4 ;  /* 0x000010044e007388 */ /* 0x0003e20000000c00 */
        /* <DEDUP_REMOVED lines=13> */
[----:B------:R-:W-:Y:S02]  /*9220*/  F2FP.TF32.F32.PACK_B R12, R12 ;  /* 0x0000000cff0c723e */ /* 0x000fe400024050ff */
[----:B------:R-:W-:Y:S01]  /*9230*/  F2FP.TF32.F32.PACK_B R13, R13 ;  /* 0x0000000dff0d723e */ /* 0x000fe200024050ff */
[----:B------:R1:W-:Y:S01]  /*9240*/  STS.128 [R35+0x20], R8 ;  /* 0x0000200823007388 */ /* 0x0003e20000000c00 */
[----:B------:R-:W-:Y:S02]  /*9250*/  F2FP.TF32.F32.PACK_B R14, R14 ;  /* 0x0000000eff0e723e */ /* 0x000fe400024050ff */
[----:B------:R-:W-:Y:S05]  /*9260*/  F2FP.TF32.F32.PACK_B R15, R15 ;  /* 0x0000000fff0f723e */ /* 0x000fea00024050ff */
[----:B------:R1:W-:Y:S01]  /*9270*/  STS.128 [R34+0x10], R12 ;  /* 0x0000100c22007388 */ /* 0x0003e20000000c00 */
[----:B------:R-:W-:Y:S01]  /*9280*/  @!PT LDS RZ, [RZ] ;  /* 0x00000000fffff984 */ /* 0x000fe20000000800 */
[----:B------:R-:W-:Y:S01]  /*9290*/  @!PT LDS RZ, [RZ] ;  /* 0x00000000fffff984 */ /* 0x000fe20000000800 */
[----:B------:R-:W-:Y:S01]  /*92a0*/  @!PT LDS RZ, [RZ] ;  /* 0x00000000fffff984 */ /* 0x000fe20000000800 */
[----:B------:R-:W-:Y:S01]  /*92b0*/  @!PT LDS RZ, [RZ] ;  /* 0x00000000fffff984 */ /* 0x000fe20000000800 */
[----:B------:R2:W-:Y:S07]  /*92c0*/  MEMBAR.ALL.CTA ;  /* 0x0000000000007992 */ /* 0x0005ee0000008000 */
[----:B--2---:R-:W2:Y:S02]  /*92d0*/  FENCE.VIEW.ASYNC.S ;  /* 0x00000000000073c6 */ /* 0x004ea40000000000 */
[----:B--2---:R-:W-:Y:S06]  /*92e0*/  BAR.SYNC.DEFER_BLOCKING 0x1, 0x80 ;  /* 0x0042000000007b1d */ /* 0x004fec0000010000 */
[----:B------:R-:W-:Y:S05]  /*92f0*/  @P0 BRA `(.L_x_110) ;  /* 0x0000000000440947 */ /* 0x000fea0003800000 */
[----:B------:R-:W2:Y:S01]  /*9300*/  LDCU.64 UR14, c[0x0][0x348] ;  /* 0x00006900ff0e77ac */ /* 0x000ea20008000a00 */
[----:B------:R-:W-:Y:S02]  /*9310*/  R2UR UR6, R81 ;  /* 0x00000000510672ca */ /* 0x000fe400000e0000 */
[----:B------:R-:W-:Y:S01]  /*9320*/  R2UR UR10, R72 ;  /* 0x00000000480a72ca */ /* 0x000fe200000e0000 */
[----:B------:R-:W-:Y:S01]  /*9330*/  UMOV UR9, UR47 ;  /* 0x0000002f00097c82 */ /* 0x000fe20008000000 */
[----:B------:R-:W-:Y:S01]  /*9340*/  R2UR UR11, R70 ;  /* 0x00000000460b72ca */ /* 0x000fe200000e0000 */
[----:B------:R-:W-:Y:S01]  /*9350*/  UIADD3 UR7, UPT, UPT, UR47, 0x20, URZ ;  /* 0x000000202f077890 */ /* 0x000fe2000fffe0ff */
[----:B------:R-:W-:Y:S07]  /*9360*/  R2UR UR12, R71 ;  /* 0x00000000470c72ca */ /* 0x000fee00000e0000 */
[----:B------:R-:W-:Y:S02]  /*9370*/  UIADD3 UR6, UPT, UPT, UR46, UR6, URZ ;  /* 0x000000062e067290 */ /* 0x000fe4000fffe0ff */
[----:B--2---:R-:W-:Y:S02]  /*9380*/  UIADD3 UR4, UP0, UPT, UR14, 0x680, URZ ;  /* 0x000006800e047890 */ /* 0x004fe4000ff1e0ff */
[----:B------:R-:W-:Y:S02]  /*9390*/  UIADD3 UR8, UPT, UPT, UR6, 0x200, URZ ;  /* 0x0000020006087890 */ /* 0x000fe4000fffe0ff */
[----:B------:R-:W-:Y:S02]  /*93a0*/  UIADD3.X UR5, UPT, UPT, URZ, UR15, URZ, UP0, !UPT ;  /* 0x0000000fff057290 */ /* 0x000fe400087fe4ff */
[----:B------:R-:W-:Y:S07]  /*93b0*/  UIADD3 UR6, UPT, UPT, UR6, 0x1200, URZ ;  /* 0x0000120006067890 */ /* 0x000fee000fffe0ff */
[----:B------:R2:W-:Y:S02]  /*93c0*/  UTMASTG.4D.IM2COL [UR8], [UR4] ;  /* 0x00000008040073b5 */ /* 0x0005e40008058000 */
[----:B--2---:R-:W-:Y:S01]  /*93d0*/  UMOV UR8, UR6 ;  /* 0x0000000600087c82 */ /* 0x004fe20008000000 */
[----:B------:R-:W-:Y:S02]  /*93e0*/  UMOV UR9, UR7 ;  /* 0x0000000700097c82 */ /* 0x000fe40008000000 */
[----:B------:R2:W-:Y:S02]  /*93f0*/  UTMASTG.4D.IM2COL [UR8], [UR4] ;  /* 0x00000008040073b5 */ /* 0x0005e40008058000 */
[----:B--2---:R0:W-:Y:S02]  /*9400*/  UTMACMDFLUSH ;  /* 0x00000000000079b7 */ /* 0x0041e40000000000 */
.L_x_110:
[----:B------:R-:W-:Y:S05]  /*9410*/  BSYNC.RECONVERGENT B0 ;  /* 0x0000000000007941 */ /* 0x000fea0003800200 */
.L_x_109:
[----:B------:R-:W-:Y:S01]  /*9420*/  UIADD3 UR44, UPT, UPT, UR48, 0x1, URZ ;  /* 0x00000001302c7890 */ /* 0x000fe2000fffe0ff */
[----:B------:R-:W-:Y:S03]  /*9430*/  BSSY.RECONVERGENT B0, `(.L_x_111) ;  /* 0x0000005000007945 */ /* 0x000fe60003800200 */
[----:B------:R-:W-:Y:S04]  /*9440*/  UISETP.NE.AND UP0, UPT, UR44, 0x3, UPT ;  /* 0x000000032c00788c */ /* 0x000fe8000bf05270 */
[----:B------:R-:W-:Y:S01]  /*9450*/  USEL UR45, UR44, URZ, UP0 ;  /* 0x000000ff2c2d7287 */ /* 0x000fe20008000000 */
[----:B------:R-:W-:Y:S11]  /*9460*/  @P0 BRA `(.L_x_112) ;  /* 0x0000000000040947 */ /* 0x000ff60003800000 */
[----:B------:R-:W-:Y:S04]  /*9470*/  DEPBAR.LE SB0, 0x1 ;  /* 0x000080400000791a */ /* 0x000fe80000000000 */
.L_x_112:
[----:B------:R-:W-:Y:S05]  /*9480*/  BSYNC.RECONVERGENT B0 ;  /* 0x0000000000007941 */ /* 0x000fea0003800200 */
.L_x_111:
[----:B------:R-:W-:Y:S01]  /*9490*/  BAR.SYNC.DEFER_BLOCKING 0x1, 0x80 ;  /* 0x0042000000007b1d */ /* 0x000fe20000010000 */
[----:B------:R-:W-:Y:S01]  /*94a0*/  ISETP.NE.AND P1, PT, R74, RZ, PT ;  /* 0x000000ff4a00720c */ /* 0x000fe20003f25270 */
[----:B------:R-:W-:Y:S01]  /*94b0*/  UISETP.NE.AND UP0, UPT, UR50, URZ, UPT ;  /* 0x000000ff3200728c */ /* 0x000fe2000bf05270 */
[----:B------:R-:W-:Y:S11]  /*94c0*/  LEA R3, R83, UR46, 0x3 ;  /* 0x0000002e53037c11 */ /* 0x000ff6000f8e18ff */
[----:B-1----:R-:W-:Y:S01]  /*94d0*/  @P1 SHF.L.U32 R4, R32, 0x1f, RZ ;  /* 0x0000001f20041819 */ /* 0x002fe200000006ff */
[----:B------:R-:W-:Y:S06]  /*94e0*/  BRA.U !UP0, `(.L_x_113) ;  /* 0x0000000108247547 */ /* 0x000fec000b800000 */
[----:B------:R-:W1:Y:S01]  /*94f0*/  S2R R0, SR_CgaCtaId ;  /* 0x0000000000007919 */ /* 0x000e620000008800 */
[----:B------:R-:W-:Y:S01]  /*9500*/  IMAD.U32 R2, RZ, RZ, UR49 ;  /* 0x00000031ff027e24 */ /* 0x000fe2000f8e00ff */
[----:B------:R-:W-:Y:S04]  /*9510*/  UIADD3 UR4, UPT, UPT, UR49, 0x1, URZ ;  /* 0x0000000131047890 */ /* 0x000fe8000fffe0ff */
[----:B------:R-:W-:Y:S01]  /*9520*/  @P1 LEA R2, R2, UR46, 0x3 ;  /* 0x0000002e02021c11 */ /* 0x000fe2000f8e18ff */
[----:B------:R-:W-:Y:S04]  /*9530*/  UISETP.NE.AND UP0, UPT, UR4, 0x3, UPT ;  /* 0x000000030400788c */ /* 0x000fe8000bf05270 */
[----:B------:R-:W-:Y:S01]  /*9540*/  @P1 VIADD R5, R2, 0x98 ;  /* 0x0000009802051836 */ /* 0x000fe20000000000 */
[----:B------:R-:W-:Y:S04]  /*9550*/  USEL UR49, UR4, URZ, UP0 ;  /* 0x000000ff04317287 */ /* 0x000fe80008000000 */
[----:B-1----:R-:W-:Y:S04]  /*9560*/  @P1 PRMT R0, R0, 0x654, R5 ;  /* 0x0000065400001816 */ /* 0x002fe80000000005 */
[----:B------:R1:W-:Y:S04]  /*9570*/  @P1 SYNCS.ARRIVE.TRANS64.RED.A1T0 RZ, [R0+URZ], RZ ;  /* 0x000000ff00ff19a7 */ /* 0x0003e800081004ff */
.L_x_113:
[----:B------:R-:W2:Y:S01]  /*9580*/  @P1 SYNCS.PHASECHK.TRANS64.TRYWAIT P0, [R3+URZ+0x80], R4 ;  /* 0x00008004030015a7 */ /* 0x000ea200080011ff */
[----:B------:R-:W-:Y:S01]  /*9590*/  BSSY B1, `(.L_x_114) ;  /* 0x0000015000017945 */ /* 0x000fe20003800000 */
[----:B--2---:R-:W-:Y:S03]  /*95a0*/  @P1 SEL R80, RZ, 0x1, !P0 ;  /* 0x00000001ff501807 */ /* 0x004fe60004000000 */
[----:B------:R-:W-:Y:S05]  /*95b0*/  @!P1 BRA `(.L_x_115) ;  /* 0x0000000000489947 */ /* 0x000fea0003800000 */
[----:B------:R-:W-:Y:S01]  /*95c0*/  ISETP.NE.AND P1, PT, R82, RZ, PT ;  /* 0x000000ff5200720c */ /* 0x000fe20003f25270 */
[----:B------:R-:W-:Y:S01]  /*95d0*/  BSSY B0, `(.L_x_116) ;  /* 0x000000a000007945 */ /* 0x000fe20003800000 */
[----:B------:R-:W-:Y:S11]  /*95e0*/  ISETP.NE.AND P0, PT, R80, RZ, PT ;  /* 0x000000ff5000720c */ /* 0x000ff60003f05270 */
[----:B------:R-:W-:Y:S04]  /*95f0*/  @P1 IMAD R83, R83, 0x2000, R66 ;  /* 0x0000200053531824 */ /* 0x000fe800078e0242 */
[----:B------:R-:W-:Y:S01]  /*9600*/  @P1 IMAD.IADD R4, R77, 0x1, R83 ;  /* 0x000000014d041824 */ /* 0x000fe200078e0253 */
[----:B------:R-:W-:Y:S03]  /*9610*/  @P1 IADD3 R2, PT, PT, R76, R83, RZ ;  /* 0x000000534c021210 */ /* 0x000fe60007ffe0ff */
[----:B-1----:R-:W-:Y:S01]  /*9620*/  @P1 IMAD.IADD R0, R65, 0x1, R4 ;  /* 0x0000000141001824 */ /* 0x002fe200078e0204 */
[----:B------:R-:W-:Y:S06]  /*9630*/  @P0 BRA `(.L_x_117) ;  /* 0x00000000000c0947 */ /* 0x000fec0003800000 */
[----:B------:R-:W-:Y:S04]  /*9640*/  SHF.L.U32 R32, R32, 0x1f, RZ ;  /* 0x0000001f20207819 */ /* 0x000fe800000006ff */
[----:B------:R-:W1:Y:S02]  /*9650*/  SYNCS.PHASECHK.TRANS64.TRYWAIT P0, [R3+URZ+0x80], R32 ;  /* 0x00008020030075a7 */ /* 0x000e6400080011ff */
[----:B-1----:R-:W-:Y:S05]  /*9660*/  @!P0 BRA `(.L_x_118) ;  /* 0x0000001400dc8947 */ /* 0x002fea0003800000 */
.L_x_117:
[----:B------:R-:W-:Y:S05]  /*9670*/  BSYNC B0 ;  /* 0x0000000000007941 */ /* 0x000fea0003800000 */
.L_x_116:
[----:B------:R-:W-:Y:S11]  /*9680*/  ISETP.NE.AND P0, PT, R82, RZ, PT ;  /* 0x000000ff5200720c */ /* 0x000ff60003f05270 */
[----:B------:R-:W-:Y:S02]  /*9690*/  @!UPT UIADD3 URZ, UPT, UPT, URZ, URZ, URZ ;  /* 0x000000fffffff290 */ /* 0x000fe4000fffe0ff */
[----:B------:R2:W4:Y:S04]  /*96a0*/  @P0 LDS.128 R48, [R83] ;  /* 0x0000000053300984 */ /* 0x0005280000000c00 */
[----:B------:R2:W1:Y:S04]  /*96b0*/  @P0 LDS.128 R40, [R2+0x20] ;  /* 0x0000200002280984 */ /* 0x0004680000000c00 */
[----:B------:R2:W1:Y:S04]  /*96c0*/  @P0 LDS.128 R44, [R4+0x10] ;  /* 0x00001000042c0984 */ /* 0x0004680000000c00 */
[----:B------:R2:W1:Y:S02]  /*96d0*/  @P0 LDS.128 R36, [R0+0x10] ;  /* 0x0000100000240984 */ /* 0x0004640000000c00 */
.L_x_115:
[----:B------:R-:W-:Y:S05]  /*96e0*/  BSYNC B1 ;  /* 0x0000000000017941 */ /* 0x000fea0003800000 */
.L_x_114:
[----:B-12---:R-:W-:Y:S05]  /*96f0*/  VIADD R0, R25, 0x10 ;  /* 0x0000001019007836 */ /* 0x006fea0000000000 */
[----:B------:R-:W-:Y:S04]  /*9700*/  SHF.R.U32.HI R0, RZ, 0x15, R0 ;  /* 0x00000015ff007819 */ /* 0x000fe80000011600 */
[----:B------:R-:W-:Y:S11]  /*9710*/  LOP3.LUT P0, RZ, R0, 0x3, R59, 0x48, !PT ;  /* 0x0000000300ff7812 */ /* 0x000ff6000780483b */
[----:B------:R-:W-:Y:S02]  /*9720*/  @!UPT UIADD3 URZ, UPT, UPT, URZ, URZ, URZ ;  /* 0x000000fffffff290 */ /* 0x000fe4000fffe0ff */
[----:B------:R-:W-:Y:S05]  /*9730*/  @!P0 BRA `(.L_x_119) ;  /* 0x0000000000408947 */ /* 0x000fea0003800000 */
[----:B------:R-:W1:Y:S01]  /*9740*/  LDCU.64 UR8, c[0x4][0x70] ;  /* 0x01000e00ff0877ac */ /* 0x000e620008000a00 */
[----:B------:R-:W-:Y:S01]  /*9750*/  MOV R3, 0x0 ;  /* 0x0000000000037802 */ /* 0x000fe20000000f00 */
[----:B------:R-:W-:Y:S02]  /*9760*/  HFMA2 R12, -RZ, RZ, 0, 5.9604644775390625e-08 ;  /* 0x00000001ff0c7431 */ /* 0x000fe400000001ff */
[----:B------:R-:W-:Y:S02]  /*9770*/  IMAD.MOV.U32 R8, RZ, RZ, 0x192 ;  /* 0x00000192ff087424 */ /* 0x000fe400078e00ff */
[----:B------:R-:W-:Y:S01]  /*9780*/  IMAD.MOV.U32 R13, RZ, RZ, RZ ;  /* 0x000000ffff0d7224 */ /* 0x000fe200078e00ff */
[----:B------:R-:W2:Y:S01]  /*9790*/  LDCU.64 UR6, c[0x4][0x78] ;  /* 0x01000f00ff0677ac */ /* 0x000ea20008000a00 */
[----:B------:R-:W3:Y:S01]  /*97a0*/  LDC.64 R2, c[0x4][R3] ;  /* 0x0100000003027b82 */ /* 0x000ee20000000a00 */
[----:B------:R-:W5:Y:S01]  /*97b0*/  LDCU.64 UR4, c[0x4][0x10] ;  /* 0x01000200ff0477ac */ /* 0x000f620008000a00 */
[----:B-1----:R-:W-:Y:S01]  /*97c0*/  MOV R5, UR9 ;  /* 0x0000000900057c02 */ /* 0x002fe20008000f00 */
[----:B------:R-:W-:Y:S01]  /*97d0*/  IMAD.U32 R4, RZ, RZ, UR8 ;  /* 0x00000008ff047e24 */ /* 0x000fe2000f8e00ff */
[----:B--2---:R-:W-:Y:S01]  /*97e0*/  MOV R7, UR7 ;  /* 0x0000000700077c02 */ /* 0x004fe20008000f00 */
[----:B------:R-:W-:Y:S01]  /*97f0*/  IMAD.U32 R6, RZ, RZ, UR6 ;  /* 0x00000006ff067e24 */ /* 0x000fe2000f8e00ff */
[----:B-----5:R-:W-:Y:S01]  /*9800*/  MOV R11, UR5 ;  /* 0x00000005000b7c02 */ /* 0x020fe20008000f00 */
[----:B------:R-:W-:Y:S02]  /*9810*/  IMAD.U32 R10, RZ, RZ, UR4 ;  /* 0x00000004ff0a7e24 */ /* 0x000fe4000f8e00ff */
[----:B------:R-:W-:Y:S07]  /*9820*/  LEPC R20, `(.L_x_119) ;  /* 0x000000001014794e */ /* 0x000fee0000000000 */
[----:B---34-:R-:W-:Y:S05]  /*9830*/  CALL.ABS.NOINC R2 ;  /* 0x0000000002007343 */ /* 0x018fea0003c00000 */
.L_x_119:
[----:B------:R-:W-:Y:S01]  /*9840*/  ISETP.NE.AND P0, PT, R67, RZ, PT ;  /* 0x000000ff4300720c */ /* 0x000fe20003f05270 */
[----:B------:R-:W-:Y:S05]  /*9850*/  WARPSYNC.ALL ;  /* 0x0000000000007948 */ /* 0x000fea0003800000 */
[----:B------:R-:W-:Y:S01]  /*9860*/  R2UR UR4, R25 ;  /* 0x00000000190472ca */ /* 0x000fe200000e0000 */
[----:B------:R-:W-:Y:S01]  /*9870*/  USHF.L.U32 UR6, UR45, 0xd, URZ ;  /* 0x0000000d2d067899 */ /* 0x000fe200080006ff */
[----:B----4-:R-:W-:Y:S01]  /*9880*/  LOP3.LUT R0, R48, 0xffffe000, RZ, 0xc0, !PT ;  /* 0xffffe00030007812 */ /* 0x010fe200078ec0ff */
[----:B------:R-:W-:Y:S01]  /*9890*/  BSSY.RECONVERGENT B0, `(.L_x_120) ;  /* 0x0000065000007945 */ /* 0x000fe20003800200 */
[----:B------:R-:W-:Y:S02]  /*98a0*/  LOP3.LUT R2, R49, 0xffffe000, RZ, 0xc0, !PT ;  /* 0xffffe00031027812 */ /* 0x000fe400078ec0ff */
[----:B------:R-:W-:Y:S01]  /*98b0*/  LOP3.LUT R3, R50, 0xffffe000, RZ, 0xc0, !PT ;  /* 0xffffe00032037812 */ /* 0x000fe200078ec0ff */
[----:B---3--:R-:W-:Y:S01]  /*98c0*/  VIADD R79, R66, UR6 ;  /* 0x00000006424f7c36 */ /* 0x008fe20008000000 */
[----:B------:R-:W-:Y:S02]  /*98d0*/  LOP3.LUT R20, R51, 0xffffe000, RZ, 0xc0, !PT ;  /* 0xffffe00033147812 */ /* 0x000fe400078ec0ff */
[----:B------:R-:W-:Y:S01]  /*98e0*/  LOP3.LUT R21, R44, 0xffffe000, RZ, 0xc0, !PT ;  /* 0xffffe0002c157812 */ /* 0x000fe200078ec0ff */
[----:B------:R-:W-:Y:S01]  /*98f0*/  IMAD.IADD R76, R76, 0x1, R79 ;  /* 0x000000014c4c7824 */ /* 0x000fe200078e024f */
[----:B------:R-:W-:Y:S01]  /*9900*/  LOP3.LUT R26, R45, 0xffffe000, RZ, 0xc0, !PT ;  /* 0xffffe0002d1a7812 */ /* 0x000fe200078ec0ff */
[----:B------:R-:W1:Y:S01]  /*9910*/  LDTM.x16 R4, tmem[UR4+0x10] ;  /* 0x00001004000479ee */ /* 0x000e620008240000 */
[----:B------:R-:W-:Y:S01]  /*9920*/  LOP3.LUT R29, R46, 0xffffe000, RZ, 0xc0, !PT ;  /* 0xffffe0002e1d7812 */ /* 0x000fe200078ec0ff */
[----:B------:R-:W-:Y:S01]  /*9930*/  NOP ;  /* 0x0000000000007918 */ /* 0x000fe20000000000 */
[----:B------:R-:W-:Y:S02]  /*9940*/  IADD3 R75, PT, PT, R75, 0xe0, RZ ;  /* 0x000000e04b4b7810 */ /* 0x000fe40007ffe0ff */
[----:B------:R-:W-:Y:S02]  /*9950*/  LOP3.LUT R28, R47, 0xffffe000, RZ, 0xc0, !PT ;  /* 0xffffe0002f1c7812 */ /* 0x000fe400078ec0ff */
[----:B------:R-:W-:Y:S02]  /*9960*/  IADD3 R78, PT, PT, R77, R79, RZ ;  /* 0x0000004f4d4e7210 */ /* 0x000fe40007ffe0ff */
[----:B------:R-:W-:Y:S02]  /*9970*/  LOP3.LUT R77, R75, 0xfefffff8, RZ, 0xc0, !PT ;  /* 0xfefffff84b4d7812 */ /* 0x000fe400078ec0ff */
[----:B------:R-:W-:Y:S01]  /*9980*/  LOP3.LUT R31, R40, 0xffffe000, RZ, 0xc0, !PT ;  /* 0xffffe000281f7812 */ /* 0x000fe200078ec0ff */
[----:B------:R-:W-:Y:S01]  /*9990*/  IMAD.IADD R75, R65, 0x1, R78 ;  /* 0x00000001414b7824 */ /* 0x000fe200078e024e */
[----:B------:R-:W-:Y:S01]  /*99a0*/  LOP3.LUT R30, R41, 0xffffe000, RZ, 0xc0, !PT ;  /* 0xffffe000291e7812 */ /* 0x000fe200078ec0ff */
[----:B-1----:R1:W-:Y:S01]  /*99b0*/  SYNCS.ARRIVE.TRANS64.RED.A1T0 RZ, [R77+URZ], RZ ;  /* 0x000000ff4dff79a7 */ /* 0x0023e200081004ff */
[----:B------:R-:W-:Y:S02]  /*99c0*/  LOP3.LUT R33, R42, 0xffffe000, RZ, 0xc0, !PT ;  /* 0xffffe0002a217812 */ /* 0x000fe400078ec0ff */
[----:B------:R-:W-:Y:S02]  /*99d0*/  LOP3.LUT R32, R43, 0xffffe000, RZ, 0xc0, !PT ;  /* 0xffffe0002b207812 */ /* 0x000fe400078ec0ff */
[----:B------:R-:W-:Y:S02]  /*99e0*/  LOP3.LUT R35, R36, 0xffffe000, RZ, 0xc0, !PT ;  /* 0xffffe00024237812 */ /* 0x000fe400078ec0ff */
[----:B------:R-:W-:Y:S02]  /*99f0*/  LOP3.LUT R34, R37, 0xffffe000, RZ, 0xc0, !PT ;  /* 0xffffe00025227812 */ /* 0x000fe400078ec0ff */
[----:B------:R-:W-:Y:S01]  /*9a00*/  LOP3.LUT R37, R38, 0xffffe000, RZ, 0xc0, !PT ;  /* 0xffffe00026257812 */ /* 0x000fe200078ec0ff */
[C---:B------:R-:W-:Y:S01]  /*9a10*/  FMUL R4, R24.reuse, R4 ;  /* 0x0000000418047220 */ /* 0x040fe20000400000 */
[C---:B------:R-:W-:Y:S01]  /*9a20*/  FMUL R5, R24.reuse, R5 ;  /* 0x0000000518057220 */ /* 0x040fe20000400000 */
[C---:B------:R-:W-:Y:S01]  /*9a30*/  FMUL R6, R24.reuse, R6 ;  /* 0x0000000618067220 */ /* 0x040fe20000400000 */
[C---:B------:R-:W-:Y:S01]  /*9a40*/  FMUL R7, R24.reuse, R7 ;  /* 0x0000000718077220 */ /* 0x040fe20000400000 */
[C---:B------:R-:W-:Y:S01]  /*9a50*/  FFMA R4, R27.reuse, R0, R4 ;  /* 0x000000001b047223 */ /* 0x040fe20000000004 */
[C---:B------:R-:W-:Y:S01]  /*9a60*/  FFMA R5, R27.reuse, R2, R5 ;  /* 0x000000021b057223 */ /* 0x040fe20000000005 */
[C---:B------:R-:W-:Y:S01]  /*9a70*/  FFMA R6, R27.reuse, R3, R6 ;  /* 0x000000031b067223 */ /* 0x040fe20000000006 */
[C---:B------:R-:W-:Y:S01]  /*9a80*/  FFMA R7, R27.reuse, R20, R7 ;  /* 0x000000141b077223 */ /* 0x040fe20000000007 */
[C---:B------:R-:W-:Y:S01]  /*9a90*/  FMUL R8, R24.reuse, R8 ;  /* 0x0000000818087220 */ /* 0x040fe20000400000 */
[C---:B------:R-:W-:Y:S01]  /*9aa0*/  FMUL R9, R24.reuse, R9 ;  /* 0x0000000918097220 */ /* 0x040fe20000400000 */
[C---:B------:R-:W-:Y:S01]  /*9ab0*/  FMUL R10, R24.reuse, R10 ;  /* 0x0000000a180a7220 */ /* 0x040fe20000400000 */
[C---:B------:R-:W-:Y:S01]  /*9ac0*/  FMUL R11, R24.reuse, R11 ;  /* 0x0000000b180b7220 */ /* 0x040fe20000400000 */
[----:B------:R-:W-:Y:S01]  /*9ad0*/  F2FP.TF32.F32.PACK_B R4, R4 ;  /* 0x00000004ff04723e */ /* 0x000fe200024050ff */
[C---:B------:R-:W-:Y:S01]  /*9ae0*/  FFMA R8, R27.reuse, R21, R8 ;  /* 0x000000151b087223 */ /* 0x040fe20000000008 */
[----:B------:R-:W-:Y:S01]  /*9af0*/  F2FP.TF32.F32.PACK_B R5, R5 ;  /* 0x00000005ff05723e */ /* 0x000fe200024050ff */
[C---:B------:R-:W-:Y:S01]  /*9b00*/  FFMA R9, R27.reuse, R26, R9 ;  /* 0x0000001a1b097223 */ /* 0x040fe20000000009 */
[----:B------:R-:W-:Y:S01]  /*9b10*/  F2FP.TF32.F32.PACK_B R6, R6 ;  /* 0x00000006ff06723e */ /* 0x000fe200024050ff */
[C---:B------:R-:W-:Y:S01]  /*9b20*/  FFMA R10, R27.reuse, R29, R10 ;  /* 0x0000001d1b0a7223 */ /* 0x040fe2000000000a */
[----:B------:R-:W-:Y:S01]  /*9b30*/  F2FP.TF32.F32.PACK_B R7, R7 ;  /* 0x00000007ff07723e */ /* 0x000fe200024050ff */
[C---:B------:R-:W-:Y:S01]  /*9b40*/  FFMA R11, R27.reuse, R28, R11 ;  /* 0x0000001c1b0b7223 */ /* 0x040fe2000000000b */
[C---:B------:R-:W-:Y:S01]  /*9b50*/  FMUL R12, R24.reuse, R12 ;  /* 0x0000000c180c7220 */ /* 0x040fe20000400000 */
[----:B------:R-:W-:Y:S01]  /*9b60*/  F2FP.TF32.F32.PACK_B R8, R8 ;  /* 0x00000008ff08723e */ /* 0x000fe200024050ff */
[C---:B------:R-:W-:Y:S01]  /*9b70*/  FMUL R13, R24.reuse, R13 ;  /* 0x0000000d180d7220 */ /* 0x040fe20000400000 */
[----:B------:R1:W-:Y:S01]  /*9b80*/  STS.128 [R66+UR6], R4 ;  /* 0x0000000442007988 */ /* 0x0003e20008000c06 */
        /* <DEDUP_REMOVED lines=8> */
[----:B------:R-:W-:Y:S01]  /*9c10*/  FFMA R15, R27, R32, R15 ;  /* 0x000000201b0f7223 */ /* 0x000fe2000000000f */
[C---:B------:R-:W-:Y:S01]  /*9c20*/  FMUL R16, R24.reuse, R16 ;  /* 0x0000001018107220 */ /* 0x040fe20000400000 */
[----:B------:R-:W-:Y:S01]  /*9c30*/  F2FP.TF32.F32.PACK_B R12, R12 ;  /* 0x0000000cff0c723e */ /* 0x000fe200024050ff */
[----:B------:R1:W-:Y:S01]  /*9c40*/  STS.128 [R78+0x10], R8 ;  /* 0x000010084e007388 */ /* 0x0003e20000000c00 */
[C---:B------:R-:W-:Y:S01]  /*9c50*/  FMUL R17, R24.reuse, R17 ;  /* 0x0000001118117220 */ /* 0x040fe20000400000 */
[----:B------:R-:W-:Y:S01]  /*9c60*/  LOP3.LUT R36, R39, 0xffffe000, RZ, 0xc0, !PT ;  /* 0xffffe00027247812 */ /* 0x000fe200078ec0ff */
[C---:B------:R-:W-:Y:S01]  /*9c70*/  FMUL R18, R24.reuse, R18 ;  /* 0x0000001218127220 */ /* 0x040fe20000400000 */
[----:B------:R-:W-:Y:S01]  /*9c80*/  FMUL R19, R24, R19 ;  /* 0x0000001318137220 */ /* 0x000fe20000400000 */
[----:B------:R-:W-:Y:S01]  /*9c90*/  F2FP.TF32.F32.PACK_B R13, R13 ;  /* 0x0000000dff0d723e */ /* 0x000fe200024050ff */
[C---:B------:R-:W-:Y:S01]  /*9ca0*/  FFMA R16, R27.reuse, R35, R16 ;  /* 0x000000231b107223 */ /* 0x040fe20000000010 */
[----:B------:R-:W-:Y:S01]  /*9cb0*/  F2FP.TF32.F32.PACK_B R14, R14 ;  /* 0x0000000eff0e723e */ /* 0x000fe200024050ff */
[C---:B------:R-:W-:Y:S01]  /*9cc0*/  FFMA R17, R27.reuse, R34, R17 ;  /* 0x000000221b117223 */ /* 0x040fe20000000011 */
[----:B------:R-:W-:Y:S01]  /*9cd0*/  F2FP.TF32.F32.PACK_B R15, R15 ;  /* 0x0000000fff0f723e */ /* 0x000fe200024050ff */
[C---:B------:R-:W-:Y:S01]  /*9ce0*/  FFMA R18, R27.reuse, R37, R18 ;  /* 0x000000251b127223 */ /* 0x040fe20000000012 */
[----:B------:R-:W-:Y:S01]  /*9cf0*/  FFMA R19, R27, R36, R19 ;  /* 0x000000241b137223 */ /* 0x000fe20000000013 */
[----:B------:R-:W-:Y:S02]  /*9d00*/  F2FP.TF32.F32.PACK_B R16, R16 ;  /* 0x00000010ff10723e */ /* 0x000fe400024050ff */
[----:B------:R1:W-:Y:S01]  /*9d10*/  STS.128 [R76+0x20], R12 ;  /* 0x0000200c4c007388 */ /* 0x0003e20000000c00 */
[----:B------:R-:W-:Y:S02]  /*9d20*/  F2FP.TF32.F32.PACK_B R17, R17 ;  /* 0x00000011ff11723e */ /* 0x000fe400024050ff */
        /* <DEDUP_REMOVED lines=14> */
[----:B------:R-:W-:Y:S01]  /*9e10*/  UIADD3 UR7, UPT, UPT, UR46, UR6, URZ ;  /* 0x000000062e077290 */ /* 0x000fe2000fffe0ff */
[----:B------:R-:W-:Y:S01]  /*9e20*/  R2UR UR12, R71 ;  /* 0x00000000470c72ca */ /* 0x000fe200000e0000 */
[----:B------:R-:W-:Y:S02]  /*9e30*/  UIADD3 UR9, UPT, UPT, UR47, 0x10, URZ ;  /* 0x000000102f097890 */ /* 0x000fe4000fffe0ff */
[----:B------:R-:W-:Y:S02]  /*9e40*/  UIADD3 UR8, UPT, UPT, UR7, 0x200, URZ ;  /* 0x0000020007087890 */ /* 0x000fe4000fffe0ff */
[----:B------:R-:W-:Y:S02]  /*9e50*/  UIADD3 UR7, UPT, UPT, UR7, 0x1200, URZ ;  /* 0x0000120007077890 */ /* 0x000fe4000fffe0ff */
[----:B------:R-:W-:Y:S02]  /*9e60*/  UIADD3 UR13, UPT, UPT, UR47, 0x30, URZ ;  /* 0x000000302f0d7890 */ /* 0x000fe4000fffe0ff */
[----:B--2---:R-:W-:Y:S04]  /*9e70*/  UIADD3 UR4, UP0, UPT, UR14, 0x680, URZ ;  /* 0x000006800e047890 */ /* 0x004fe8000ff1e0ff */
[----:B------:R-:W-:Y:S09]  /*9e80*/  UIADD3.X UR5, UPT, UPT, URZ, UR15, URZ, UP0, !UPT ;  /* 0x0000000fff057290 */ /* 0x000ff200087fe4ff */
[----:B------:R2:W-:Y:S02]  /*9e90*/  UTMASTG.4D.IM2COL [UR8], [UR4] ;  /* 0x00000008040073b5 */ /* 0x0005e40008058000 */
[----:B--2---:R-:W-:Y:S01]  /*9ea0*/  UMOV UR8, UR7 ;  /* 0x0000000700087c82 */ /* 0x004fe20008000000 */
[----:B------:R-:W-:Y:S02]  /*9eb0*/  UMOV UR9, UR13 ;  /* 0x0000000d00097c82 */ /* 0x000fe40008000000 */
[----:B------:R2:W-:Y:S02]  /*9ec0*/  UTMASTG.4D.IM2COL [UR8], [UR4] ;  /* 0x00000008040073b5 */ /* 0x0005e40008058000 */
[----:B--2---:R0:W-:Y:S02]  /*9ed0*/  UTMACMDFLUSH ;  /* 0x00000000000079b7 */ /* 0x0041e40000000000 */
.L_x_121:
[----:B------:R-:W-:Y:S05]  /*9ee0*/  BSYNC.RECONVERGENT B0 ;  /* 0x0000000000007941 */ /* 0x000fea0003800200 */
.L_x_120:
[----:B------:R-:W-:Y:S01]  /*9ef0*/  UIADD3 UR4, UPT, UPT, UR45, 0x1, URZ ;  /* 0x000000012d047890 */ /* 0x000fe2000fffe0ff */
[----:B------:R-:W-:Y:S03]  /*9f00*/  BSSY.RECONVERGENT B0, `(.L_x_122) ;  /* 0x0000008000007945 */ /* 0x000fe60003800200 */
[----:B------:R-:W-:Y:S04]  /*9f10*/  UISETP.NE.AND UP0, UPT, UR4, 0x3, UPT ;  /* 0x000000030400788c */ /* 0x000fe8000bf05270 */
[----:B------:R-:W-:Y:S02]  /*9f20*/  UISETP.EQ.XOR UP1, UPT, UR44, 0x3, !UP0 ;  /* 0x000000032c00788c */ /* 0x000fe4000c722a70 */
[----:B------:R-:W-:Y:S02]  /*9f30*/  USEL UR48, UR4, URZ, UP0 ;  /* 0x000000ff04307287 */ /* 0x000fe40008000000 */
[----:B------:R-:W-:Y:S04]  /*9f40*/  USEL UR5, URZ, 0x1, !UP1 ;  /* 0x00000001ff057887 */ /* 0x000fe8000c800000 */
[----:B------:R-:W-:Y:S01]  /*9f50*/  ULOP3.LUT UR51, UR51, UR5, URZ, 0x3c, !UPT ;  /* 0x0000000533337292 */ /* 0x000fe2000f8e3cff */
[----:B------:R-:W-:Y:S11]  /*9f60*/  @P0 BRA `(.L_x_123) ;  /* 0x0000000000040947 */ /* 0x000ff60003800000 */
[----:B------:R-:W-:Y:S04]  /*9f70*/  DEPBAR.LE SB0, 0x1 ;  /* 0x000080400000791a */ /* 0x000fe80000000000 */
.L_x_123:
[----:B------:R-:W-:Y:S05]  /*9f80*/  BSYNC.RECONVERGENT B0 ;  /* 0x0000000000007941 */ /* 0x000fea0003800200 */
.L_x_122:
[----:B------:R-:W-:Y:S01]  /*9f90*/  BAR.SYNC.DEFER_BLOCKING 0x1, 0x80 ;  /* 0x0042000000007b1d */ /* 0x000fe20000010000 */
[----:B------:R-:W-:Y:S01]  /*9fa0*/  UISETP.NE.AND UP0, UPT, UR50, -0x2, UPT ;  /* 0xfffffffe3200788c */ /* 0x000fe2000bf05270 */
[----:B------:R-:W-:Y:S08]  /*9fb0*/  IADD3 R0, PT, PT, R22, 0x1, RZ ;  /* 0x0000000116007810 */ /* 0x000ff00007ffe0ff */
[----:B------:R-:W-:Y:S05]  /*9fc0*/  BRA.U !UP0, `(.L_x_124) ;  /* 0x0000000108287547 */ /* 0x000fea000b800000 */
[----:B------:R-:W2:Y:S01]  /*9fd0*/  S2R R2, SR_CgaCtaId ;  /* 0x0000000000027919 */ /* 0x000ea20000008800 */
[----:B------:R-:W-:Y:S01]  /*9fe0*/  ISETP.NE.AND P0, PT, R74, RZ, PT ;  /* 0x000000ff4a00720c */ /* 0x000fe20003f05270 */
[----:B------:R-:W-:Y:S01]  /*9ff0*/  IMAD.U32 R3, RZ, RZ, UR49 ;  /* 0x00000031ff037e24 */ /* 0x000fe2000f8e00ff */
[----:B------:R-:W-:Y:S04]  /*a000*/  UIADD3 UR4, UPT, UPT, UR49, 0x1, URZ ;  /* 0x0000000131047890 */ /* 0x000fe8000fffe0ff */
[----:B------:R-:W-:Y:S04]  /*a010*/  UISETP.NE.AND UP0, UPT, UR4, 0x3, UPT ;  /* 0x000000030400788c */ /* 0x000fe8000bf05270 */
[----:B------:R-:W-:Y:S03]  /*a020*/  USEL UR49, UR4, URZ, UP0 ;  /* 0x000000ff04317287 */ /* 0x000fe60008000000 */
[----:B------:R-:W-:Y:S05]  /*a030*/  @P0 LEA R3, R3, UR46, 0x3 ;  /* 0x0000002e03030c11 */ /* 0x000fea000f8e18ff */
[----:B------:R-:W-:Y:S05]  /*a040*/  @P0 VIADD R3, R3, 0x98 ;  /* 0x0000009803030836 */ /* 0x000fea0000000000 */
[----:B--2---:R-:W-:Y:S04]  /*a050*/  @P0 PRMT R2, R2, 0x654, R3 ;  /* 0x0000065402020816 */ /* 0x004fe80000000003 */
[----:B------:R2:W-:Y:S03]  /*a060*/  @P0 SYNCS.ARRIVE.TRANS64.RED.A1T0 RZ, [R2+URZ], RZ ;  /* 0x000000ff02ff09a7 */ /* 0x0005e600081004ff */
.L_x_124:
[----:B------:R-:W-:Y:S01]  /*a070*/  R2UR UR5, R56 ;  /* 0x00000000380572ca */ /* 0x000fe200000e0000 */
[----:B------:R-:W-:Y:S01]  /*a080*/  UISETP.NE.AND UP0, UPT, UR60, URZ, UPT ;  /* 0x000000ff3c00728c */ /* 0x000fe2000bf05270 */
[----:B------:R-:W-:Y:S01]  /*a090*/  R2UR UR4, R57 ;  /* 0x00000000390472ca */ /* 0x000fe200000e0000 */
[----:B------:R-:W-:Y:S01]  /*a0a0*/  UIADD3 UR50, UPT, UPT, UR50, 0x2, URZ ;  /* 0x0000000232327890 */ /* 0x000fe2000fffe0ff */
[C---:B------:R-:W-:Y:S01]  /*a0b0*/  ISETP.NE.AND P0, PT, R0.reuse, 0x2, PT ;  /* 0x000000020000780c */ /* 0x040fe20003f05270 */
[----:B------:R-:W-:Y:S01]  /*a0c0*/  UMOV UR45, UR61 ;  /* 0x0000003d002d7c82 */ /* 0x000fe20008000000 */
[----:B------:R-:W-:Y:S02]  /*a0d0*/  LOP3.LUT R63, R63, 0x1, RZ, 0x3c, !PT ;  /* 0x000000013f3f7812 */ /* 0x000fe400078e3cff */
[----:B------:R-:W-:Y:S02]  /*a0e0*/  SEL R3, RZ, 0x1, P0 ;  /* 0x00000001ff037807 */ /* 0x000fe40000000000 */
[----:B------:R-:W-:Y:S02]  /*a0f0*/  SEL R22, R0, RZ, P0 ;  /* 0x000000ff00167207 */ /* 0x000fe40000000000 */
[----:B------:R-:W-:Y:S01]  /*a100*/  LOP3.LUT R64, R64, R3, RZ, 0x3c, !PT ;  /* 0x0000000340407212 */ /* 0x000fe200078e3cff */
[----:B------:R-:W-:Y:S02]  /*a110*/  UIADD3 UR20, UPT, UPT, UR36, UR5, URZ ;  /* 0x0000000524147290 */ /* 0x000fe4000fffe0ff */
[----:B------:R-:W-:Y:S01]  /*a120*/  UIADD3 UR44, UPT, UPT, UR37, UR4, URZ ;  /* 0x00000004252c7290 */ /* 0x000fe2000fffe0ff */
[----:B------:R-:W-:Y:S11]  /*a130*/  BRA.U UP0, `(.L_x_125) ;  /* 0xffffffd9009c7547 */ /* 0x000ff6000b83ffff */
[----:B------:R-:W-:-:S13]  /*a140*/  R2UR UR4, R60 ;  /* 0x000000003c0472ca */ /* 0x000fda00000e0000 */
[----:B------:R-:W-:-:S09]  /*a150*/  UISETP.NE.AND UP0, UPT, UR4, URZ, UPT ;  /* 0x000000ff0400728c */ /* 0x000fd2000bf05270 */
[----:B------:R-:W-:Y:S05]  /*a160*/  BRA.U !UP0, `(.L_x_126) ;  /* 0x0000000108487547 */ /* 0x000fea000b800000 */
[----:B------:R-:W3:Y:S02]  /*a170*/  LDCU.64 UR4, c[0x0][0x890] ;  /* 0x00011200ff0477ac */ /* 0x000ee40008000a00 */
[----:B---3--:R-:W-:-:S04]  /*a180*/  UISETP.NE.U32.AND UP0, UPT, UR4, URZ, UPT ;  /* 0x000000ff0400728c */ /* 0x008fc8000bf05070 */
[----:B------:R-:W-:-:S09]  /*a190*/  UISETP.NE.AND.EX UP0, UPT, UR5, URZ, UPT, UP0 ;  /* 0x000000ff0500728c */ /* 0x000fd2000bf05300 */
[----:B------:R-:W-:Y:S05]  /*a1a0*/  BRA.U UP0, `(.L_x_127) ;  /* 0x00000001000c7547 */ /* 0x000fea000b800000 */
[----:B------:R-:W-:-:S13]  /*a1b0*/  FSETP.NEU.AND P0, PT, R27, RZ, PT ;  /* 0x000000ff1b00720b */ /* 0x000fda0003f0d000 */
[----:B------:R-:W-:Y:S05]  /*a1c0*/  @!P0 EXIT ;  /* 0x000000000000894d */ /* 0x000fea0003800000 */
[----:B------:R-:W-:Y:S05]  /*a1d0*/  BRA `(.L_x_126) ;  /* 0x00000000002c7947 */ /* 0x000fea0003800000 */
.L_x_127:
[----:B------:R-:W-:Y:S01]  /*a1e0*/  ISETP.NE.AND P0, PT, R73, RZ, PT ;  /* 0x000000ff4900720c */ /* 0x000fe20003f05270 */
[----:B------:R-:W-:-:S12]  /*a1f0*/  BSSY.RECONVERGENT B0, `(.L_x_126) ;  /* 0x0000009000007945 */ /* 0x000fd80003800200 */
[----:B------:R-:W-:Y:S05]  /*a200*/  @P0 BRA `(.L_x_128) ;  /* 0x0000000000140947 */ /* 0x000fea0003800000 */
[----:B------:R-:W3:Y:S02]  /*a210*/  LDCU.64 UR4, c[0x0][0x888] ;  /* 0x00011100ff0477ac */ /* 0x000ee40008000a00 */
[----:B---3--:R-:W-:-:S04]  /*a220*/  ISETP.NE.U32.AND P0, PT, RZ, UR4, PT ;  /* 0x00000004ff007c0c */ /* 0x008fc8000bf05070 */
[----:B------:R-:W-:-:S13]  /*a230*/  ISETP.NE.AND.EX P0, PT, RZ, UR5, PT, P0 ;  /* 0x00000005ff007c0c */ /* 0x000fda000bf05300 */
[----:B------:R-:W-:Y:S05]  /*a240*/  @!P0 EXIT ;  /* 0x000000000000894d */ /* 0x000fea0003800000 */
[----:B------:R-:W-:Y:S05]  /*a250*/  BRA `(.L_x_129) ;  /* 0x0000000000087947 */ /* 0x000fea0003800000 */
.L_x_128:
[----:B------:R-:W-:-:S13]  /*a260*/  FSETP.NEU.AND P0, PT, R27, RZ, PT ;  /* 0x000000ff1b00720b */ /* 0x000fda0003f0d000 */
[----:B------:R-:W-:Y:S05]  /*a270*/  @!P0 EXIT ;  /* 0x000000000000894d */ /* 0x000fea0003800000 */
.L_x_129:
[----:B------:R-:W-:Y:S05]  /*a280*/  BSYNC.RECONVERGENT B0 ;  /* 0x0000000000007941 */ /* 0x000fea0003800200 */
.L_x_126:
[----:B------:R-:W3:Y:S01]  /*a290*/  S2UR UR5, SR_CgaCtaId ;  /* 0x00000000000579c3 */ /* 0x000ee20000008800 */
[----:B------:R-:W-:Y:S01]  /*a2a0*/  ULEA UR4, UR49, UR46, 0x3 ;  /* 0x0000002e31047291 */ /* 0x000fe2000f8e18ff */
[----:B------:R-:W-:-:S04]  /*a2b0*/  DEPBAR.LE SB0, 0x0 ;  /* 0x000080000000791a */ /* 0x000fc80000000000 */
[----:B------:R-:W-:-:S04]  /*a2c0*/  UIADD3 UR4, UPT, UPT, UR4, 0x98, URZ ;  /* 0x0000009804047890 */ /* 0x000fc8000fffe0ff */
[----:B---3--:R-:W-:-:S09]  /*a2d0*/  UPRMT UR4, UR5, 0x654, UR4 ;  /* 0x0000065405047896 */ /* 0x008fd20008000004 */
[----:B------:R-:W-:Y:S01]  /*a2e0*/  SYNCS.ARRIVE.TRANS64.RED.A1T0 RZ, [UR4], RZ ;  /* 0x000000ffffff79a7 */ /* 0x000fe20008100404 */
[----:B------:R-:W-:Y:S05]  /*a2f0*/  EXIT ;  /* 0x000000000000794d */ /* 0x000fea0003800000 */
.L_x_24:
[----:B------:R-:W-:Y:S07]  /*a300*/  MOV R18, UR6 ;  /* 0x0000000600127c02 */ /* 0x000fee0008000f00 */
.L_x_130:
[----:B--2---:R2:W4:Y:S02]  /*a310*/  SYNCS.PHASECHK.TRANS64.TRYWAIT P0, [R18+URZ+0x40], R21 ;  /* 0x00004015120075a7 */ /* 0x00452400080011ff */
[----:B----4-:R-:W-:Y:S05]  /*a320*/  @!P0 NANOSLEEP.SYNCS 0x989680 ;  /* 0x009896800000895d */ /* 0x010fea0003900000 */
[----:B------:R-:W4:Y:S02]  /*a330*/  @!P0 SYNCS.PHASECHK.TRANS64 P0, [R18+URZ+0x40], R21 ;  /* 0x00004015120085a7 */ /* 0x000f2400080010ff */
[----:B----4-:R-:W-:Y:S05]  /*a340*/  @!P0 BRA `(.L_x_130) ;  /* 0xfffffffc00f08947 */ /* 0x010fea000383ffff */
[----:B------:R-:W-:Y:S05]  /*a350*/  BRA `(.L_x_23) ;  /* 0xffffff7c00ec7947 */ /* 0x000fea000383ffff */
.L_x_31:
[----:B------:R-:W-:Y:S07]  /*a360*/  MOV R18, UR6 ;  /* 0x0000000600127c02 */ /* 0x000fee0008000f00 */
.L_x_131:
[----:B--2---:R2:W1:Y:S02]  /*a370*/  SYNCS.PHASECHK.TRANS64.TRYWAIT P0, [R18+URZ+0x40], R21 ;  /* 0x00004015120075a7 */ /* 0x00446400080011ff */
[----:B-1----:R-:W-:Y:S05]  /*a380*/  @!P0 NANOSLEEP.SYNCS 0x989680 ;  /* 0x009896800000895d */ /* 0x002fea0003900000 */
[----:B------:R-:W1:Y:S02]  /*a390*/  @!P0 SYNCS.PHASECHK.TRANS64 P0, [R18+URZ+0x40], R21 ;  /* 0x00004015120085a7 */ /* 0x000e6400080010ff */
[----:B-1----:R-:W-:Y:S05]  /*a3a0*/  @!P0 BRA `(.L_x_131) ;  /* 0xfffffffc00f08947 */ /* 0x002fea000383ffff */
[----:B------:R-:W-:Y:S05]  /*a3b0*/  BRA `(.L_x_30) ;  /* 0xffffff9000d07947 */ /* 0x000fea000383ffff */
.L_x_36:
[----:B------:R-:W-:-:S07]  /*a3c0*/  MOV R0, UR47 ;  /* 0x0000002f00007c02 */ /* 0x000fce0008000f00 */
.L_x_132:
[----:B--2---:R2:W3:Y:S02]  /*a3d0*/  SYNCS.PHASECHK.TRANS64.TRYWAIT P0, [R0+URZ+0xc0], R5 ;  /* 0x0000c005000075a7 */ /* 0x0044e400080011ff */
[----:B---3--:R-:W-:Y:S05]  /*a3e0*/  @!P0 NANOSLEEP.SYNCS 0x989680 ;  /* 0x009896800000895d */ /* 0x008fea0003900000 */
[----:B------:R-:W3:Y:S02]  /*a3f0*/  @!P0 SYNCS.PHASECHK.TRANS64 P0, [R0+URZ+0xc0], R5 ;  /* 0x0000c005000085a7 */ /* 0x000ee400080010ff */
[----:B---3--:R-:W-:Y:S05]  /*a400*/  @!P0 BRA `(.L_x_132) ;  /* 0xfffffffc00f08947 */ /* 0x008fea000383ffff */
[----:B------:R-:W-:Y:S05]  /*a410*/  BRA `(.L_x_133) ;  /* 0xffffff9c00747947 */ /* 0x000fea000383ffff */
.L_x_40:
[----:B------:R-:W-:-:S07]  /*a420*/  MOV R0, UR4 ;  /* 0x0000000400007c02 */ /* 0x000fce0008000f00 */
.L_x_134:
[----:B-1----:R1:W2:Y:S02]  /*a430*/  SYNCS.PHASECHK.TRANS64.TRYWAIT P0, [R0+URZ], R3 ;  /* 0x00000003000075a7 */ /* 0x0022a400080011ff */
[----:B--2---:R-:W-:Y:S05]  /*a440*/  @!P0 NANOSLEEP.SYNCS 0x989680 ;  /* 0x009896800000895d */ /* 0x004fea0003900000 */
[----:B------:R-:W2:Y:S02]  /*a450*/  @!P0 SYNCS.PHASECHK.TRANS64 P0, [R0+URZ], R3 ;  /* 0x00000003000085a7 */ /* 0x000ea400080010ff */
[----:B--2---:R-:W-:Y:S05]  /*a460*/  @!P0 BRA `(.L_x_134) ;  /* 0xfffffffc00f08947 */ /* 0x004fea000383ffff */
[----:B------:R-:W-:Y:S05]  /*a470*/  BRA `(.L_x_135) ;  /* 0xffffffa4004c7947 */ /* 0x000fea000383ffff */
.L_x_41:
[----:B------:R-:W-:-:S07]  /*a480*/  MOV R0, UR5 ;  /* 0x0000000500007c02 */ /* 0x000fce0008000f00 */
.L_x_136:
[----:B-1----:R1:W2:Y:S02]  /*a490*/  SYNCS.PHASECHK.TRANS64.TRYWAIT P0, [R0+URZ], R3 ;  /* 0x00000003000075a7 */ /* 0x0022a400080011ff */
[----:B--2---:R-:W-:Y:S05]  /*a4a0*/  @!P0 NANOSLEEP.SYNCS 0x989680 ;  /* 0x009896800000895d */ /* 0x004fea0003900000 */
[----:B------:R-:W2:Y:S02]  /*a4b0*/  @!P0 SYNCS.PHASECHK.TRANS64 P0, [R0+URZ], R3 ;  /* 0x00000003000085a7 */ /* 0x000ea400080010ff */
[----:B--2---:R-:W-:Y:S05]  /*a4c0*/  @!P0 BRA `(.L_x_136) ;  /* 0xfffffffc00f08947 */ /* 0x004fea000383ffff */
[----:B------:R-:W-:Y:S05]  /*a4d0*/  BRA `(.L_x_137) ;  /* 0xffffffa4005c7947 */ /* 0x000fea000383ffff */
.L_x_42:
[----:B------:R-:W-:-:S07]  /*a4e0*/  MOV R0, UR5 ;  /* 0x0000000500007c02 */ /* 0x000fce0008000f00 */
.L_x_138:
[----:B-1----:R1:W2:Y:S02]  /*a4f0*/  SYNCS.PHASECHK.TRANS64.TRYWAIT P0, [R0+URZ], R3 ;  /* 0x00000003000075a7 */ /* 0x0022a400080011ff */
[----:B--2---:R-:W-:Y:S05]  /*a500*/  @!P0 NANOSLEEP.SYNCS 0x989680 ;  /* 0x009896800000895d */ /* 0x004fea0003900000 */
[----:B------:R-:W2:Y:S02]  /*a510*/  @!P0 SYNCS.PHASECHK.TRANS64 P0, [R0+URZ], R3 ;  /* 0x00000003000085a7 */ /* 0x000ea400080010ff */
[----:B--2---:R-:W-:Y:S05]  /*a520*/  @!P0 BRA `(.L_x_138) ;  /* 0xfffffffc00f08947 */ /* 0x004fea000383ffff */
[----:B------:R-:W-:Y:S05]  /*a530*/  BRA `(.L_x_139) ;  /* 0xffffffa4006c7947 */ /* 0x000fea000383ffff */
.L_x_43:
[----:B------:R-:W-:-:S07]  /*a540*/  MOV R0, UR5 ;  /* 0x0000000500007c02 */ /* 0x000fce0008000f00 */
.L_x_140:
[----:B-1----:R1:W2:Y:S02]  /*a550*/  SYNCS.PHASECHK.TRANS64.TRYWAIT P0, [R0+URZ], R3 ;  /* 0x00000003000075a7 */ /* 0x0022a400080011ff */
[----:B--2---:R-:W-:Y:S05]  /*a560*/  @!P0 NANOSLEEP.SYNCS 0x989680 ;  /* 0x009896800000895d */ /* 0x004fea0003900000 */
[----:B------:R-:W2:Y:S02]  /*a570*/  @!P0 SYNCS.PHASECHK.TRANS64 P0, [R0+URZ], R3 ;  /* 0x00000003000085a7 */ /* 0x000ea400080010ff */
[----:B--2---:R-:W-:Y:S05]  /*a580*/  @!P0 BRA `(.L_x_140) ;  /* 0xfffffffc00f08947 */ /* 0x004fea000383ffff */
[----:B------:R-:W-:Y:S05]  /*a590*/  BRA `(.L_x_141) ;  /* 0xffffffa4007c7947 */ /* 0x000fea000383ffff */
.L_x_44:
[----:B------:R-:W-:-:S07]  /*a5a0*/  MOV R0, UR5 ;  /* 0x0000000500007c02 */ /* 0x000fce0008000f00 */
.L_x_142:
[----:B-1----:R1:W2:Y:S02]  /*a5b0*/  SYNCS.PHASECHK.TRANS64.TRYWAIT P0, [R0+URZ], R3 ;  /* 0x00000003000075a7 */ /* 0x0022a400080011ff */
[----:B--2---:R-:W-:Y:S05]  /*a5c0*/  @!P0 NANOSLEEP.SYNCS 0x989680 ;  /* 0x009896800000895d */ /* 0x004fea0003900000 */
[----:B------:R-:W2:Y:S02]  /*a5d0*/  @!P0 SYNCS.PHASECHK.TRANS64 P0, [R0+URZ], R3 ;  /* 0x00000003000085a7 */ /* 0x000ea400080010ff */
[----:B--2---:R-:W-:Y:S05]  /*a5e0*/  @!P0 BRA `(.L_x_142) ;  /* 0xfffffffc00f08947 */ /* 0x004fea000383ffff */
[----:B------:R-:W-:Y:S05]  /*a5f0*/  BRA `(.L_x_143) ;  /* 0xffffffa4008c7947 */ /* 0x000fea000383ffff */
.L_x_45:
[----:B------:R-:W-:-:S07]  /*a600*/  MOV R0, UR5 ;  /* 0x0000000500007c02 */ /* 0x000fce0008000f00 */
.L_x_144:
[----:B-1----:R1:W2:Y:S02]  /*a610*/  SYNCS.PHASECHK.TRANS64.TRYWAIT P0, [R0+URZ], R3 ;  /* 0x00000003000075a7 */ /* 0x0022a400080011ff */
[----:B--2---:R-:W-:Y:S05]  /*a620*/  @!P0 NANOSLEEP.SYNCS 0x989680 ;  /* 0x009896800000895d */ /* 0x004fea0003900000 */
[----:B------:R-:W2:Y:S02]  /*a630*/  @!P0 SYNCS.PHASECHK.TRANS64 P0, [R0+URZ], R3 ;  /* 0x00000003000085a7 */ /* 0x000ea400080010ff */
[----:B--2---:R-:W-:Y:S05]  /*a640*/  @!P0 BRA `(.L_x_144) ;  /* 0xfffffffc00f08947 */ /* 0x004fea000383ffff */
[----:B------:R-:W-:Y:S05]  /*a650*/  BRA `(.L_x_145) ;  /* 0xffffffa4009c7947 */ /* 0x000fea000383ffff */
.L_x_46:
[----:B------:R-:W-:-:S07]  /*a660*/  MOV R0, UR5 ;  /* 0x0000000500007c02 */ /* 0x000fce0008000f00 */
.L_x_146:
[----:B-1----:R1:W2:Y:S02]  /*a670*/  SYNCS.PHASECHK.TRANS64.TRYWAIT P0, [R0+URZ], R3 ;  /* 0x00000003000075a7 */ /* 0x0022a400080011ff */
[----:B--2---:R-:W-:Y:S05]  /*a680*/  @!P0 NANOSLEEP.SYNCS 0x989680 ;  /* 0x009896800000895d */ /* 0x004fea0003900000 */
[----:B------:R-:W2:Y:S02]  /*a690*/  @!P0 SYNCS.PHASECHK.TRANS64 P0, [R0+URZ], R3 ;  /* 0x00000003000085a7 */ /* 0x000ea400080010ff */
[----:B--2---:R-:W-:Y:S05]  /*a6a0*/  @!P0 BRA `(.L_x_146) ;  /* 0xfffffffc00f08947 */ /* 0x004fea000383ffff */
[----:B------:R-:W-:Y:S05]  /*a6b0*/  BRA `(.L_x_147) ;  /* 0xffffffa400ac7947 */ /* 0x000fea000383ffff */
.L_x_49:
[----:B------:R-:W-:-:S07]  /*a6c0*/  MOV R4, UR4 ;  /* 0x0000000400047c02 */ /* 0x000fce0008000f00 */
.L_x_148:
[----:B--2---:R2:W3:Y:S02]  /*a6d0*/  SYNCS.PHASECHK.TRANS64.TRYWAIT P1, [R4+URZ+0xc8], R7 ;  /* 0x0000c807040075a7 */ /* 0x0044e400080211ff */
[----:B---3--:R-:W-:Y:S05]  /*a6e0*/  @!P1 NANOSLEEP.SYNCS 0x989680 ;  /* 0x009896800000995d */ /* 0x008fea0003900000 */
[----:B------:R-:W3:Y:S02]  /*a6f0*/  @!P1 SYNCS.PHASECHK.TRANS64 P1, [R4+URZ+0xc8], R7 ;  /* 0x0000c807040095a7 */ /* 0x000ee400080210ff */
[----:B---3--:R-:W-:Y:S05]  /*a700*/  @!P1 BRA `(.L_x_148) ;  /* 0xfffffffc00f09947 */ /* 0x008fea000383ffff */
[----:B------:R-:W-:Y:S05]  /*a710*/  BRA `(.L_x_149) ;  /* 0xffffffa8001c7947 */ /* 0x000fea000383ffff */
.L_x_50:
[----:B--2---:R-:W-:-:S07]  /*a720*/  MOV R4, UR4 ;  /* 0x0000000400047c02 */ /* 0x004fce0008000f00 */
.L_x_150:
[----:B--2---:R2:W3:Y:S02]  /*a730*/  SYNCS.PHASECHK.TRANS64.TRYWAIT P1, [R4+URZ+0xc0], R5 ;  /* 0x0000c005040075a7 */ /* 0x0044e400080211ff */
[----:B---3--:R-:W-:Y:S05]  /*a740*/  @!P1 NANOSLEEP.SYNCS 0x989680 ;  /* 0x009896800000995d */ /* 0x008fea0003900000 */
[----:B------:R-:W3:Y:S02]  /*a750*/  @!P1 SYNCS.PHASECHK.TRANS64 P1, [R4+URZ+0xc0], R5 ;  /* 0x0000c005040095a7 */ /* 0x000ee400080210ff */
[----:B---3--:R-:W-:Y:S05]  /*a760*/  @!P1 BRA `(.L_x_150) ;  /* 0xfffffffc00f09947 */ /* 0x008fea000383ffff */
[----:B------:R-:W-:Y:S05]  /*a770*/  BRA `(.L_x_151) ;  /* 0xffffffa800247947 */ /* 0x000fea000383ffff */
.L_x_60:
[----:B--2---:R-:W-:-:S04]  /*a780*/  MOV R0, UR5 ;  /* 0x0000000500007c02 */ /* 0x004fc80008000f00 */
[----:B------:R2:W3:Y:S03]  /*a790*/  SYNCS.PHASECHK.TRANS64.TRYWAIT P0, [R0+URZ+0x8], R7 ;  /* 0x00000807000075a7 */ /* 0x0004e600080011ff */
[----:B---3--:R-:W-:Y:S05]  /*a7a0*/  @!P0 NANOSLEEP.SYNCS 0x989680 ;  /* 0x009896800000895d */ /* 0x008fea0003900000 */
[----:B------:R-:W3:Y:S02]  /*a7b0*/  @!P0 SYNCS.PHASECHK.TRANS64 P0, [R0+URZ+0x8], R7 ;  /* 0x00000807000085a7 */ /* 0x000ee400080010ff */
[----:B---3--:R-:W-:Y:S05]  /*a7c0*/  @!P0 BRA `(.L_x_60) ;  /* 0xfffffffc00ec8947 */ /* 0x008fea000383ffff */
[----:B------:R-:W-:Y:S05]  /*a7d0*/  BRA `(.L_x_59) ;  /* 0xffffffa800f07947 */ /* 0x000fea000383ffff */
.L_x_62:
[----:B------:R-:W-:Y:S01]  /*a7e0*/  BSSY B0, `(.L_x_152) ;  /* 0x0000006000007945 */ /* 0x000fe20003800000 */
[----:B------:R-:W-:-:S07]  /*a7f0*/  MOV R15, 0xffffffff ;  /* 0xffffffff000f7802 */ /* 0x000fce0000000f00 */
[----:B-12--5:R-:W-:Y:S05]  /*a800*/  WARPSYNC.COLLECTIVE R15, `(.L_x_153) ;  /* 0x000000000f0c7348 */ /* 0x026fea0003c00000 */
[----:B------:R-:W-:Y:S02]  /*a810*/  ELECT P6, UR79, PT ;  /* 0x00000000004f782f */ /* 0x000fe400038c0000 */
[----:B------:R-:W-:Y:S01]  /*a820*/  MOV R14, UR79 ;  /* 0x0000004f000e7c02 */ /* 0x000fe20008000f00 */
[----:B-12--5:R-:W-:Y:S10]  /*a830*/  ENDCOLLECTIVE ;  /* 0x000000000000791b */ /* 0x026ff40003800000 */
.L_x_153:
[----:B------:R-:W-:Y:S05]  /*a840*/  BSYNC B0 ;  /* 0x0000000000007941 */ /* 0x000fea0003800000 */
.L_x_152:
[----:B------:R-:W-:Y:S05]  /*a850*/  BRA `(.L_x_154) ;  /* 0xffffffac00207947 */ /* 0x000fea000383ffff */
.L_x_64:
[----:B--2---:R-:W-:-:S04]  /*a860*/  MOV R0, UR5 ;  /* 0x0000000500007c02 */ /* 0x004fc80008000f00 */
[----:B------:R2:W3:Y:S03]  /*a870*/  SYNCS.PHASECHK.TRANS64.TRYWAIT P0, [R0+URZ+0x8], R5 ;  /* 0x00000805000075a7 */ /* 0x0004e600080011ff */
[----:B---3--:R-:W-:Y:S05]  /*a880*/  @!P0 NANOSLEEP.SYNCS 0x989680 ;  /* 0x009896800000895d */ /* 0x008fea0003900000 */
[----:B------:R-:W3:Y:S02]  /*a890*/  @!P0 SYNCS.PHASECHK.TRANS64 P0, [R0+URZ+0x8], R5 ;  /* 0x00000805000085a7 */ /* 0x000ee400080010ff */
[----:B---3--:R-:W-:Y:S05]  /*a8a0*/  @!P0 BRA `(.L_x_64) ;  /* 0xfffffffc00ec8947 */ /* 0x008fea000383ffff */
[----:B------:R-:W-:Y:S05]  /*a8b0*/  BRA `(.L_x_63) ;  /* 0xffffffac00247947 */ /* 0x000fea000383ffff */
.L_x_65:
[----:B------:R-:W-:-:S07]  /*a8c0*/  MOV R4, UR22 ;  /* 0x0000001600047c02 */ /* 0x000fce0008000f00 */
.L_x_155:
[----:B-1----:R1:W2:Y:S02]  /*a8d0*/  SYNCS.PHASECHK.TRANS64.TRYWAIT P0, [R4+URZ+0xc0], R5 ;  /* 0x0000c005040075a7 */ /* 0x0022a400080011ff */
[----:B--2---:R-:W-:Y:S05]  /*a8e0*/  @!P0 NANOSLEEP.SYNCS 0x989680 ;  /* 0x009896800000895d */ /* 0x004fea0003900000 */
[----:B------:R-:W2:Y:S02]  /*a8f0*/  @!P0 SYNCS.PHASECHK.TRANS64 P0, [R4+URZ+0xc0], R5 ;  /* 0x0000c005040085a7 */ /* 0x000ea400080010ff */
[----:B--2---:R-:W-:Y:S05]  /*a900*/  @!P0 BRA `(.L_x_155) ;  /* 0xfffffffc00f08947 */ /* 0x004fea000383ffff */
[----:B------:R-:W-:Y:S05]  /*a910*/  BRA `(.L_x_156) ;  /* 0xffffffb000387947 */ /* 0x000fea000383ffff */
.L_x_67:
[----:B------:R-:W-:-:S07]  /*a920*/  MOV R4, UR27 ;  /* 0x0000001b00047c02 */ /* 0x000fce0008000f00 */
.L_x_157:
[----:B-1----:R1:W2:Y:S02]  /*a930*/  SYNCS.PHASECHK.TRANS64.TRYWAIT P0, [R4+URZ+0xe0], R5 ;  /* 0x0000e005040075a7 */ /* 0x0022a400080011ff */
[----:B--2---:R-:W-:Y:S05]  /*a940*/  @!P0 NANOSLEEP.SYNCS 0x989680 ;  /* 0x009896800000895d */ /* 0x004fea0003900000 */
[----:B------:R-:W2:Y:S02]  /*a950*/  @!P0 SYNCS.PHASECHK.TRANS64 P0, [R4+URZ+0xe0], R5 ;  /* 0x0000e005040085a7 */ /* 0x000ea400080010ff */
[----:B--2---:R-:W-:Y:S05]  /*a960*/  @!P0 BRA `(.L_x_157) ;  /* 0xfffffffc00f08947 */ /* 0x004fea000383ffff */
[----:B------:R-:W-:Y:S05]  /*a970*/  BRA `(.L_x_66) ;  /* 0xffffffb000587947 */ /* 0x000fea000383ffff */
.L_x_71:
[----:B-1----:R-:W-:Y:S07]  /*a980*/  MOV R4, UR20 ;  /* 0x0000001400047c02 */ /* 0x002fee0008000f00 */
.L_x_158:
[----:B-1----:R1:W2:Y:S02]  /*a990*/  SYNCS.PHASECHK.TRANS64.TRYWAIT P0, [R4+URZ], R7 ;  /* 0x00000007040075a7 */ /* 0x0022a400080011ff */
[----:B--2---:R-:W-:Y:S05]  /*a9a0*/  @!P0 NANOSLEEP.SYNCS 0x989680 ;  /* 0x009896800000895d */ /* 0x004fea0003900000 */
[----:B------:R-:W2:Y:S02]  /*a9b0*/  @!P0 SYNCS.PHASECHK.TRANS64 P0, [R4+URZ], R7 ;  /* 0x00000007040085a7 */ /* 0x000ea400080010ff */
[----:B--2---:R-:W-:Y:S05]  /*a9c0*/  @!P0 BRA `(.L_x_158) ;  /* 0xfffffffc00f08947 */ /* 0x004fea000383ffff */
[----:B------:R-:W-:Y:S05]  /*a9d0*/  BRA `(.L_x_70) ;  /* 0xffffffb0007c7947 */ /* 0x000fea000383ffff */
.L_x_75:
[----:B--2---:R-:W-:-:S07]  /*a9e0*/  MOV R2, UR4 ;  /* 0x0000000400027c02 */ /* 0x004fce0008000f00 */
.L_x_159:
[----:B--2---:R2:W3:Y:S02]  /*a9f0*/  SYNCS.PHASECHK.TRANS64.TRYWAIT P0, [R2+URZ], R3 ;  /* 0x00000003020075a7 */ /* 0x0044e400080011ff */
[----:B---3--:R-:W-:Y:S05]  /*aa00*/  @!P0 NANOSLEEP.SYNCS 0x989680 ;  /* 0x009896800000895d */ /* 0x008fea0003900000 */
[----:B------:R-:W3:Y:S02]  /*aa10*/  @!P0 SYNCS.PHASECHK.TRANS64 P0, [R2+URZ], R3 ;  /* 0x00000003020085a7 */ /* 0x000ee400080010ff */
[----:B---3--:R-:W-:Y:S05]  /*aa20*/  @!P0 BRA `(.L_x_159) ;  /* 0xfffffffc00f08947 */ /* 0x008fea000383ffff */
[----:B------:R-:W-:Y:S05]  /*aa30*/  BRA `(.L_x_160) ;  /* 0xffffffb400e47947 */ /* 0x000fea000383ffff */
.L_x_78:
[----:B------:R-:W-:-:S07]  /*aa40*/  MOV R2, UR22 ;  /* 0x0000001600027c02 */ /* 0x000fce0008000f00 */
.L_x_161:
[----:B--2---:R2:W3:Y:S02]  /*aa50*/  SYNCS.PHASECHK.TRANS64.TRYWAIT P1, [R2+URZ+0xf0], R3 ;  /* 0x0000f003020075a7 */ /* 0x0044e400080211ff */
[----:B---3--:R-:W-:Y:S05]  /*aa60*/  @!P1 NANOSLEEP.SYNCS 0x989680 ;  /* 0x009896800000995d */ /* 0x008fea0003900000 */
[----:B------:R-:W3:Y:S02]  /*aa70*/  @!P1 SYNCS.PHASECHK.TRANS64 P1, [R2+URZ+0xf0], R3 ;  /* 0x0000f003020095a7 */ /* 0x000ee400080210ff */
[----:B---3--:R-:W-:Y:S05]  /*aa80*/  @!P1 BRA `(.L_x_161) ;  /* 0xfffffffc00f09947 */ /* 0x008fea000383ffff */
[----:B------:R-:W-:Y:S05]  /*aa90*/  BRA `(.L_x_162) ;  /* 0xffffffb800307947 */ /* 0x000fea000383ffff */
.L_x_83:
[----:B------:R-:W-:Y:S07]  /*aaa0*/  MOV R0, UR31 ;  /* 0x0000001f00007c02 */ /* 0x000fee0008000f00 */
.L_x_163:
[----:B--2---:R2:W4:Y:S02]  /*aab0*/  SYNCS.PHASECHK.TRANS64.TRYWAIT P0, [R0+URZ+0xc0], R5 ;  /* 0x0000c005000075a7 */ /* 0x00452400080011ff */
[----:B----4-:R-:W-:Y:S05]  /*aac0*/  @!P0 NANOSLEEP.SYNCS 0x989680 ;  /* 0x009896800000895d */ /* 0x010fea0003900000 */
[----:B------:R-:W4:Y:S02]  /*aad0*/  @!P0 SYNCS.PHASECHK.TRANS64 P0, [R0+URZ+0xc0], R5 ;  /* 0x0000c005000085a7 */ /* 0x000f2400080010ff */
[----:B----4-:R-:W-:Y:S05]  /*aae0*/  @!P0 BRA `(.L_x_163) ;  /* 0xfffffffc00f08947 */ /* 0x010fea000383ffff */
[----:B------:R-:W-:Y:S05]  /*aaf0*/  BRA `(.L_x_164) ;  /* 0xffffffbc00687947 */ /* 0x000fea000383ffff */
.L_x_86:
[----:B------:R-:W-:Y:S07]  /*ab00*/  MOV R0, UR31 ;  /* 0x0000001f00007c02 */ /* 0x000fee0008000f00 */
.L_x_165:
[----:B--2---:R2:W4:Y:S02]  /*ab10*/  SYNCS.PHASECHK.TRANS64.TRYWAIT P2, [R0+URZ+0xb8], R13 ;  /* 0x0000b80d000075a7 */ /* 0x00452400080411ff */
[----:B----4-:R-:W-:Y:S05]  /*ab20*/  @!P2 NANOSLEEP.SYNCS 0x989680 ;  /* 0x009896800000a95d */ /* 0x010fea0003900000 */
[----:B------:R-:W4:Y:S02]  /*ab30*/  @!P2 SYNCS.PHASECHK.TRANS64 P2, [R0+URZ+0xb8], R13 ;  /* 0x0000b80d0000a5a7 */ /* 0x000f2400080410ff */
[----:B----4-:R-:W-:Y:S05]  /*ab40*/  @!P2 BRA `(.L_x_165) ;  /* 0xfffffffc00f0a947 */ /* 0x010fea000383ffff */
[----:B------:R-:W-:Y:S05]  /*ab50*/  BRA `(.L_x_85) ;  /* 0xffffffc000c87947 */ /* 0x000fea000383ffff */
.L_x_89:
[----:B------:R-:W-:Y:S07]  /*ab60*/  MOV R0, UR7 ;  /* 0x0000000700007c02 */ /* 0x000fee0008000f00 */
.L_x_166:
[----:B--2---:R2:W3:Y:S02]  /*ab70*/  SYNCS.PHASECHK.TRANS64.TRYWAIT P1, [R0+URZ+0x98], R13 ;  /* 0x0000980d000075a7 */ /* 0x0044e400080211ff */
[----:B---3--:R-:W-:Y:S05]  /*ab80*/  @!P1 NANOSLEEP.SYNCS 0x989680 ;  /* 0x009896800000995d */ /* 0x008fea0003900000 */
[----:B------:R-:W3:Y:S02]  /*ab90*/  @!P1 SYNCS.PHASECHK.TRANS64 P1, [R0+URZ+0x98], R13 ;  /* 0x0000980d000095a7 */ /* 0x000ee400080210ff */
[----:B---3--:R-:W-:Y:S05]  /*aba0*/  @!P1 BRA `(.L_x_166) ;  /* 0xfffffffc00f09947 */ /* 0x008fea000383ffff */
[----:B------:R-:W-:Y:S05]  /*abb0*/  BRA `(.L_x_167) ;  /* 0xffffffc400607947 */ /* 0x000fea000383ffff */
.L_x_90:
[----:B------:R-:W-:Y:S07]  /*abc0*/  MOV R5, UR5 ;  /* 0x0000000500057c02 */ /* 0x000fee0008000f00 */
.L_x_168:
[----:B--2---:R2:W3:Y:S02]  /*abd0*/  SYNCS.PHASECHK.TRANS64.TRYWAIT P0, [R5+URZ+0x98], R12 ;  /* 0x0000980c050075a7 */ /* 0x0044e400080011ff */
[----:B---3--:R-:W-:Y:S05]  /*abe0*/  @!P0 NANOSLEEP.SYNCS 0x989680 ;  /* 0x009896800000895d */ /* 0x008fea0003900000 */
[----:B------:R-:W3:Y:S02]  /*abf0*/  @!P0 SYNCS.PHASECHK.TRANS64 P0, [R5+URZ+0x98], R12 ;  /* 0x0000980c050085a7 */ /* 0x000ee400080010ff */
[----:B---3--:R-:W-:Y:S05]  /*ac00*/  @!P0 BRA `(.L_x_168) ;  /* 0xfffffffc00f08947 */ /* 0x008fea000383ffff */
[----:B------:R-:W-:Y:S05]  /*ac10*/  BRA `(.L_x_169) ;  /* 0xffffffc400ec7947 */ /* 0x000fea000383ffff */
.L_x_92:
[----:B------:R-:W-:-:S07]  /*ac20*/  MOV R0, UR4 ;  /* 0x0000000400007c02 */ /* 0x000fce0008000f00 */
.L_x_170:
[----:B--2---:R2:W3:Y:S02]  /*ac30*/  SYNCS.PHASECHK.TRANS64.TRYWAIT P0, [R0+URZ], R3 ;  /* 0x00000003000075a7 */ /* 0x0044e400080011ff */
[----:B---3--:R-:W-:Y:S05]  /*ac40*/  @!P0 NANOSLEEP.SYNCS 0x989680 ;  /* 0x009896800000895d */ /* 0x008fea0003900000 */
[----:B------:R-:W3:Y:S02]  /*ac50*/  @!P0 SYNCS.PHASECHK.TRANS64 P0, [R0+URZ], R3 ;  /* 0x00000003000085a7 */ /* 0x000ee400080010ff */
[----:B---3--:R-:W-:Y:S05]  /*ac60*/  @!P0 BRA `(.L_x_170) ;  /* 0xfffffffc00f08947 */ /* 0x008fea000383ffff */
[----:B------:R-:W-:Y:S05]  /*ac70*/  BRA `(.L_x_171) ;  /* 0xffffffc8009c7947 */ /* 0x000fea000383ffff */
.L_x_93:
[----:B------:R-:W-:-:S07]  /*ac80*/  MOV R0, UR5 ;  /* 0x0000000500007c02 */ /* 0x000fce0008000f00 */
.L_x_172:
[----:B--2---:R2:W3:Y:S02]  /*ac90*/  SYNCS.PHASECHK.TRANS64.TRYWAIT P0, [R0+URZ], R3 ;  /* 0x00000003000075a7 */ /* 0x0044e400080011ff */
[----:B---3--:R-:W-:Y:S05]  /*aca0*/  @!P0 NANOSLEEP.SYNCS 0x989680 ;  /* 0x009896800000895d */ /* 0x008fea0003900000 */
[----:B------:R-:W3:Y:S02]  /*acb0*/  @!P0 SYNCS.PHASECHK.TRANS64 P0, [R0+URZ], R3 ;  /* 0x00000003000085a7 */ /* 0x000ee400080010ff */
[----:B---3--:R-:W-:Y:S05]  /*acc0*/  @!P0 BRA `(.L_x_172) ;  /* 0xfffffffc00f08947 */ /* 0x008fea000383ffff */
[----:B------:R-:W-:Y:S05]  /*acd0*/  BRA `(.L_x_173) ;  /* 0xffffffc800a87947 */ /* 0x000fea000383ffff */
.L_x_95:
[----:B------:R-:W-:Y:S07]  /*ace0*/  MOV R0, UR46 ;  /* 0x0000002e00007c02 */ /* 0x000fee0008000f00 */
.L_x_174:
[----:B-1----:R1:W2:Y:S02]  /*acf0*/  SYNCS.PHASECHK.TRANS64.TRYWAIT P0, [R0+URZ+0xc0], R3 ;  /* 0x0000c003000075a7 */ /* 0x0022a400080011ff */
[----:B--2---:R-:W-:Y:S05]  /*ad00*/  @!P0 NANOSLEEP.SYNCS 0x989680 ;  /* 0x009896800000895d */ /* 0x004fea0003900000 */
[----:B------:R-:W2:Y:S02]  /*ad10*/  @!P0 SYNCS.PHASECHK.TRANS64 P0, [R0+URZ+0xc0], R3 ;  /* 0x0000c003000085a7 */ /* 0x000ea400080010ff */
[----:B--2---:R-:W-:Y:S05]  /*ad20*/  @!P0 BRA `(.L_x_174) ;  /* 0xfffffffc00f08947 */ /* 0x004fea000383ffff */
[----:B------:R-:W-:Y:S05]  /*ad30*/  BRA `(.L_x_175) ;  /* 0xffffffcc00a87947 */ /* 0x000fea000383ffff */
.L_x_105:
[----:B-1----:R1:W3:Y:S02]  /*ad40*/  SYNCS.PHASECHK.TRANS64.TRYWAIT P1, [R0+URZ+0x80], R3 ;  /* 0x00008003000075a7 */ /* 0x0022e400080211ff */
[----:B---3--:R-:W-:Y:S05]  /*ad50*/  @!P1 NANOSLEEP.SYNCS 0x989680 ;  /* 0x009896800000995d */ /* 0x008fea0003900000 */
[----:B------:R-:W3:Y:S02]  /*ad60*/  @!P1 SYNCS.PHASECHK.TRANS64 P1, [R0+URZ+0x80], R3 ;  /* 0x00008003000095a7 */ /* 0x000ee400080210ff */
[----:B---3--:R-:W-:Y:S05]  /*ad70*/  @!P1 BRA `(.L_x_105) ;  /* 0xfffffffc00f09947 */ /* 0x008fea000383ffff */
[----:B------:R-:W-:Y:S05]  /*ad80*/  BRA `(.L_x_104) ;  /* 0xffffffdc00887947 */ /* 0x000fea000383ffff */
.L_x_107:
[----:B-1----:R1:W4:Y:S02]  /*ad90*/  SYNCS.PHASECHK.TRANS64.TRYWAIT P0, [R75+URZ+0xd0], R4 ;  /* 0x0000d0044b0075a7 */ /* 0x00232400080011ff */
[----:B----4-:R-:W-:Y:S05]  /*ada0*/  @!P0 NANOSLEEP.SYNCS 0x989680 ;  /* 0x009896800000895d */ /* 0x010fea0003900000 */
[----:B------:R-:W4:Y:S02]  /*adb0*/  @!P0 SYNCS.PHASECHK.TRANS64 P0, [R75+URZ+0xd0], R4 ;  /* 0x0000d0044b0085a7 */ /* 0x000f2400080010ff */
[----:B----4-:R-:W-:Y:S05]  /*adc0*/  @!P0 BRA `(.L_x_107) ;  /* 0xfffffffc00f08947 */ /* 0x010fea000383ffff */
[----:B------:R-:W-:Y:S05]  /*add0*/  BRA `(.L_x_106) ;  /* 0xffffffdc00c07947 */ /* 0x000fea000383ffff */
.L_x_118:
[----:B-1----:R1:W2:Y:S02]  /*ade0*/  SYNCS.PHASECHK.TRANS64.TRYWAIT P0, [R3+URZ+0x80], R32 ;  /* 0x00008020030075a7 */ /* 0x0022a400080011ff */
[----:B--2---:R-:W-:Y:S05]  /*adf0*/  @!P0 NANOSLEEP.SYNCS 0x989680 ;  /* 0x009896800000895d */ /* 0x004fea0003900000 */
[----:B------:R-:W2:Y:S02]  /*ae00*/  @!P0 SYNCS.PHASECHK.TRANS64 P0, [R3+URZ+0x80], R32 ;  /* 0x00008020030085a7 */ /* 0x000ea400080010ff */
[----:B--2---:R-:W-:Y:S05]  /*ae10*/  @!P0 BRA `(.L_x_118) ;  /* 0xfffffffc00f08947 */ /* 0x004fea000383ffff */
[----:B------:R-:W-:Y:S05]  /*ae20*/  BRA `(.L_x_117) ;  /* 0xffffffe800107947 */ /* 0x000fea000383ffff */
        .weak           $__internal_0_$__cuda_sm10x_tcgen05_guardrail_trap_col_being_dealloced_not_returned_by_alloc
        .type           $__internal_0_$__cuda_sm10x_tcgen05_guardrail_trap_col_being_dealloced_not_returned_by_alloc,@function
        .size           $__internal_0_$__cuda_sm10x_tcgen05_guardrail_trap_col_being_dealloced_not_returned_by_alloc,($__internal_1_$__cuda_sm10x_tcgen05_guardrail_trap_phase_invalid_during_alloc - $__internal_0_$__cuda_sm10x_tcgen05_guardrail_trap_col_being_dealloced_not_returned_by_alloc)
$__internal_0_$__cuda_sm10x_tcgen05_guardrail_trap_col_being_dealloced_not_returned_by_alloc:
[----:B------:R-:W-:Y:S05]  /*ae30*/  BPT.TRAP 0x1 ;  /* 0x000000040000795c */ /* 0x000fea0000300000 */
[----:B------:R-:W-:-:S04]  /*ae40*/  HFMA2 R3, -RZ, RZ, 0, 0 ;  /* 0x00000000ff037431 */ /* 0x000fc800000001ff */
[----:B------:R-:W-:Y:S05]  /*ae50*/  RET.REL.NODEC R2 `(_ZN7cutlass13device_kernelINS_4conv6kernel13ConvUniversalINS1_16ConvProblemShapeILNS1_8OperatorE1ELi2EEENS1_10collective14CollectiveConvINS1_47MainloopSm100TmaUmmaWarpSpecializedImplicitGemmILS5_1ELi8ELi2ELi1ELi2EN4cute5tupleIJNSA_1CILi2EEENSC_ILi1EEESE_EEEEENSB_IJNSC_ILi128EEENSC_ILi64EEENSB_IJSI_EEEEEENS_10tfloat32_tESL_NSA_8TiledMMAINSA_8MMA_AtomIJNSA_23SM100_MMA_TF32_2x1SM_SSISL_SL_fLi128ELi64ELNSA_4UMMA5MajorE0ELSQ_1ELNSP_7ScaleInE0ELSR_0EEEEEENSA_6LayoutINSB_IJSE_SE_SE_EEENSB_IJNSC_ILi0EEESW_SW_EEEEENSB_IJNSA_10UnderscoreESZ_SZ_EEEEENS7_6detail27Sm100ImplicitGemmTileTraitsINSA_25SM100_TMA_2SM_LOAD_IM2COLENSA_14ComposedLayoutINSA_7SwizzleILi3ELi4ELi3EEENSA_18smem_ptr_flag_bitsILi32EEENSU_INSB_IJNSC_ILi8EEENSC_ILi32EEEEEENSB_IJS1B_SE_EEEEEEEvEENS13_INSA_18SM100_TMA_2SM_LOADENS15_INS16_ILi2ELi5ELi2EEES19_NSU_INSB_IJS1B_NSC_ILi4EEEEEENSB_IJSE_S1B_EEEEEEEvEEEENS_8epilogue10collective18CollectiveEpilogueINS1Q_23Sm100TmaWarpSpecializedILi3ELi2ELi16ELb1ELb0EEEJNSB_IJSI_SI_SJ_EEENSB_IJNSU_ISI_SE_EENSU_INSB_IJNSC_ILi16EEESD_EEES1L_EEEEESL_NSB_IJNSB_IJlllEEESE_SW_EEESL_S22_NS1Q_6fusion15FusionCallbacksIS1U_NS23_17LinearCombinationISL_fSL_fLNS_15FloatRoundStyleE2EEES1V_S20_JEEENSA_5SM1004TMEM4LOAD26SM100_TMEM_LOAD_32dp32b16xENSA_20SM90_TMA_LOAD_IM2COLENS15_INS16_ILi2ELi4ELi3EEES19_NSU_INSB_IJS1A_S1X_EEENSB_IJS1X_SE_EEEEEEENSA_39AutoVectorizingCopyWithAssumedAlignmentILi128EEENSA_21SM90_TMA_STORE_IM2COLES2I_S2K_S2K_EEEvvEEEEvNT_6ParamsE) ;  /* 0xffffff5002687950 */ /* 0x000fea0003c3ffff */
        .weak           $__internal_1_$__cuda_sm10x_tcgen05_guardrail_trap_phase_invalid_during_alloc
        .type           $__internal_1_$__cuda_sm10x_tcgen05_guardrail_trap_phase_invalid_during_alloc,@function
        .size           $__internal_1_$__cuda_sm10x_tcgen05_guardrail_trap_phase_invalid_during_alloc,($__internal_2_$__cuda_sm10x_tcgen05_guardrail_trap_unallocated_columns_being_dealloced - $__internal_1_$__cuda_sm10x_tcgen05_guardrail_trap_phase_invalid_during_alloc)
$__internal_1_$__cuda_sm10x_tcgen05_guardrail_trap_phase_invalid_during_alloc:
[----:B------:R-:W-:Y:S05]  /*ae60*/  BPT.TRAP 0x1 ;  /* 0x000000040000795c */ /* 0x000fea0000300000 */
[----:B------:R-:W-:-:S04]  /*ae70*/  MOV R5, 0x0 ;  /* 0x0000000000057802 */ /* 0x000fc80000000f00 */
[----:B------:R-:W-:Y:S05]  /*ae80*/  RET.REL.NODEC R4 `(_ZN7cutlass13device_kernelINS_4conv6kernel13ConvUniversalINS1_16ConvProblemShapeILNS1_8OperatorE1ELi2EEENS1_10collective14CollectiveConvINS1_47MainloopSm100TmaUmmaWarpSpecializedImplicitGemmILS5_1ELi8ELi2ELi1ELi2EN4cute5tupleIJNSA_1CILi2EEENSC_ILi1EEESE_EEEEENSB_IJNSC_ILi128EEENSC_ILi64EEENSB_IJSI_EEEEEENS_10tfloat32_tESL_NSA_8TiledMMAINSA_8MMA_AtomIJNSA_23SM100_MMA_TF32_2x1SM_SSISL_SL_fLi128ELi64ELNSA_4UMMA5MajorE0ELSQ_1ELNSP_7ScaleInE0ELSR_0EEEEEENSA_6LayoutINSB_IJSE_SE_SE_EEENSB_IJNSC_ILi0EEESW_SW_EEEEENSB_IJNSA_10UnderscoreESZ_SZ_EEEEENS7_6detail27Sm100ImplicitGemmTileTraitsINSA_25SM100_TMA_2SM_LOAD_IM2COLENSA_14ComposedLayoutINSA_7SwizzleILi3ELi4ELi3EEENSA_18smem_ptr_flag_bitsILi32EEENSU_INSB_IJNSC_ILi8EEENSC_ILi32EEEEEENSB_IJS1B_SE_EEEEEEEvEENS13_INSA_18SM100_TMA_2SM_LOADENS15_INS16_ILi2ELi5ELi2EEES19_NSU_INSB_IJS1B_NSC_ILi4EEEEEENSB_IJSE_S1B_EEEEEEEvEEEENS_8epilogue10collective18CollectiveEpilogueINS1Q_23Sm100TmaWarpSpecializedILi3ELi2ELi16ELb1ELb0EEEJNSB_IJSI_SI_SJ_EEENSB_IJNSU_ISI_SE_EENSU_INSB_IJNSC_ILi16EEESD_EEES1L_EEEEESL_NSB_IJNSB_IJlllEEESE_SW_EEESL_S22_NS1Q_6fusion15FusionCallbacksIS1U_NS23_17LinearCombinationISL_fSL_fLNS_15FloatRoundStyleE2EEES1V_S20_JEEENSA_5SM1004TMEM4LOAD26SM100_TMEM_LOAD_32dp32b16xENSA_20SM90_TMA_LOAD_IM2COLENS15_INS16_ILi2ELi4ELi3EEES19_NSU_INSB_IJS1A_S1X_EEENSB_IJS1X_SE_EEEEEEENSA_39AutoVectorizingCopyWithAssumedAlignmentILi128EEENSA_21SM90_TMA_STORE_IM2COLES2I_S2K_S2K_EEEvvEEEEvNT_6ParamsE) ;  /* 0xffffff50045c7950 */ /* 0x000fea0003c3ffff */
        .weak           $__internal_2_$__cuda_sm10x_tcgen05_guardrail_trap_unallocated_columns_being_dealloced
        .type           $__internal_2_$__cuda_sm10x_tcgen05_guardrail_trap_unallocated_columns_being_dealloced,@function
        .size           $__internal_2_$__cuda_sm10x_tcgen05_guardrail_trap_unallocated_columns_being_dealloced,(.L_x_177 - $__internal_2_$__cuda_sm10x_tcgen05_guardrail_trap_unallocated_columns_being_dealloced)
$__internal_2_$__cuda_sm10x_tcgen05_guardrail_trap_unallocated_columns_being_dealloced:
[----:B------:R-:W-:Y:S05]  /*ae90*/  BPT.TRAP 0x1 ;  /* 0x000000040000795c */ /* 0x000fea0000300000 */
[----:B------:R-:W-:-:S04]  /*aea0*/  HFMA2 R3, -RZ, RZ, 0, 0 ;  /* 0x00000000ff037431 */ /* 0x000fc800000001ff */
[----:B------:R-:W-:Y:S05]  /*aeb0*/  RET.REL.NODEC R2 `(_ZN7cutlass13device_kernelINS_4conv6kernel13ConvUniversalINS1_16ConvProblemShapeILNS1_8OperatorE1ELi2EEENS1_10collective14CollectiveConvINS1_47MainloopSm100TmaUmmaWarpSpecializedImplicitGemmILS5_1ELi8ELi2ELi1ELi2EN4cute5tupleIJNSA_1CILi2EEENSC_ILi1EEESE_EEEEENSB_IJNSC_ILi128EEENSC_ILi64EEENSB_IJSI_EEEEEENS_10tfloat32_tESL_NSA_8TiledMMAINSA_8MMA_AtomIJNSA_23SM100_MMA_TF32_2x1SM_SSISL_SL_fLi128ELi64ELNSA_4UMMA5MajorE0ELSQ_1ELNSP_7ScaleInE0ELSR_0EEEEEENSA_6LayoutINSB_IJSE_SE_SE_EEENSB_IJNSC_ILi0EEESW_SW_EEEEENSB_IJNSA_10UnderscoreESZ_SZ_EEEEENS7_6detail27Sm100ImplicitGemmTileTraitsINSA_25SM100_TMA_2SM_LOAD_IM2COLENSA_14ComposedLayoutINSA_7SwizzleILi3ELi4ELi3EEENSA_18smem_ptr_flag_bitsILi32EEENSU_INSB_IJNSC_ILi8EEENSC_ILi32EEEEEENSB_IJS1B_SE_EEEEEEEvEENS13_INSA_18SM100_TMA_2SM_LOADENS15_INS16_ILi2ELi5ELi2EEES19_NSU_INSB_IJS1B_NSC_ILi4EEEEEENSB_IJSE_S1B_EEEEEEEvEEEENS_8epilogue10collective18CollectiveEpilogueINS1Q_23Sm100TmaWarpSpecializedILi3ELi2ELi16ELb1ELb0EEEJNSB_IJSI_SI_SJ_EEENSB_IJNSU_ISI_SE_EENSU_INSB_IJNSC_ILi16EEESD_EEES1L_EEEEESL_NSB_IJNSB_IJlllEEESE_SW_EEESL_S22_NS1Q_6fusion15FusionCallbacksIS1U_NS23_17LinearCombinationISL_fSL_fLNS_15FloatRoundStyleE2EEES1V_S20_JEEENSA_5SM1004TMEM4LOAD26SM100_TMEM_LOAD_32dp32b16xENSA_20SM90_TMA_LOAD_IM2COLENS15_INS16_ILi2ELi4ELi3EEES19_NSU_INSB_IJS1A_S1X_EEENSB_IJS1X_SE_EEEEEEENSA_39AutoVectorizingCopyWithAssumedAlignmentILi128EEENSA_21SM90_TMA_STORE_IM2COLES2I_S2K_S2K_EEEvvEEEEvNT_6ParamsE) ;  /* 0xffffff5002507950 */ /* 0x000fea0003c3ffff */
.L_x_176:
[----:B------:R-:W-:-:S00]  /*aec0*/  BRA `(.L_x_176) ;  /* 0xfffffffc00fc7947 */ /* 0x000fc0000383ffff */
[----:B------:R-:W-:-:S00]  /*aed0*/  NOP ;  /* 0x0000000000007918 */ /* 0x000fc00000000000 */
        /* <DEDUP_REMOVED lines=10> */
.L_x_177:


//--------------------- .nv.global.init           --------------------------
	.section	.nv.global.init,"aw",@progbits
.nv.global.init:
	.type		$str$29,@object
	.size		$str$29,($str$30 - $str$29)
$str$29:
        /*0000*/ 	.byte	0x28, 0x61, 0x64, 0x64, 0x72, 0x65, 0x73, 0x73, 0x20, 0x26, 0x20, 0x6d, 0x61, 0x73, 0x6b, 0x29
        /*0010*/ 	.byte	0x20, 0x3d, 0x3d, 0x20, 0x30, 0x00
	.type		$str$30,@object
	.size		$str$30,($str$28 - $str$30)
$str$30:
        /*0016*/ 	.byte	0x2f, 0x74, 0x6d, 0x70, 0x2f, 0x63, 0x75, 0x74, 0x6c, 0x61, 0x73, 0x73, 0x5f, 0x73, 0x77, 0x65
        /*0026*/ 	.byte	0x65, 0x70, 0x5f, 0x73, 0x72, 0x63, 0x2f, 0x69, 0x6e, 0x63, 0x6c, 0x75, 0x64, 0x65, 0x2f, 0x63
        /*0036*/ 	.byte	0x75, 0x74, 0x65, 0x2f, 0x70, 0x6f, 0x69, 0x6e, 0x74, 0x65, 0x72, 0x5f, 0x66, 0x6c, 0x61, 0x67
        /*0046*/ 	.byte	0x67, 0x65, 0x64, 0x2e, 0x68, 0x70, 0x70, 0x00
	.type		$str$28,@object
	.size		$str$28,($str$27 - $str$28)
$str$28:
        /*004e*/ 	.byte	0x2f, 0x74, 0x6d, 0x70, 0x2f, 0x63, 0x75, 0x74, 0x6c, 0x61, 0x73, 0x73, 0x5f, 0x73, 0x77, 0x65
        /*005e*/ 	.byte	0x65, 0x70, 0x5f, 0x73, 0x72, 0x63, 0x2f, 0x69, 0x6e, 0x63, 0x6c, 0x75, 0x64, 0x65, 0x2f, 0x63
        /*006e*/ 	.byte	0x75, 0x74, 0x65, 0x2f, 0x61, 0x74, 0x6f, 0x6d, 0x2f, 0x63, 0x6f, 0x70, 0x79, 0x5f, 0x74, 0x72
        /*007e*/ 	.byte	0x61, 0x69, 0x74, 0x73, 0x5f, 0x73, 0x6d, 0x31, 0x30, 0x30, 0x2e, 0x68, 0x70, 0x70, 0x00
	.type		$str$27,@object
	.size		$str$27,(__unnamed_1 - $str$27)
$str$27:
        /*008d*/ 	.byte	0x28, 0x28, 0x75, 0x69, 0x6e, 0x74, 0x33, 0x32, 0x5f, 0x74, 0x28, 0x74, 0x68, 0x72, 0x65, 0x61
        /*009d*/ 	.byte	0x64, 0x49, 0x64, 0x78, 0x2e, 0x78, 0x29, 0x20, 0x2f, 0x20, 0x33, 0x32, 0x29, 0x20, 0x25, 0x20
        /*00ad*/ 	.byte	0x34, 0x29, 0x20, 0x3d, 0x3d, 0x20, 0x28, 0x28, 0x28, 0x74, 0x6d, 0x65, 0x6d, 0x5f, 0x61, 0x64
        /*00bd*/ 	.byte	0x64, 0x72, 0x20, 0x3e, 0x3e, 0x20, 0x31, 0x36, 0x29, 0x20, 0x2f, 0x20, 0x33, 0x32, 0x29, 0x20
        /*00cd*/ 	.byte	0x25, 0x20, 0x34, 0x29, 0x00
	.type		__unnamed_1,@object
	.size		__unnamed_1,(__unnamed_2 - __unnamed_1)
__unnamed_1:
        /*00d2*/ 	.byte	0x61, 0x75, 0x74, 0x6f, 0x20, 0x63, 0x75, 0x74, 0x65, 0x3a, 0x3a, 0x61, 0x73, 0x5f, 0x70, 0x6f
        /* <DEDUP_REMOVED lines=24> */
        /*0262*/ 	.byte	0x43, 0x3c, 0x32, 0x30, 0x34, 0x38, 0x3e, 0x3e, 0x3e, 0x3e, 0x5d, 0x00
	.type		__unnamed_2,@object
	.size		__unnamed_2,(.L_2 - __unnamed_2)
__unnamed_2:
        /* <DEDUP_REMOVED lines=42> */
        /*050e*/ 	.byte	0x3e, 0x5d, 0x00
.L_2:


//--------------------- .nv.shared._ZN7cutlass13device_kernelINS_4conv6kernel13ConvUniversalINS1_16ConvProblemShapeILNS1_8OperatorE1ELi2EEENS1_10collective14CollectiveConvINS1_47MainloopSm100TmaUmmaWarpSpecializedImplicitGemmILS5_1ELi8ELi2ELi1ELi2EN4cute5tupleIJNSA_1CILi2EEENSC_ILi1EEESE_EEEEENSB_IJNSC_ILi128EEENSC_ILi64EEENSB_IJSI_EEEEEENS_10tfloat32_tESL_NSA_8TiledMMAINSA_8MMA_AtomIJNSA_23SM100_MMA_TF32_2x1SM_SSISL_SL_fLi128ELi64ELNSA_4UMMA5MajorE0ELSQ_1ELNSP_7ScaleInE0ELSR_0EEEEEENSA_6LayoutINSB_IJSE_SE_SE_EEENSB_IJNSC_ILi0EEESW_SW_EEEEENSB_IJNSA_10UnderscoreESZ_SZ_EEEEENS7_6detail27Sm100ImplicitGemmTileTraitsINSA_25SM100_TMA_2SM_LOAD_IM2COLENSA_14ComposedLayoutINSA_7SwizzleILi3ELi4ELi3EEENSA_18smem_ptr_flag_bitsILi32EEENSU_INSB_IJNSC_ILi8EEENSC_ILi32EEEEEENSB_IJS1B_SE_EEEEEEEvEENS13_INSA_18SM100_TMA_2SM_LOADENS15_INS16_ILi2ELi5ELi2EEES19_NSU_INSB_IJS1B_NSC_ILi4EEEEEENSB_IJSE_S1B_EEEEEEEvEEEENS_8epilogue10collective18CollectiveEpilogueINS1Q_23Sm100TmaWarpSpecializedILi3ELi2ELi16ELb1ELb0EEEJNSB_IJSI_SI_SJ_EEENSB_IJNSU_ISI_SE_EENSU_INSB_IJNSC_ILi16EEESD_EEES1L_EEEEESL_NSB_IJNSB_IJlllEEESE_SW_EEESL_S22_NS1Q_6fusion15FusionCallbacksIS1U_NS23_17LinearCombinationISL_fSL_fLNS_15FloatRoundStyleE2EEES1V_S20_JEEENSA_5SM1004TMEM4LOAD26SM100_TMEM_LOAD_32dp32b16xENSA_20SM90_TMA_LOAD_IM2COLENS15_INS16_ILi2ELi4ELi3EEES19_NSU_INSB_IJS1A_S1X_EEENSB_IJS1X_SE_EEEEEEENSA_39AutoVectorizingCopyWithAssumedAlignmentILi128EEENSA_21SM90_TMA_STORE_IM2COLES2I_S2K_S2K_EEEvvEEEEvNT_6ParamsE --------------------------
	.section	.nv.shared._ZN7cutlass13device_kernelINS_4conv6kernel13ConvUniversalINS1_16ConvProblemShapeILNS1_8OperatorE1ELi2EEENS1_10collective14CollectiveConvINS1_47MainloopSm100TmaUmmaWarpSpecializedImplicitGemmILS5_1ELi8ELi2ELi1ELi2EN4cute5tupleIJNSA_1CILi2EEENSC_ILi1EEESE_EEEEENSB_IJNSC_ILi128EEENSC_ILi64EEENSB_IJSI_EEEEEENS_10tfloat32_tESL_NSA_8TiledMMAINSA_8MMA_AtomIJNSA_23SM100_MMA_TF32_2x1SM_SSISL_SL_fLi128ELi64ELNSA_4UMMA5MajorE0ELSQ_1ELNSP_7ScaleInE0ELSR_0EEEEEENSA_6LayoutINSB_IJSE_SE_SE_EEENSB_IJNSC_ILi0EEESW_SW_EEEEENSB_IJNSA_10UnderscoreESZ_SZ_EEEEENS7_6detail27Sm100ImplicitGemmTileTraitsINSA_25SM100_TMA_2SM_LOAD_IM2COLENSA_14ComposedLayoutINSA_7SwizzleILi3ELi4ELi3EEENSA_18smem_ptr_flag_bitsILi32EEENSU_INSB_IJNSC_ILi8EEENSC_ILi32EEEEEENSB_IJS1B_SE_EEEEEEEvEENS13_INSA_18SM100_TMA_2SM_LOADENS15_INS16_ILi2ELi5ELi2EEES19_NSU_INSB_IJS1B_NSC_ILi4EEEEEENSB_IJSE_S1B_EEEEEEEvEEEENS_8epilogue10collective18CollectiveEpilogueINS1Q_23Sm100TmaWarpSpecializedILi3ELi2ELi16ELb1ELb0EEEJNSB_IJSI_SI_SJ_EEENSB_IJNSU_ISI_SE_EENSU_INSB_IJNSC_ILi16EEESD_EEES1L_EEEEESL_NSB_IJNSB_IJlllEEESE_SW_EEESL_S22_NS1Q_6fusion15FusionCallbacksIS1U_NS23_17LinearCombinationISL_fSL_fLNS_15FloatRoundStyleE2EEES1V_S20_JEEENSA_5SM1004TMEM4LOAD26SM100_TMEM_LOAD_32dp32b16xENSA_20SM90_TMA_LOAD_IM2COLENS15_INS16_ILi2ELi4ELi3EEES19_NSU_INSB_IJS1A_S1X_EEENSB_IJS1X_SE_EEEEEEENSA_39AutoVectorizingCopyWithAssumedAlignmentILi128EEENSA_21SM90_TMA_STORE_IM2COLES2I_S2K_S2K_EEEvvEEEEvNT_6ParamsE,"aw",@nobits
	.sectionflags	@""
	.align	16
	.zero		1024


//--------------------- .nv.shared.reserved.0     --------------------------
	.section	.nv.shared.reserved.0,"aw",@nobits
	.weak		__nv_reservedSMEM_offset_0_alias
	.size		__nv_reservedSMEM_offset_0_alias, 0, 64
	.other		__nv_reservedSMEM_offset_0_alias,@"STO_CUDA_RESERVED_SHARED STV_DEFAULT"
__nv_reservedSMEM_offset_0_alias:
	.zero		0
.nv.shared.reserved.0:
	.zero		64
	.weak		__nv_reservedSMEM_tcgen05_partition
	.type		__nv_reservedSMEM_tcgen05_partition,@object
	.size		__nv_reservedSMEM_tcgen05_partition,(.L_0 - __nv_reservedSMEM_tcgen05_partition)
__nv_reservedSMEM_tcgen05_partition:
	.zero		32
.L_0:


//--------------------- .nv.global                --------------------------
	.section	.nv.global,"aw",@nobits
.nv.global:
	.type		_ZN39_INTERNAL_1b8ccdd6_4_k_cu_18c4ef3b_34594cute1_E,@object
	.size		_ZN39_INTERNAL_1b8ccdd6_4_k_cu_18c4ef3b_34594cute1_E,(_ZN39_INTERNAL_1b8ccdd6_4_k_cu_18c4ef3b_34594cuda3std3__45__cpo6cbeginE - _ZN39_INTERNAL_1b8ccdd6_4_k_cu_18c4ef3b_34594cute1_E)
_ZN39_INTERNAL_1b8ccdd6_4_k_cu_18c4ef3b_34594cute1_E:
	.zero		1
	.type		_ZN39_INTERNAL_1b8ccdd6_4_k_cu_18c4ef3b_34594cuda3std3__45__cpo6cbeginE,@object
	.size		_ZN39_INTERNAL_1b8ccdd6_4_k_cu_18c4ef3b_34594cuda3std3__45__cpo6cbeginE,(_ZN39_INTERNAL_1b8ccdd6_4_k_cu_18c4ef3b_34594cuda3std3__48in_placeE - _ZN39_INTERNAL_1b8ccdd6_4_k_cu_18c4ef3b_34594cuda3std3__45__cpo6cbeginE)
_ZN39_INTERNAL_1b8ccdd6_4_k_cu_18c4ef3b_34594cuda3std3__45__cpo6cbeginE:
	.zero		1
	.type		_ZN39_INTERNAL_1b8ccdd6_4_k_cu_18c4ef3b_34594cuda3std3__48in_placeE,@object
	.size		_ZN39_INTERNAL_1b8ccdd6_4_k_cu_18c4ef3b_34594cuda3std3__48in_placeE,(_ZN39_INTERNAL_1b8ccdd6_4_k_cu_18c4ef3b_34594cuda3std6ranges3__45__cpo9iter_moveE - _ZN39_INTERNAL_1b8ccdd6_4_k_cu_18c4ef3b_34594cuda3std3__48in_placeE)
_ZN39_INTERNAL_1b8ccdd6_4_k_cu_18c4ef3b_34594cuda3std3__48in_placeE:
	.zero		1
	.type		_ZN39_INTERNAL_1b8ccdd6_4_k_cu_18c4ef3b_34594cuda3std6ranges3__45__cpo9iter_moveE,@object
	.size		_ZN39_INTERNAL_1b8ccdd6_4_k_cu_18c4ef3b_34594cuda3std6ranges3__45__cpo9iter_moveE,(_ZN39_INTERNAL_1b8ccdd6_4_k_cu_18c4ef3b_34594cuda3std3__45__cpo5beginE - _ZN39_INTERNAL_1b8ccdd6_4_k_cu_18c4ef3b_34594cuda3std6ranges3__45__cpo9iter_moveE)
_ZN39_INTERNAL_1b8ccdd6_4_k_cu_18c4ef3b_34594cuda3std6ranges3__45__cpo9iter_moveE:
	.zero		1
	.type		_ZN39_INTERNAL_1b8ccdd6_4_k_cu_18c4ef3b_34594cuda3std3__45__cpo5beginE,@object
	.size		_ZN39_INTERNAL_1b8ccdd6_4_k_cu_18c4ef3b_34594cuda3std3__45__cpo5beginE,(_ZN39_INTERNAL_1b8ccdd6_4_k_cu_18c4ef3b_34594cuda3std3__441_GLOBAL__N__1b8ccdd6_4_k_cu_18c4ef3b_34596ignoreE - _ZN39_INTERNAL_1b8ccdd6_4_k_cu_18c4ef3b_34594cuda3std3__45__cpo5beginE)
_ZN39_INTERNAL_1b8ccdd6_4_k_cu_18c4ef3b_34594cuda3std3__45__cpo5beginE:
	.zero		1
	.type		_ZN39_INTERNAL_1b8ccdd6_4_k_cu_18c4ef3b_34594cuda3std3__441_GLOBAL__N__1b8ccdd6_4_k_cu_18c4ef3b_34596ignoreE,@object
	.size		_ZN39_INTERNAL_1b8ccdd6_4_k_cu_18c4ef3b_34594cuda3std3__441_GLOBAL__N__1b8ccdd6_4_k_cu_18c4ef3b_34596ignoreE,(_ZN39_INTERNAL_1b8ccdd6_4_k_cu_18c4ef3b_34594cute7productE - _ZN39_INTERNAL_1b8ccdd6_4_k_cu_18c4ef3b_34594cuda3std3__441_GLOBAL__N__1b8ccdd6_4_k_cu_18c4ef3b_34596ignoreE)
_ZN39_INTERNAL_1b8ccdd6_4_k_cu_18c4ef3b_34594cuda3std3__441_GLOBAL__N__1b8ccdd6_4_k_cu_18c4ef3b_34596ignoreE:
	.zero		1
	.type		_ZN39_INTERNAL_1b8ccdd6_4_k_cu_18c4ef3b_34594cute7productE,@object
	.size		_ZN39_INTERNAL_1b8ccdd6_4_k_cu_18c4ef3b_34594cute7productE,(_ZN39_INTERNAL_1b8ccdd6_4_k_cu_18c4ef3b_34594cuda3std3__45__cpo3endE - _ZN39_INTERNAL_1b8ccdd6_4_k_cu_18c4ef3b_34594cute7productE)
_ZN39_INTERNAL_1b8ccdd6_4_k_cu_18c4ef3b_34594cute7productE:
	.zero		1
	.type		_ZN39_INTERNAL_1b8ccdd6_4_k_cu_18c4ef3b_34594cuda3std3__45__cpo3endE,@object
	.size		_ZN39_INTERNAL_1b8ccdd6_4_k_cu_18c4ef3b_34594cuda3std3__45__cpo3endE,(_ZN39_INTERNAL_1b8ccdd6_4_k_cu_18c4ef3b_34594cuda3std3__419piecewise_constructE - _ZN39_INTERNAL_1b8ccdd6_4_k_cu_18c4ef3b_34594cuda3std3__45__cpo3endE)
_ZN39_INTERNAL_1b8ccdd6_4_k_cu_18c4ef3b_34594cuda3std3__45__cpo3endE:
	.zero		1
	.type		_ZN39_INTERNAL_1b8ccdd6_4_k_cu_18c4ef3b_34594cuda3std3__419piecewise_constructE,@object
	.size		_ZN39_INTERNAL_1b8ccdd6_4_k_cu_18c4ef3b_34594cuda3std3__419piecewise_constructE,(_ZN39_INTERNAL_1b8ccdd6_4_k_cu_18c4ef3b_34594cuda3std3__45__cpo4cendE - _ZN39_INTERNAL_1b8ccdd6_4_k_cu_18c4ef3b_34594cuda3std3__419piecewise_constructE)
_ZN39_INTERNAL_1b8ccdd6_4_k_cu_18c4ef3b_34594cuda3std3__419piecewise_constructE:
	.zero		1
	.type		_ZN39_INTERNAL_1b8ccdd6_4_k_cu_18c4ef3b_34594cuda3std3__45__cpo4cendE,@object
	.size		_ZN39_INTERNAL_1b8ccdd6_4_k_cu_18c4ef3b_34594cuda3std3__45__cpo4cendE,(_ZN39_INTERNAL_1b8ccdd6_4_k_cu_18c4ef3b_34594cuda3std6ranges3__45__cpo4swapE - _ZN39_INTERNAL_1b8ccdd6_4_k_cu_18c4ef3b_34594cuda3std3__45__cpo4cendE)
_ZN39_INTERNAL_1b8ccdd6_4_k_cu_18c4ef3b_34594cuda3std3__45__cpo4cendE:
	.zero		1
	.type		_ZN39_INTERNAL_1b8ccdd6_4_k_cu_18c4ef3b_34594cuda3std6ranges3__45__cpo4swapE,@object
	.size		_ZN39_INTERNAL_1b8ccdd6_4_k_cu_18c4ef3b_34594cuda3std6ranges3__45__cpo4swapE,(.L_10 - _ZN39_INTERNAL_1b8ccdd6_4_k_cu_18c4ef3b_34594cuda3std6ranges3__45__cpo4swapE)
_ZN39_INTERNAL_1b8ccdd6_4_k_cu_18c4ef3b_34594cuda3std6ranges3__45__cpo4swapE:
	.zero		1
.L_10:


//--------------------- .nv.constant0._ZN7cutlass13device_kernelINS_4conv6kernel13ConvUniversalINS1_16ConvProblemShapeILNS1_8OperatorE1ELi2EEENS1_10collective14CollectiveConvINS1_47MainloopSm100TmaUmmaWarpSpecializedImplicitGemmILS5_1ELi8ELi2ELi1ELi2EN4cute5tupleIJNSA_1CILi2EEENSC_ILi1EEESE_EEEEENSB_IJNSC_ILi128EEENSC_ILi64EEENSB_IJSI_EEEEEENS_10tfloat32_tESL_NSA_8TiledMMAINSA_8MMA_AtomIJNSA_23SM100_MMA_TF32_2x1SM_SSISL_SL_fLi128ELi64ELNSA_4UMMA5MajorE0ELSQ_1ELNSP_7ScaleInE0ELSR_0EEEEEENSA_6LayoutINSB_IJSE_SE_SE_EEENSB_IJNSC_ILi0EEESW_SW_EEEEENSB_IJNSA_10UnderscoreESZ_SZ_EEEEENS7_6detail27Sm100ImplicitGemmTileTraitsINSA_25SM100_TMA_2SM_LOAD_IM2COLENSA_14ComposedLayoutINSA_7SwizzleILi3ELi4ELi3EEENSA_18smem_ptr_flag_bitsILi32EEENSU_INSB_IJNSC_ILi8EEENSC_ILi32EEEEEENSB_IJS1B_SE_EEEEEEEvEENS13_INSA_18SM100_TMA_2SM_LOADENS15_INS16_ILi2ELi5ELi2EEES19_NSU_INSB_IJS1B_NSC_ILi4EEEEEENSB_IJSE_S1B_EEEEEEEvEEEENS_8epilogue10collective18CollectiveEpilogueINS1Q_23Sm100TmaWarpSpecializedILi3ELi2ELi16ELb1ELb0EEEJNSB_IJSI_SI_SJ_EEENSB_IJNSU_ISI_SE_EENSU_INSB_IJNSC_ILi16EEESD_EEES1L_EEEEESL_NSB_IJNSB_IJlllEEESE_SW_EEESL_S22_NS1Q_6fusion15FusionCallbacksIS1U_NS23_17LinearCombinationISL_fSL_fLNS_15FloatRoundStyleE2EEES1V_S20_JEEENSA_5SM1004TMEM4LOAD26SM100_TMEM_LOAD_32dp32b16xENSA_20SM90_TMA_LOAD_IM2COLENS15_INS16_ILi2ELi4ELi3EEES19_NSU_INSB_IJS1A_S1X_EEENSB_IJS1X_SE_EEEEEEENSA_39AutoVectorizingCopyWithAssumedAlignmentILi128EEENSA_21SM90_TMA_STORE_IM2COLES2I_S2K_S2K_EEEvvEEEEvNT_6ParamsE --------------------------
	.section	.nv.constant0._ZN7cutlass13device_kernelINS_4conv6kernel13ConvUniversalINS1_16ConvProblemShapeILNS1_8OperatorE1ELi2EEENS1_10collective14CollectiveConvINS1_47MainloopSm100TmaUmmaWarpSpecializedImplicitGemmILS5_1ELi8ELi2ELi1ELi2EN4cute5tupleIJNSA_1CILi2EEENSC_ILi1EEESE_EEEEENSB_IJNSC_ILi128EEENSC_ILi64EEENSB_IJSI_EEEEEENS_10tfloat32_tESL_NSA_8TiledMMAINSA_8MMA_AtomIJNSA_23SM100_MMA_TF32_2x1SM_SSISL_SL_fLi128ELi64ELNSA_4UMMA5MajorE0ELSQ_1ELNSP_7ScaleInE0ELSR_0EEEEEENSA_6LayoutINSB_IJSE_SE_SE_EEENSB_IJNSC_ILi0EEESW_SW_EEEEENSB_IJNSA_10UnderscoreESZ_SZ_EEEEENS7_6detail27Sm100ImplicitGemmTileTraitsINSA_25SM100_TMA_2SM_LOAD_IM2COLENSA_14ComposedLayoutINSA_7SwizzleILi3ELi4ELi3EEENSA_18smem_ptr_flag_bitsILi32EEENSU_INSB_IJNSC_ILi8EEENSC_ILi32EEEEEENSB_IJS1B_SE_EEEEEEEvEENS13_INSA_18SM100_TMA_2SM_LOADENS15_INS16_ILi2ELi5ELi2EEES19_NSU_INSB_IJS1B_NSC_ILi4EEEEEENSB_IJSE_S1B_EEEEEEEvEEEENS_8epilogue10collective18CollectiveEpilogueINS1Q_23Sm100TmaWarpSpecializedILi3ELi2ELi16ELb1ELb0EEEJNSB_IJSI_SI_SJ_EEENSB_IJNSU_ISI_SE_EENSU_INSB_IJNSC_ILi16EEESD_EEES1L_EEEEESL_NSB_IJNSB_IJlllEEESE_SW_EEESL_S22_NS1Q_6fusion15FusionCallbacksIS1U_NS23_17LinearCombinationISL_fSL_fLNS_15FloatRoundStyleE2EEES1V_S20_JEEENSA_5SM1004TMEM4LOAD26SM100_TMEM_LOAD_32dp32b16xENSA_20SM90_TMA_LOAD_IM2COLENS15_INS16_ILi2ELi4ELi3EEES19_NSU_INSB_IJS1A_S1X_EEENSB_IJS1X_SE_EEEEEEENSA_39AutoVectorizingCopyWithAssumedAlignmentILi128EEENSA_21SM90_TMA_STORE_IM2COLES2I_S2K_S2K_EEEvvEEEEvNT_6ParamsE,"a",@progbits
	.sectionflags	@""
	.align	4
.nv.constant0._ZN7cutlass13device_kernelINS_4conv6kernel13ConvUniversalINS1_16ConvProblemShapeILNS1_8OperatorE1ELi2EEENS1_10collective14CollectiveConvINS1_47MainloopSm100TmaUmmaWarpSpecializedImplicitGemmILS5_1ELi8ELi2ELi1ELi2EN4cute5tupleIJNSA_1CILi2EEENSC_ILi1EEESE_EEEEENSB_IJNSC_ILi128EEENSC_ILi64EEENSB_IJSI_EEEEEENS_10tfloat32_tESL_NSA_8TiledMMAINSA_8MMA_AtomIJNSA_23SM100_MMA_TF32_2x1SM_SSISL_SL_fLi128ELi64ELNSA_4UMMA5MajorE0ELSQ_1ELNSP_7ScaleInE0ELSR_0EEEEEENSA_6LayoutINSB_IJSE_SE_SE_EEENSB_IJNSC_ILi0EEESW_SW_EEEEENSB_IJNSA_10UnderscoreESZ_SZ_EEEEENS7_6detail27Sm100ImplicitGemmTileTraitsINSA_25SM100_TMA_2SM_LOAD_IM2COLENSA_14ComposedLayoutINSA_7SwizzleILi3ELi4ELi3EEENSA_18smem_ptr_flag_bitsILi32EEENSU_INSB_IJNSC_ILi8EEENSC_ILi32EEEEEENSB_IJS1B_SE_EEEEEEEvEENS13_INSA_18SM100_TMA_2SM_LOADENS15_INS16_ILi2ELi5ELi2EEES19_NSU_INSB_IJS1B_NSC_ILi4EEEEEENSB_IJSE_S1B_EEEEEEEvEEEENS_8epilogue10collective18CollectiveEpilogueINS1Q_23Sm100TmaWarpSpecializedILi3ELi2ELi16ELb1ELb0EEEJNSB_IJSI_SI_SJ_EEENSB_IJNSU_ISI_SE_EENSU_INSB_IJNSC_ILi16EEESD_EEES1L_EEEEESL_NSB_IJNSB_IJlllEEESE_SW_EEESL_S22_NS1Q_6fusion15FusionCallbacksIS1U_NS23_17LinearCombinationISL_fSL_fLNS_15FloatRoundStyleE2EEES1V_S20_JEEENSA_5SM1004TMEM4LOAD26SM100_TMEM_LOAD_32dp32b16xENSA_20SM90_TMA_LOAD_IM2COLENS15_INS16_ILi2ELi4ELi3EEES19_NSU_INSB_IJS1A_S1X_EEENSB_IJS1X_SE_EEEEEEENSA_39AutoVectorizingCopyWithAssumedAlignmentILi128EEENSA_21SM90_TMA_STORE_IM2COLES2I_S2K_S2K_EEEvvEEEEvNT_6ParamsE:
	.zero		2944


//--------------------- SYMBOLS --------------------------

	.type		.nv.reservedSmem.offset0,@object
	.size		.nv.reservedSmem.offset0,0x4
	.type		.nv.reservedSmem.cap,@object
	.size		.nv.reservedSmem.cap,0x4
	.type		__assertfail,@function
